//
// Generated by NVIDIA NVVM Compiler
//
// Compiler Build ID: CL-36424714
// Cuda compilation tools, release 13.0, V13.0.88
// Based on NVVM 20.0.0
//

.version 9.0
.target sm_100
.address_size 64

	// .globl	_Z12init_indicesPii
// _ZZN3cub18CUB_300001_SM_10006detail10radix_sort30DeviceSegmentedRadixSortKernelINS1_5radix10policy_hubIfiiE10Policy1000ELb0ELNS0_9SortOrderE1EfiPiS9_iNS1_21identity_decomposer_tEEEvPKT2_PSB_PKT3_PSF_T4_T5_iiiT7_E12temp_storage has been demoted
// _ZZN3cub18CUB_300001_SM_10006detail10radix_sort30DeviceSegmentedRadixSortKernelINS1_5radix10policy_hubIfiiE10Policy1000ELb1ELNS0_9SortOrderE1EfiPiS9_iNS1_21identity_decomposer_tEEEvPKT2_PSB_PKT3_PSF_T4_T5_iiiT7_E12temp_storage has been demoted
.global .align 1 .b8 _ZN34_INTERNAL_0048f113_4_k_cu_06f5d5284cuda3std3__45__cpo5beginE[1];
.global .align 1 .b8 _ZN34_INTERNAL_0048f113_4_k_cu_06f5d5284cuda3std3__45__cpo3endE[1];
.global .align 1 .b8 _ZN34_INTERNAL_0048f113_4_k_cu_06f5d5284cuda3std3__45__cpo6cbeginE[1];
.global .align 1 .b8 _ZN34_INTERNAL_0048f113_4_k_cu_06f5d5284cuda3std3__45__cpo4cendE[1];
.global .align 1 .b8 _ZN34_INTERNAL_0048f113_4_k_cu_06f5d5284cuda3std3__45__cpo6rbeginE[1];
.global .align 1 .b8 _ZN34_INTERNAL_0048f113_4_k_cu_06f5d5284cuda3std3__45__cpo4rendE[1];
.global .align 1 .b8 _ZN34_INTERNAL_0048f113_4_k_cu_06f5d5284cuda3std3__45__cpo7crbeginE[1];
.global .align 1 .b8 _ZN34_INTERNAL_0048f113_4_k_cu_06f5d5284cuda3std3__45__cpo5crendE[1];
.global .align 1 .b8 _ZN34_INTERNAL_0048f113_4_k_cu_06f5d5284cuda3std3__436_GLOBAL__N__0048f113_4_k_cu_06f5d5286ignoreE[1];
.global .align 1 .b8 _ZN34_INTERNAL_0048f113_4_k_cu_06f5d5284cuda3std3__419piecewise_constructE[1];
.global .align 1 .b8 _ZN34_INTERNAL_0048f113_4_k_cu_06f5d5284cuda3std3__48in_placeE[1];
.global .align 1 .b8 _ZN34_INTERNAL_0048f113_4_k_cu_06f5d5284cuda3std3__420unreachable_sentinelE[1];
.global .align 1 .b8 _ZN34_INTERNAL_0048f113_4_k_cu_06f5d5284cuda3std3__47nulloptE[1];
.global .align 1 .b8 _ZN34_INTERNAL_0048f113_4_k_cu_06f5d5284cuda3std3__48unexpectE[1];
.global .align 1 .b8 _ZN34_INTERNAL_0048f113_4_k_cu_06f5d5284cuda3std6ranges3__45__cpo4swapE[1];
.global .align 1 .b8 _ZN34_INTERNAL_0048f113_4_k_cu_06f5d5284cuda3std6ranges3__45__cpo9iter_moveE[1];
.global .align 1 .b8 _ZN34_INTERNAL_0048f113_4_k_cu_06f5d5284cuda3std6ranges3__45__cpo5beginE[1];
.global .align 1 .b8 _ZN34_INTERNAL_0048f113_4_k_cu_06f5d5284cuda3std6ranges3__45__cpo3endE[1];
.global .align 1 .b8 _ZN34_INTERNAL_0048f113_4_k_cu_06f5d5284cuda3std6ranges3__45__cpo6cbeginE[1];
.global .align 1 .b8 _ZN34_INTERNAL_0048f113_4_k_cu_06f5d5284cuda3std6ranges3__45__cpo4cendE[1];
.global .align 1 .b8 _ZN34_INTERNAL_0048f113_4_k_cu_06f5d5284cuda3std6ranges3__45__cpo7advanceE[1];
.global .align 1 .b8 _ZN34_INTERNAL_0048f113_4_k_cu_06f5d5284cuda3std6ranges3__45__cpo9iter_swapE[1];
.global .align 1 .b8 _ZN34_INTERNAL_0048f113_4_k_cu_06f5d5284cuda3std6ranges3__45__cpo4nextE[1];
.global .align 1 .b8 _ZN34_INTERNAL_0048f113_4_k_cu_06f5d5284cuda3std6ranges3__45__cpo4prevE[1];
.global .align 1 .b8 _ZN34_INTERNAL_0048f113_4_k_cu_06f5d5284cuda3std6ranges3__45__cpo4dataE[1];
.global .align 1 .b8 _ZN34_INTERNAL_0048f113_4_k_cu_06f5d5284cuda3std6ranges3__45__cpo5cdataE[1];
.global .align 1 .b8 _ZN34_INTERNAL_0048f113_4_k_cu_06f5d5284cuda3std6ranges3__45__cpo4sizeE[1];
.global .align 1 .b8 _ZN34_INTERNAL_0048f113_4_k_cu_06f5d5284cuda3std6ranges3__45__cpo5ssizeE[1];
.global .align 1 .b8 _ZN34_INTERNAL_0048f113_4_k_cu_06f5d5284cuda3std6ranges3__45__cpo8distanceE[1];
.global .align 1 .b8 _ZN34_INTERNAL_0048f113_4_k_cu_06f5d5286thrust24THRUST_300001_SM_1000_NS6system6detail10sequential3seqE[1];
.global .align 1 .b8 _ZN34_INTERNAL_0048f113_4_k_cu_06f5d5286thrust24THRUST_300001_SM_1000_NS12placeholders2_1E[1];
.global .align 1 .b8 _ZN34_INTERNAL_0048f113_4_k_cu_06f5d5286thrust24THRUST_300001_SM_1000_NS12placeholders2_2E[1];
.global .align 1 .b8 _ZN34_INTERNAL_0048f113_4_k_cu_06f5d5286thrust24THRUST_300001_SM_1000_NS12placeholders2_3E[1];
.global .align 1 .b8 _ZN34_INTERNAL_0048f113_4_k_cu_06f5d5286thrust24THRUST_300001_SM_1000_NS12placeholders2_4E[1];
.global .align 1 .b8 _ZN34_INTERNAL_0048f113_4_k_cu_06f5d5286thrust24THRUST_300001_SM_1000_NS12placeholders2_5E[1];
.global .align 1 .b8 _ZN34_INTERNAL_0048f113_4_k_cu_06f5d5286thrust24THRUST_300001_SM_1000_NS12placeholders2_6E[1];
.global .align 1 .b8 _ZN34_INTERNAL_0048f113_4_k_cu_06f5d5286thrust24THRUST_300001_SM_1000_NS12placeholders2_7E[1];
.global .align 1 .b8 _ZN34_INTERNAL_0048f113_4_k_cu_06f5d5286thrust24THRUST_300001_SM_1000_NS12placeholders2_8E[1];
.global .align 1 .b8 _ZN34_INTERNAL_0048f113_4_k_cu_06f5d5286thrust24THRUST_300001_SM_1000_NS12placeholders2_9E[1];
.global .align 1 .b8 _ZN34_INTERNAL_0048f113_4_k_cu_06f5d5286thrust24THRUST_300001_SM_1000_NS12placeholders3_10E[1];

.visible .entry _Z12init_indicesPii(
	.param .u64 .ptr .align 1 _Z12init_indicesPii_param_0,
	.param .u32 _Z12init_indicesPii_param_1
)
{
	.reg .pred 	%p<2>;
	.reg .b32 	%r<6>;
	.reg .b64 	%rd<5>;

	ld.param.u64 	%rd1, [_Z12init_indicesPii_param_0];
	ld.param.u32 	%r2, [_Z12init_indicesPii_param_1];
	mov.u32 	%r3, %ctaid.x;
	mov.u32 	%r4, %ntid.x;
	mov.u32 	%r5, %tid.x;
	mad.lo.s32 	%r1, %r3, %r4, %r5;
	setp.ge.s32 	%p1, %r1, %r2;
	@%p1 bra 	$L__BB0_2;
	cvta.to.global.u64 	%rd2, %rd1;
	mul.wide.s32 	%rd3, %r1, 4;
	add.s64 	%rd4, %rd2, %rd3;
	st.global.u32 	[%rd4], %r1;
$L__BB0_2:
	ret;

}
	// .globl	_ZN3cub18CUB_300001_SM_10006detail11EmptyKernelIvEEvv
.visible .entry _ZN3cub18CUB_300001_SM_10006detail11EmptyKernelIvEEvv()
{


	ret;

}
	// .globl	_ZN3cub18CUB_300001_SM_10006detail10radix_sort30DeviceSegmentedRadixSortKernelINS1_5radix10policy_hubIfiiE10Policy1000ELb0ELNS0_9SortOrderE1EfiPiS9_iNS1_21identity_decomposer_tEEEvPKT2_PSB_PKT3_PSF_T4_T5_iiiT7_
.visible .entry _ZN3cub18CUB_300001_SM_10006detail10radix_sort30DeviceSegmentedRadixSortKernelINS1_5radix10policy_hubIfiiE10Policy1000ELb0ELNS0_9SortOrderE1EfiPiS9_iNS1_21identity_decomposer_tEEEvPKT2_PSB_PKT3_PSF_T4_T5_iiiT7_(
	.param .u64 .ptr .align 1 _ZN3cub18CUB_300001_SM_10006detail10radix_sort30DeviceSegmentedRadixSortKernelINS1_5radix10policy_hubIfiiE10Policy1000ELb0ELNS0_9SortOrderE1EfiPiS9_iNS1_21identity_decomposer_tEEEvPKT2_PSB_PKT3_PSF_T4_T5_iiiT7__param_0,
	.param .u64 .ptr .align 1 _ZN3cub18CUB_300001_SM_10006detail10radix_sort30DeviceSegmentedRadixSortKernelINS1_5radix10policy_hubIfiiE10Policy1000ELb0ELNS0_9SortOrderE1EfiPiS9_iNS1_21identity_decomposer_tEEEvPKT2_PSB_PKT3_PSF_T4_T5_iiiT7__param_1,
	.param .u64 .ptr .align 1 _ZN3cub18CUB_300001_SM_10006detail10radix_sort30DeviceSegmentedRadixSortKernelINS1_5radix10policy_hubIfiiE10Policy1000ELb0ELNS0_9SortOrderE1EfiPiS9_iNS1_21identity_decomposer_tEEEvPKT2_PSB_PKT3_PSF_T4_T5_iiiT7__param_2,
	.param .u64 .ptr .align 1 _ZN3cub18CUB_300001_SM_10006detail10radix_sort30DeviceSegmentedRadixSortKernelINS1_5radix10policy_hubIfiiE10Policy1000ELb0ELNS0_9SortOrderE1EfiPiS9_iNS1_21identity_decomposer_tEEEvPKT2_PSB_PKT3_PSF_T4_T5_iiiT7__param_3,
	.param .u64 .ptr .align 1 _ZN3cub18CUB_300001_SM_10006detail10radix_sort30DeviceSegmentedRadixSortKernelINS1_5radix10policy_hubIfiiE10Policy1000ELb0ELNS0_9SortOrderE1EfiPiS9_iNS1_21identity_decomposer_tEEEvPKT2_PSB_PKT3_PSF_T4_T5_iiiT7__param_4,
	.param .u64 .ptr .align 1 _ZN3cub18CUB_300001_SM_10006detail10radix_sort30DeviceSegmentedRadixSortKernelINS1_5radix10policy_hubIfiiE10Policy1000ELb0ELNS0_9SortOrderE1EfiPiS9_iNS1_21identity_decomposer_tEEEvPKT2_PSB_PKT3_PSF_T4_T5_iiiT7__param_5,
	.param .u32 _ZN3cub18CUB_300001_SM_10006detail10radix_sort30DeviceSegmentedRadixSortKernelINS1_5radix10policy_hubIfiiE10Policy1000ELb0ELNS0_9SortOrderE1EfiPiS9_iNS1_21identity_decomposer_tEEEvPKT2_PSB_PKT3_PSF_T4_T5_iiiT7__param_6,
	.param .u32 _ZN3cub18CUB_300001_SM_10006detail10radix_sort30DeviceSegmentedRadixSortKernelINS1_5radix10policy_hubIfiiE10Policy1000ELb0ELNS0_9SortOrderE1EfiPiS9_iNS1_21identity_decomposer_tEEEvPKT2_PSB_PKT3_PSF_T4_T5_iiiT7__param_7,
	.param .u32 _ZN3cub18CUB_300001_SM_10006detail10radix_sort30DeviceSegmentedRadixSortKernelINS1_5radix10policy_hubIfiiE10Policy1000ELb0ELNS0_9SortOrderE1EfiPiS9_iNS1_21identity_decomposer_tEEEvPKT2_PSB_PKT3_PSF_T4_T5_iiiT7__param_8,
	.param .align 1 .b8 _ZN3cub18CUB_300001_SM_10006detail10radix_sort30DeviceSegmentedRadixSortKernelINS1_5radix10policy_hubIfiiE10Policy1000ELb0ELNS0_9SortOrderE1EfiPiS9_iNS1_21identity_decomposer_tEEEvPKT2_PSB_PKT3_PSF_T4_T5_iiiT7__param_9[1]
)
.maxntid 192
{
	.reg .pred 	%p<860>;
	.reg .b16 	%rs<323>;
	.reg .b32 	%r<5405>;
	.reg .b64 	%rd<342>;
	// demoted variable
	.shared .align 16 .b8 _ZZN3cub18CUB_300001_SM_10006detail10radix_sort30DeviceSegmentedRadixSortKernelINS1_5radix10policy_hubIfiiE10Policy1000ELb0ELNS0_9SortOrderE1EfiPiS9_iNS1_21identity_decomposer_tEEEvPKT2_PSB_PKT3_PSF_T4_T5_iiiT7_E12temp_storage[30208];
	ld.param.u64 	%rd23, [_ZN3cub18CUB_300001_SM_10006detail10radix_sort30DeviceSegmentedRadixSortKernelINS1_5radix10policy_hubIfiiE10Policy1000ELb0ELNS0_9SortOrderE1EfiPiS9_iNS1_21identity_decomposer_tEEEvPKT2_PSB_PKT3_PSF_T4_T5_iiiT7__param_0];
	ld.param.u64 	%rd24, [_ZN3cub18CUB_300001_SM_10006detail10radix_sort30DeviceSegmentedRadixSortKernelINS1_5radix10policy_hubIfiiE10Policy1000ELb0ELNS0_9SortOrderE1EfiPiS9_iNS1_21identity_decomposer_tEEEvPKT2_PSB_PKT3_PSF_T4_T5_iiiT7__param_1];
	ld.param.u64 	%rd25, [_ZN3cub18CUB_300001_SM_10006detail10radix_sort30DeviceSegmentedRadixSortKernelINS1_5radix10policy_hubIfiiE10Policy1000ELb0ELNS0_9SortOrderE1EfiPiS9_iNS1_21identity_decomposer_tEEEvPKT2_PSB_PKT3_PSF_T4_T5_iiiT7__param_2];
	ld.param.u64 	%rd26, [_ZN3cub18CUB_300001_SM_10006detail10radix_sort30DeviceSegmentedRadixSortKernelINS1_5radix10policy_hubIfiiE10Policy1000ELb0ELNS0_9SortOrderE1EfiPiS9_iNS1_21identity_decomposer_tEEEvPKT2_PSB_PKT3_PSF_T4_T5_iiiT7__param_3];
	ld.param.u64 	%rd27, [_ZN3cub18CUB_300001_SM_10006detail10radix_sort30DeviceSegmentedRadixSortKernelINS1_5radix10policy_hubIfiiE10Policy1000ELb0ELNS0_9SortOrderE1EfiPiS9_iNS1_21identity_decomposer_tEEEvPKT2_PSB_PKT3_PSF_T4_T5_iiiT7__param_4];
	ld.param.u64 	%rd28, [_ZN3cub18CUB_300001_SM_10006detail10radix_sort30DeviceSegmentedRadixSortKernelINS1_5radix10policy_hubIfiiE10Policy1000ELb0ELNS0_9SortOrderE1EfiPiS9_iNS1_21identity_decomposer_tEEEvPKT2_PSB_PKT3_PSF_T4_T5_iiiT7__param_5];
	ld.param.u32 	%r1056, [_ZN3cub18CUB_300001_SM_10006detail10radix_sort30DeviceSegmentedRadixSortKernelINS1_5radix10policy_hubIfiiE10Policy1000ELb0ELNS0_9SortOrderE1EfiPiS9_iNS1_21identity_decomposer_tEEEvPKT2_PSB_PKT3_PSF_T4_T5_iiiT7__param_7];
	ld.param.u32 	%r1057, [_ZN3cub18CUB_300001_SM_10006detail10radix_sort30DeviceSegmentedRadixSortKernelINS1_5radix10policy_hubIfiiE10Policy1000ELb0ELNS0_9SortOrderE1EfiPiS9_iNS1_21identity_decomposer_tEEEvPKT2_PSB_PKT3_PSF_T4_T5_iiiT7__param_8];
	cvta.to.global.u64 	%rd1, %rd23;
	cvta.to.global.u64 	%rd2, %rd26;
	cvta.to.global.u64 	%rd3, %rd25;
	cvta.to.global.u64 	%rd4, %rd24;
	cvta.to.global.u64 	%rd29, %rd28;
	cvta.to.global.u64 	%rd30, %rd27;
	mov.u32 	%r1058, %ctaid.x;
	mul.wide.u32 	%rd31, %r1058, 4;
	add.s64 	%rd32, %rd30, %rd31;
	ld.global.u32 	%r5322, [%rd32];
	add.s64 	%rd33, %rd29, %rd31;
	ld.global.u32 	%r2, [%rd33];
	sub.s32 	%r5323, %r2, %r5322;
	setp.lt.s32 	%p1, %r5323, 1;
	@%p1 bra 	$L__BB2_709;
	mov.u32 	%r4, %tid.x;
	cvt.u64.u32 	%rd5, %r4;
	shl.b32 	%r1060, %r4, 2;
	mov.u32 	%r1061, _ZZN3cub18CUB_300001_SM_10006detail10radix_sort30DeviceSegmentedRadixSortKernelINS1_5radix10policy_hubIfiiE10Policy1000ELb0ELNS0_9SortOrderE1EfiPiS9_iNS1_21identity_decomposer_tEEEvPKT2_PSB_PKT3_PSF_T4_T5_iiiT7_E12temp_storage;
	add.s32 	%r5, %r1061, %r1060;
	mov.b32 	%r5195, 0;
	st.shared.u32 	[%r5], %r5195;
	st.shared.u32 	[%r5+768], %r5195;
	st.shared.u32 	[%r5+1536], %r5195;
	st.shared.u32 	[%r5+2304], %r5195;
	st.shared.u32 	[%r5+3072], %r5195;
	st.shared.u32 	[%r5+3840], %r5195;
	st.shared.u32 	[%r5+4608], %r5195;
	st.shared.u32 	[%r5+5376], %r5195;
	st.shared.u32 	[%r5+6144], %r5195;
	st.shared.u32 	[%r5+6912], %r5195;
	st.shared.u32 	[%r5+7680], %r5195;
	st.shared.u32 	[%r5+8448], %r5195;
	st.shared.u32 	[%r5+9216], %r5195;
	st.shared.u32 	[%r5+9984], %r5195;
	st.shared.u32 	[%r5+10752], %r5195;
	st.shared.u32 	[%r5+11520], %r5195;
	setp.lt.u32 	%p2, %r5323, 44928;
	mov.u32 	%r5196, %r5195;
	mov.u32 	%r5197, %r5195;
	mov.u32 	%r5198, %r5195;
	mov.u32 	%r5191, %r5195;
	mov.u32 	%r5192, %r5195;
	mov.u32 	%r5193, %r5195;
	mov.u32 	%r5194, %r5195;
	mov.u32 	%r5166, %r5195;
	mov.u32 	%r5167, %r5195;
	mov.u32 	%r5168, %r5195;
	mov.u32 	%r5169, %r5195;
	mov.u32 	%r5170, %r5322;
	@%p2 bra 	$L__BB2_12;
	shr.u32 	%r1063, %r4, 5;
	mad.lo.s32 	%r6, %r1063, 768, %r1061;
	add.s64 	%rd6, %rd1, 14592;
	mov.b32 	%r5195, 0;
	mov.u32 	%r5170, %r5322;
$L__BB2_3:
	sub.s32 	%r5184, %r2, %r5170;
	mov.b32 	%r5185, 0;
$L__BB2_4:
	cvt.s64.s32 	%rd34, %r5170;
	add.s64 	%rd35, %rd5, %rd34;
	shl.b64 	%rd36, %rd35, 2;
	add.s64 	%rd37, %rd6, %rd36;
	ld.global.u32 	%r1186, [%rd37+-14592];
	ld.global.u32 	%r1187, [%rd37+-13824];
	ld.global.u32 	%r1188, [%rd37+-13056];
	ld.global.u32 	%r1189, [%rd37+-12288];
	ld.global.u32 	%r1190, [%rd37+-11520];
	ld.global.u32 	%r1191, [%rd37+-10752];
	ld.global.u32 	%r1192, [%rd37+-9984];
	ld.global.u32 	%r1193, [%rd37+-9216];
	ld.global.u32 	%r1194, [%rd37+-8448];
	ld.global.u32 	%r1195, [%rd37+-7680];
	ld.global.u32 	%r1196, [%rd37+-6912];
	ld.global.u32 	%r1197, [%rd37+-6144];
	ld.global.u32 	%r1198, [%rd37+-5376];
	ld.global.u32 	%r1199, [%rd37+-4608];
	ld.global.u32 	%r1200, [%rd37+-3840];
	ld.global.u32 	%r1201, [%rd37+-3072];
	ld.global.u32 	%r1202, [%rd37+-2304];
	ld.global.u32 	%r1203, [%rd37+-1536];
	ld.global.u32 	%r1204, [%rd37+-768];
	ld.global.u32 	%r1205, [%rd37];
	ld.global.u32 	%r1206, [%rd37+768];
	ld.global.u32 	%r1207, [%rd37+1536];
	ld.global.u32 	%r1208, [%rd37+2304];
	ld.global.u32 	%r1209, [%rd37+3072];
	ld.global.u32 	%r1210, [%rd37+3840];
	ld.global.u32 	%r1211, [%rd37+4608];
	ld.global.u32 	%r1212, [%rd37+5376];
	ld.global.u32 	%r1213, [%rd37+6144];
	ld.global.u32 	%r1214, [%rd37+6912];
	ld.global.u32 	%r1215, [%rd37+7680];
	ld.global.u32 	%r1216, [%rd37+8448];
	ld.global.u32 	%r1217, [%rd37+9216];
	ld.global.u32 	%r1218, [%rd37+9984];
	ld.global.u32 	%r1219, [%rd37+10752];
	ld.global.u32 	%r1220, [%rd37+11520];
	ld.global.u32 	%r1221, [%rd37+12288];
	ld.global.u32 	%r1222, [%rd37+13056];
	ld.global.u32 	%r1223, [%rd37+13824];
	ld.global.u32 	%r1224, [%rd37+14592];
	bar.sync 	0;
	setp.gt.s32 	%p3, %r1186, -1;
	selp.b32 	%r1225, -2147483648, -1, %p3;
	xor.b32  	%r1226, %r1225, %r1186;
	setp.eq.s32 	%p4, %r1226, 2147483647;
	selp.b32 	%r1067, -2147483648, %r1226, %p4;
	// begin inline asm
	shr.b32 %r1066, %r1067, %r1056;
	// end inline asm
	mov.b32 	%r1070, 0;
	// begin inline asm
	bmsk.clamp.b32 %r1069, %r1070, %r1057;
	// end inline asm
	and.b32  	%r1227, %r1069, %r1066;
	and.b32  	%r1228, %r1227, 3;
	shr.u32 	%r1229, %r1227, 2;
	mad.lo.s32 	%r1230, %r1229, 768, %r5;
	add.s32 	%r1231, %r1230, %r1228;
	ld.shared.u8 	%rs79, [%r1231];
	add.s16 	%rs80, %rs79, 1;
	st.shared.u8 	[%r1231], %rs80;
	setp.gt.s32 	%p5, %r1187, -1;
	selp.b32 	%r1232, -2147483648, -1, %p5;
	xor.b32  	%r1233, %r1232, %r1187;
	setp.eq.s32 	%p6, %r1233, 2147483647;
	selp.b32 	%r1073, -2147483648, %r1233, %p6;
	// begin inline asm
	shr.b32 %r1072, %r1073, %r1056;
	// end inline asm
	and.b32  	%r1234, %r1069, %r1072;
	and.b32  	%r1235, %r1234, 3;
	shr.u32 	%r1236, %r1234, 2;
	mad.lo.s32 	%r1237, %r1236, 768, %r5;
	add.s32 	%r1238, %r1237, %r1235;
	ld.shared.u8 	%rs81, [%r1238];
	add.s16 	%rs82, %rs81, 1;
	st.shared.u8 	[%r1238], %rs82;
	setp.gt.s32 	%p7, %r1188, -1;
	selp.b32 	%r1239, -2147483648, -1, %p7;
	xor.b32  	%r1240, %r1239, %r1188;
	setp.eq.s32 	%p8, %r1240, 2147483647;
	selp.b32 	%r1076, -2147483648, %r1240, %p8;
	// begin inline asm
	shr.b32 %r1075, %r1076, %r1056;
	// end inline asm
	and.b32  	%r1241, %r1069, %r1075;
	and.b32  	%r1242, %r1241, 3;
	shr.u32 	%r1243, %r1241, 2;
	mad.lo.s32 	%r1244, %r1243, 768, %r5;
	add.s32 	%r1245, %r1244, %r1242;
	ld.shared.u8 	%rs83, [%r1245];
	add.s16 	%rs84, %rs83, 1;
	st.shared.u8 	[%r1245], %rs84;
	setp.gt.s32 	%p9, %r1189, -1;
	selp.b32 	%r1246, -2147483648, -1, %p9;
	xor.b32  	%r1247, %r1246, %r1189;
	setp.eq.s32 	%p10, %r1247, 2147483647;
	selp.b32 	%r1079, -2147483648, %r1247, %p10;
	// begin inline asm
	shr.b32 %r1078, %r1079, %r1056;
	// end inline asm
	and.b32  	%r1248, %r1069, %r1078;
	and.b32  	%r1249, %r1248, 3;
	shr.u32 	%r1250, %r1248, 2;
	mad.lo.s32 	%r1251, %r1250, 768, %r5;
	add.s32 	%r1252, %r1251, %r1249;
	ld.shared.u8 	%rs85, [%r1252];
	add.s16 	%rs86, %rs85, 1;
	st.shared.u8 	[%r1252], %rs86;
	setp.gt.s32 	%p11, %r1190, -1;
	selp.b32 	%r1253, -2147483648, -1, %p11;
	xor.b32  	%r1254, %r1253, %r1190;
	setp.eq.s32 	%p12, %r1254, 2147483647;
	selp.b32 	%r1082, -2147483648, %r1254, %p12;
	// begin inline asm
	shr.b32 %r1081, %r1082, %r1056;
	// end inline asm
	and.b32  	%r1255, %r1069, %r1081;
	and.b32  	%r1256, %r1255, 3;
	shr.u32 	%r1257, %r1255, 2;
	mad.lo.s32 	%r1258, %r1257, 768, %r5;
	add.s32 	%r1259, %r1258, %r1256;
	ld.shared.u8 	%rs87, [%r1259];
	add.s16 	%rs88, %rs87, 1;
	st.shared.u8 	[%r1259], %rs88;
	setp.gt.s32 	%p13, %r1191, -1;
	selp.b32 	%r1260, -2147483648, -1, %p13;
	xor.b32  	%r1261, %r1260, %r1191;
	setp.eq.s32 	%p14, %r1261, 2147483647;
	selp.b32 	%r1085, -2147483648, %r1261, %p14;
	// begin inline asm
	shr.b32 %r1084, %r1085, %r1056;
	// end inline asm
	and.b32  	%r1262, %r1069, %r1084;
	and.b32  	%r1263, %r1262, 3;
	shr.u32 	%r1264, %r1262, 2;
	mad.lo.s32 	%r1265, %r1264, 768, %r5;
	add.s32 	%r1266, %r1265, %r1263;
	ld.shared.u8 	%rs89, [%r1266];
	add.s16 	%rs90, %rs89, 1;
	st.shared.u8 	[%r1266], %rs90;
	setp.gt.s32 	%p15, %r1192, -1;
	selp.b32 	%r1267, -2147483648, -1, %p15;
	xor.b32  	%r1268, %r1267, %r1192;
	setp.eq.s32 	%p16, %r1268, 2147483647;
	selp.b32 	%r1088, -2147483648, %r1268, %p16;
	// begin inline asm
	shr.b32 %r1087, %r1088, %r1056;
	// end inline asm
	and.b32  	%r1269, %r1069, %r1087;
	and.b32  	%r1270, %r1269, 3;
	shr.u32 	%r1271, %r1269, 2;
	mad.lo.s32 	%r1272, %r1271, 768, %r5;
	add.s32 	%r1273, %r1272, %r1270;
	ld.shared.u8 	%rs91, [%r1273];
	add.s16 	%rs92, %rs91, 1;
	st.shared.u8 	[%r1273], %rs92;
	setp.gt.s32 	%p17, %r1193, -1;
	selp.b32 	%r1274, -2147483648, -1, %p17;
	xor.b32  	%r1275, %r1274, %r1193;
	setp.eq.s32 	%p18, %r1275, 2147483647;
	selp.b32 	%r1091, -2147483648, %r1275, %p18;
	// begin inline asm
	shr.b32 %r1090, %r1091, %r1056;
	// end inline asm
	and.b32  	%r1276, %r1069, %r1090;
	and.b32  	%r1277, %r1276, 3;
	shr.u32 	%r1278, %r1276, 2;
	mad.lo.s32 	%r1279, %r1278, 768, %r5;
	add.s32 	%r1280, %r1279, %r1277;
	ld.shared.u8 	%rs93, [%r1280];
	add.s16 	%rs94, %rs93, 1;
	st.shared.u8 	[%r1280], %rs94;
	setp.gt.s32 	%p19, %r1194, -1;
	selp.b32 	%r1281, -2147483648, -1, %p19;
	xor.b32  	%r1282, %r1281, %r1194;
	setp.eq.s32 	%p20, %r1282, 2147483647;
	selp.b32 	%r1094, -2147483648, %r1282, %p20;
	// begin inline asm
	shr.b32 %r1093, %r1094, %r1056;
	// end inline asm
	and.b32  	%r1283, %r1069, %r1093;
	and.b32  	%r1284, %r1283, 3;
	shr.u32 	%r1285, %r1283, 2;
	mad.lo.s32 	%r1286, %r1285, 768, %r5;
	add.s32 	%r1287, %r1286, %r1284;
	ld.shared.u8 	%rs95, [%r1287];
	add.s16 	%rs96, %rs95, 1;
	st.shared.u8 	[%r1287], %rs96;
	setp.gt.s32 	%p21, %r1195, -1;
	selp.b32 	%r1288, -2147483648, -1, %p21;
	xor.b32  	%r1289, %r1288, %r1195;
	setp.eq.s32 	%p22, %r1289, 2147483647;
	selp.b32 	%r1097, -2147483648, %r1289, %p22;
	// begin inline asm
	shr.b32 %r1096, %r1097, %r1056;
	// end inline asm
	and.b32  	%r1290, %r1069, %r1096;
	and.b32  	%r1291, %r1290, 3;
	shr.u32 	%r1292, %r1290, 2;
	mad.lo.s32 	%r1293, %r1292, 768, %r5;
	add.s32 	%r1294, %r1293, %r1291;
	ld.shared.u8 	%rs97, [%r1294];
	add.s16 	%rs98, %rs97, 1;
	st.shared.u8 	[%r1294], %rs98;
	setp.gt.s32 	%p23, %r1196, -1;
	selp.b32 	%r1295, -2147483648, -1, %p23;
	xor.b32  	%r1296, %r1295, %r1196;
	setp.eq.s32 	%p24, %r1296, 2147483647;
	selp.b32 	%r1100, -2147483648, %r1296, %p24;
	// begin inline asm
	shr.b32 %r1099, %r1100, %r1056;
	// end inline asm
	and.b32  	%r1297, %r1069, %r1099;
	and.b32  	%r1298, %r1297, 3;
	shr.u32 	%r1299, %r1297, 2;
	mad.lo.s32 	%r1300, %r1299, 768, %r5;
	add.s32 	%r1301, %r1300, %r1298;
	ld.shared.u8 	%rs99, [%r1301];
	add.s16 	%rs100, %rs99, 1;
	st.shared.u8 	[%r1301], %rs100;
	setp.gt.s32 	%p25, %r1197, -1;
	selp.b32 	%r1302, -2147483648, -1, %p25;
	xor.b32  	%r1303, %r1302, %r1197;
	setp.eq.s32 	%p26, %r1303, 2147483647;
	selp.b32 	%r1103, -2147483648, %r1303, %p26;
	// begin inline asm
	shr.b32 %r1102, %r1103, %r1056;
	// end inline asm
	and.b32  	%r1304, %r1069, %r1102;
	and.b32  	%r1305, %r1304, 3;
	shr.u32 	%r1306, %r1304, 2;
	mad.lo.s32 	%r1307, %r1306, 768, %r5;
	add.s32 	%r1308, %r1307, %r1305;
	ld.shared.u8 	%rs101, [%r1308];
	add.s16 	%rs102, %rs101, 1;
	st.shared.u8 	[%r1308], %rs102;
	setp.gt.s32 	%p27, %r1198, -1;
	selp.b32 	%r1309, -2147483648, -1, %p27;
	xor.b32  	%r1310, %r1309, %r1198;
	setp.eq.s32 	%p28, %r1310, 2147483647;
	selp.b32 	%r1106, -2147483648, %r1310, %p28;
	// begin inline asm
	shr.b32 %r1105, %r1106, %r1056;
	// end inline asm
	and.b32  	%r1311, %r1069, %r1105;
	and.b32  	%r1312, %r1311, 3;
	shr.u32 	%r1313, %r1311, 2;
	mad.lo.s32 	%r1314, %r1313, 768, %r5;
	add.s32 	%r1315, %r1314, %r1312;
	ld.shared.u8 	%rs103, [%r1315];
	add.s16 	%rs104, %rs103, 1;
	st.shared.u8 	[%r1315], %rs104;
	setp.gt.s32 	%p29, %r1199, -1;
	selp.b32 	%r1316, -2147483648, -1, %p29;
	xor.b32  	%r1317, %r1316, %r1199;
	setp.eq.s32 	%p30, %r1317, 2147483647;
	selp.b32 	%r1109, -2147483648, %r1317, %p30;
	// begin inline asm
	shr.b32 %r1108, %r1109, %r1056;
	// end inline asm
	and.b32  	%r1318, %r1069, %r1108;
	and.b32  	%r1319, %r1318, 3;
	shr.u32 	%r1320, %r1318, 2;
	mad.lo.s32 	%r1321, %r1320, 768, %r5;
	add.s32 	%r1322, %r1321, %r1319;
	ld.shared.u8 	%rs105, [%r1322];
	add.s16 	%rs106, %rs105, 1;
	st.shared.u8 	[%r1322], %rs106;
	setp.gt.s32 	%p31, %r1200, -1;
	selp.b32 	%r1323, -2147483648, -1, %p31;
	xor.b32  	%r1324, %r1323, %r1200;
	setp.eq.s32 	%p32, %r1324, 2147483647;
	selp.b32 	%r1112, -2147483648, %r1324, %p32;
	// begin inline asm
	shr.b32 %r1111, %r1112, %r1056;
	// end inline asm
	and.b32  	%r1325, %r1069, %r1111;
	and.b32  	%r1326, %r1325, 3;
	shr.u32 	%r1327, %r1325, 2;
	mad.lo.s32 	%r1328, %r1327, 768, %r5;
	add.s32 	%r1329, %r1328, %r1326;
	ld.shared.u8 	%rs107, [%r1329];
	add.s16 	%rs108, %rs107, 1;
	st.shared.u8 	[%r1329], %rs108;
	setp.gt.s32 	%p33, %r1201, -1;
	selp.b32 	%r1330, -2147483648, -1, %p33;
	xor.b32  	%r1331, %r1330, %r1201;
	setp.eq.s32 	%p34, %r1331, 2147483647;
	selp.b32 	%r1115, -2147483648, %r1331, %p34;
	// begin inline asm
	shr.b32 %r1114, %r1115, %r1056;
	// end inline asm
	and.b32  	%r1332, %r1069, %r1114;
	and.b32  	%r1333, %r1332, 3;
	shr.u32 	%r1334, %r1332, 2;
	mad.lo.s32 	%r1335, %r1334, 768, %r5;
	add.s32 	%r1336, %r1335, %r1333;
	ld.shared.u8 	%rs109, [%r1336];
	add.s16 	%rs110, %rs109, 1;
	st.shared.u8 	[%r1336], %rs110;
	setp.gt.s32 	%p35, %r1202, -1;
	selp.b32 	%r1337, -2147483648, -1, %p35;
	xor.b32  	%r1338, %r1337, %r1202;
	setp.eq.s32 	%p36, %r1338, 2147483647;
	selp.b32 	%r1118, -2147483648, %r1338, %p36;
	// begin inline asm
	shr.b32 %r1117, %r1118, %r1056;
	// end inline asm
	and.b32  	%r1339, %r1069, %r1117;
	and.b32  	%r1340, %r1339, 3;
	shr.u32 	%r1341, %r1339, 2;
	mad.lo.s32 	%r1342, %r1341, 768, %r5;
	add.s32 	%r1343, %r1342, %r1340;
	ld.shared.u8 	%rs111, [%r1343];
	add.s16 	%rs112, %rs111, 1;
	st.shared.u8 	[%r1343], %rs112;
	setp.gt.s32 	%p37, %r1203, -1;
	selp.b32 	%r1344, -2147483648, -1, %p37;
	xor.b32  	%r1345, %r1344, %r1203;
	setp.eq.s32 	%p38, %r1345, 2147483647;
	selp.b32 	%r1121, -2147483648, %r1345, %p38;
	// begin inline asm
	shr.b32 %r1120, %r1121, %r1056;
	// end inline asm
	and.b32  	%r1346, %r1069, %r1120;
	and.b32  	%r1347, %r1346, 3;
	shr.u32 	%r1348, %r1346, 2;
	mad.lo.s32 	%r1349, %r1348, 768, %r5;
	add.s32 	%r1350, %r1349, %r1347;
	ld.shared.u8 	%rs113, [%r1350];
	add.s16 	%rs114, %rs113, 1;
	st.shared.u8 	[%r1350], %rs114;
	setp.gt.s32 	%p39, %r1204, -1;
	selp.b32 	%r1351, -2147483648, -1, %p39;
	xor.b32  	%r1352, %r1351, %r1204;
	setp.eq.s32 	%p40, %r1352, 2147483647;
	selp.b32 	%r1124, -2147483648, %r1352, %p40;
	// begin inline asm
	shr.b32 %r1123, %r1124, %r1056;
	// end inline asm
	and.b32  	%r1353, %r1069, %r1123;
	and.b32  	%r1354, %r1353, 3;
	shr.u32 	%r1355, %r1353, 2;
	mad.lo.s32 	%r1356, %r1355, 768, %r5;
	add.s32 	%r1357, %r1356, %r1354;
	ld.shared.u8 	%rs115, [%r1357];
	add.s16 	%rs116, %rs115, 1;
	st.shared.u8 	[%r1357], %rs116;
	setp.gt.s32 	%p41, %r1205, -1;
	selp.b32 	%r1358, -2147483648, -1, %p41;
	xor.b32  	%r1359, %r1358, %r1205;
	setp.eq.s32 	%p42, %r1359, 2147483647;
	selp.b32 	%r1127, -2147483648, %r1359, %p42;
	// begin inline asm
	shr.b32 %r1126, %r1127, %r1056;
	// end inline asm
	and.b32  	%r1360, %r1069, %r1126;
	and.b32  	%r1361, %r1360, 3;
	shr.u32 	%r1362, %r1360, 2;
	mad.lo.s32 	%r1363, %r1362, 768, %r5;
	add.s32 	%r1364, %r1363, %r1361;
	ld.shared.u8 	%rs117, [%r1364];
	add.s16 	%rs118, %rs117, 1;
	st.shared.u8 	[%r1364], %rs118;
	setp.gt.s32 	%p43, %r1206, -1;
	selp.b32 	%r1365, -2147483648, -1, %p43;
	xor.b32  	%r1366, %r1365, %r1206;
	setp.eq.s32 	%p44, %r1366, 2147483647;
	selp.b32 	%r1130, -2147483648, %r1366, %p44;
	// begin inline asm
	shr.b32 %r1129, %r1130, %r1056;
	// end inline asm
	and.b32  	%r1367, %r1069, %r1129;
	and.b32  	%r1368, %r1367, 3;
	shr.u32 	%r1369, %r1367, 2;
	mad.lo.s32 	%r1370, %r1369, 768, %r5;
	add.s32 	%r1371, %r1370, %r1368;
	ld.shared.u8 	%rs119, [%r1371];
	add.s16 	%rs120, %rs119, 1;
	st.shared.u8 	[%r1371], %rs120;
	setp.gt.s32 	%p45, %r1207, -1;
	selp.b32 	%r1372, -2147483648, -1, %p45;
	xor.b32  	%r1373, %r1372, %r1207;
	setp.eq.s32 	%p46, %r1373, 2147483647;
	selp.b32 	%r1133, -2147483648, %r1373, %p46;
	// begin inline asm
	shr.b32 %r1132, %r1133, %r1056;
	// end inline asm
	and.b32  	%r1374, %r1069, %r1132;
	and.b32  	%r1375, %r1374, 3;
	shr.u32 	%r1376, %r1374, 2;
	mad.lo.s32 	%r1377, %r1376, 768, %r5;
	add.s32 	%r1378, %r1377, %r1375;
	ld.shared.u8 	%rs121, [%r1378];
	add.s16 	%rs122, %rs121, 1;
	st.shared.u8 	[%r1378], %rs122;
	setp.gt.s32 	%p47, %r1208, -1;
	selp.b32 	%r1379, -2147483648, -1, %p47;
	xor.b32  	%r1380, %r1379, %r1208;
	setp.eq.s32 	%p48, %r1380, 2147483647;
	selp.b32 	%r1136, -2147483648, %r1380, %p48;
	// begin inline asm
	shr.b32 %r1135, %r1136, %r1056;
	// end inline asm
	and.b32  	%r1381, %r1069, %r1135;
	and.b32  	%r1382, %r1381, 3;
	shr.u32 	%r1383, %r1381, 2;
	mad.lo.s32 	%r1384, %r1383, 768, %r5;
	add.s32 	%r1385, %r1384, %r1382;
	ld.shared.u8 	%rs123, [%r1385];
	add.s16 	%rs124, %rs123, 1;
	st.shared.u8 	[%r1385], %rs124;
	setp.gt.s32 	%p49, %r1209, -1;
	selp.b32 	%r1386, -2147483648, -1, %p49;
	xor.b32  	%r1387, %r1386, %r1209;
	setp.eq.s32 	%p50, %r1387, 2147483647;
	selp.b32 	%r1139, -2147483648, %r1387, %p50;
	// begin inline asm
	shr.b32 %r1138, %r1139, %r1056;
	// end inline asm
	and.b32  	%r1388, %r1069, %r1138;
	and.b32  	%r1389, %r1388, 3;
	shr.u32 	%r1390, %r1388, 2;
	mad.lo.s32 	%r1391, %r1390, 768, %r5;
	add.s32 	%r1392, %r1391, %r1389;
	ld.shared.u8 	%rs125, [%r1392];
	add.s16 	%rs126, %rs125, 1;
	st.shared.u8 	[%r1392], %rs126;
	setp.gt.s32 	%p51, %r1210, -1;
	selp.b32 	%r1393, -2147483648, -1, %p51;
	xor.b32  	%r1394, %r1393, %r1210;
	setp.eq.s32 	%p52, %r1394, 2147483647;
	selp.b32 	%r1142, -2147483648, %r1394, %p52;
	// begin inline asm
	shr.b32 %r1141, %r1142, %r1056;
	// end inline asm
	and.b32  	%r1395, %r1069, %r1141;
	and.b32  	%r1396, %r1395, 3;
	shr.u32 	%r1397, %r1395, 2;
	mad.lo.s32 	%r1398, %r1397, 768, %r5;
	add.s32 	%r1399, %r1398, %r1396;
	ld.shared.u8 	%rs127, [%r1399];
	add.s16 	%rs128, %rs127, 1;
	st.shared.u8 	[%r1399], %rs128;
	setp.gt.s32 	%p53, %r1211, -1;
	selp.b32 	%r1400, -2147483648, -1, %p53;
	xor.b32  	%r1401, %r1400, %r1211;
	setp.eq.s32 	%p54, %r1401, 2147483647;
	selp.b32 	%r1145, -2147483648, %r1401, %p54;
	// begin inline asm
	shr.b32 %r1144, %r1145, %r1056;
	// end inline asm
	and.b32  	%r1402, %r1069, %r1144;
	and.b32  	%r1403, %r1402, 3;
	shr.u32 	%r1404, %r1402, 2;
	mad.lo.s32 	%r1405, %r1404, 768, %r5;
	add.s32 	%r1406, %r1405, %r1403;
	ld.shared.u8 	%rs129, [%r1406];
	add.s16 	%rs130, %rs129, 1;
	st.shared.u8 	[%r1406], %rs130;
	setp.gt.s32 	%p55, %r1212, -1;
	selp.b32 	%r1407, -2147483648, -1, %p55;
	xor.b32  	%r1408, %r1407, %r1212;
	setp.eq.s32 	%p56, %r1408, 2147483647;
	selp.b32 	%r1148, -2147483648, %r1408, %p56;
	// begin inline asm
	shr.b32 %r1147, %r1148, %r1056;
	// end inline asm
	and.b32  	%r1409, %r1069, %r1147;
	and.b32  	%r1410, %r1409, 3;
	shr.u32 	%r1411, %r1409, 2;
	mad.lo.s32 	%r1412, %r1411, 768, %r5;
	add.s32 	%r1413, %r1412, %r1410;
	ld.shared.u8 	%rs131, [%r1413];
	add.s16 	%rs132, %rs131, 1;
	st.shared.u8 	[%r1413], %rs132;
	setp.gt.s32 	%p57, %r1213, -1;
	selp.b32 	%r1414, -2147483648, -1, %p57;
	xor.b32  	%r1415, %r1414, %r1213;
	setp.eq.s32 	%p58, %r1415, 2147483647;
	selp.b32 	%r1151, -2147483648, %r1415, %p58;
	// begin inline asm
	shr.b32 %r1150, %r1151, %r1056;
	// end inline asm
	and.b32  	%r1416, %r1069, %r1150;
	and.b32  	%r1417, %r1416, 3;
	shr.u32 	%r1418, %r1416, 2;
	mad.lo.s32 	%r1419, %r1418, 768, %r5;
	add.s32 	%r1420, %r1419, %r1417;
	ld.shared.u8 	%rs133, [%r1420];
	add.s16 	%rs134, %rs133, 1;
	st.shared.u8 	[%r1420], %rs134;
	setp.gt.s32 	%p59, %r1214, -1;
	selp.b32 	%r1421, -2147483648, -1, %p59;
	xor.b32  	%r1422, %r1421, %r1214;
	setp.eq.s32 	%p60, %r1422, 2147483647;
	selp.b32 	%r1154, -2147483648, %r1422, %p60;
	// begin inline asm
	shr.b32 %r1153, %r1154, %r1056;
	// end inline asm
	and.b32  	%r1423, %r1069, %r1153;
	and.b32  	%r1424, %r1423, 3;
	shr.u32 	%r1425, %r1423, 2;
	mad.lo.s32 	%r1426, %r1425, 768, %r5;
	add.s32 	%r1427, %r1426, %r1424;
	ld.shared.u8 	%rs135, [%r1427];
	add.s16 	%rs136, %rs135, 1;
	st.shared.u8 	[%r1427], %rs136;
	setp.gt.s32 	%p61, %r1215, -1;
	selp.b32 	%r1428, -2147483648, -1, %p61;
	xor.b32  	%r1429, %r1428, %r1215;
	setp.eq.s32 	%p62, %r1429, 2147483647;
	selp.b32 	%r1157, -2147483648, %r1429, %p62;
	// begin inline asm
	shr.b32 %r1156, %r1157, %r1056;
	// end inline asm
	and.b32  	%r1430, %r1069, %r1156;
	and.b32  	%r1431, %r1430, 3;
	shr.u32 	%r1432, %r1430, 2;
	mad.lo.s32 	%r1433, %r1432, 768, %r5;
	add.s32 	%r1434, %r1433, %r1431;
	ld.shared.u8 	%rs137, [%r1434];
	add.s16 	%rs138, %rs137, 1;
	st.shared.u8 	[%r1434], %rs138;
	setp.gt.s32 	%p63, %r1216, -1;
	selp.b32 	%r1435, -2147483648, -1, %p63;
	xor.b32  	%r1436, %r1435, %r1216;
	setp.eq.s32 	%p64, %r1436, 2147483647;
	selp.b32 	%r1160, -2147483648, %r1436, %p64;
	// begin inline asm
	shr.b32 %r1159, %r1160, %r1056;
	// end inline asm
	and.b32  	%r1437, %r1069, %r1159;
	and.b32  	%r1438, %r1437, 3;
	shr.u32 	%r1439, %r1437, 2;
	mad.lo.s32 	%r1440, %r1439, 768, %r5;
	add.s32 	%r1441, %r1440, %r1438;
	ld.shared.u8 	%rs139, [%r1441];
	add.s16 	%rs140, %rs139, 1;
	st.shared.u8 	[%r1441], %rs140;
	setp.gt.s32 	%p65, %r1217, -1;
	selp.b32 	%r1442, -2147483648, -1, %p65;
	xor.b32  	%r1443, %r1442, %r1217;
	setp.eq.s32 	%p66, %r1443, 2147483647;
	selp.b32 	%r1163, -2147483648, %r1443, %p66;
	// begin inline asm
	shr.b32 %r1162, %r1163, %r1056;
	// end inline asm
	and.b32  	%r1444, %r1069, %r1162;
	and.b32  	%r1445, %r1444, 3;
	shr.u32 	%r1446, %r1444, 2;
	mad.lo.s32 	%r1447, %r1446, 768, %r5;
	add.s32 	%r1448, %r1447, %r1445;
	ld.shared.u8 	%rs141, [%r1448];
	add.s16 	%rs142, %rs141, 1;
	st.shared.u8 	[%r1448], %rs142;
	setp.gt.s32 	%p67, %r1218, -1;
	selp.b32 	%r1449, -2147483648, -1, %p67;
	xor.b32  	%r1450, %r1449, %r1218;
	setp.eq.s32 	%p68, %r1450, 2147483647;
	selp.b32 	%r1166, -2147483648, %r1450, %p68;
	// begin inline asm
	shr.b32 %r1165, %r1166, %r1056;
	// end inline asm
	and.b32  	%r1451, %r1069, %r1165;
	and.b32  	%r1452, %r1451, 3;
	shr.u32 	%r1453, %r1451, 2;
	mad.lo.s32 	%r1454, %r1453, 768, %r5;
	add.s32 	%r1455, %r1454, %r1452;
	ld.shared.u8 	%rs143, [%r1455];
	add.s16 	%rs144, %rs143, 1;
	st.shared.u8 	[%r1455], %rs144;
	setp.gt.s32 	%p69, %r1219, -1;
	selp.b32 	%r1456, -2147483648, -1, %p69;
	xor.b32  	%r1457, %r1456, %r1219;
	setp.eq.s32 	%p70, %r1457, 2147483647;
	selp.b32 	%r1169, -2147483648, %r1457, %p70;
	// begin inline asm
	shr.b32 %r1168, %r1169, %r1056;
	// end inline asm
	and.b32  	%r1458, %r1069, %r1168;
	and.b32  	%r1459, %r1458, 3;
	shr.u32 	%r1460, %r1458, 2;
	mad.lo.s32 	%r1461, %r1460, 768, %r5;
	add.s32 	%r1462, %r1461, %r1459;
	ld.shared.u8 	%rs145, [%r1462];
	add.s16 	%rs146, %rs145, 1;
	st.shared.u8 	[%r1462], %rs146;
	setp.gt.s32 	%p71, %r1220, -1;
	selp.b32 	%r1463, -2147483648, -1, %p71;
	xor.b32  	%r1464, %r1463, %r1220;
	setp.eq.s32 	%p72, %r1464, 2147483647;
	selp.b32 	%r1172, -2147483648, %r1464, %p72;
	// begin inline asm
	shr.b32 %r1171, %r1172, %r1056;
	// end inline asm
	and.b32  	%r1465, %r1069, %r1171;
	and.b32  	%r1466, %r1465, 3;
	shr.u32 	%r1467, %r1465, 2;
	mad.lo.s32 	%r1468, %r1467, 768, %r5;
	add.s32 	%r1469, %r1468, %r1466;
	ld.shared.u8 	%rs147, [%r1469];
	add.s16 	%rs148, %rs147, 1;
	st.shared.u8 	[%r1469], %rs148;
	setp.gt.s32 	%p73, %r1221, -1;
	selp.b32 	%r1470, -2147483648, -1, %p73;
	xor.b32  	%r1471, %r1470, %r1221;
	setp.eq.s32 	%p74, %r1471, 2147483647;
	selp.b32 	%r1175, -2147483648, %r1471, %p74;
	// begin inline asm
	shr.b32 %r1174, %r1175, %r1056;
	// end inline asm
	and.b32  	%r1472, %r1069, %r1174;
	and.b32  	%r1473, %r1472, 3;
	shr.u32 	%r1474, %r1472, 2;
	mad.lo.s32 	%r1475, %r1474, 768, %r5;
	add.s32 	%r1476, %r1475, %r1473;
	ld.shared.u8 	%rs149, [%r1476];
	add.s16 	%rs150, %rs149, 1;
	st.shared.u8 	[%r1476], %rs150;
	setp.gt.s32 	%p75, %r1222, -1;
	selp.b32 	%r1477, -2147483648, -1, %p75;
	xor.b32  	%r1478, %r1477, %r1222;
	setp.eq.s32 	%p76, %r1478, 2147483647;
	selp.b32 	%r1178, -2147483648, %r1478, %p76;
	// begin inline asm
	shr.b32 %r1177, %r1178, %r1056;
	// end inline asm
	and.b32  	%r1479, %r1069, %r1177;
	and.b32  	%r1480, %r1479, 3;
	shr.u32 	%r1481, %r1479, 2;
	mad.lo.s32 	%r1482, %r1481, 768, %r5;
	add.s32 	%r1483, %r1482, %r1480;
	ld.shared.u8 	%rs151, [%r1483];
	add.s16 	%rs152, %rs151, 1;
	st.shared.u8 	[%r1483], %rs152;
	setp.gt.s32 	%p77, %r1223, -1;
	selp.b32 	%r1484, -2147483648, -1, %p77;
	xor.b32  	%r1485, %r1484, %r1223;
	setp.eq.s32 	%p78, %r1485, 2147483647;
	selp.b32 	%r1181, -2147483648, %r1485, %p78;
	// begin inline asm
	shr.b32 %r1180, %r1181, %r1056;
	// end inline asm
	and.b32  	%r1486, %r1069, %r1180;
	and.b32  	%r1487, %r1486, 3;
	shr.u32 	%r1488, %r1486, 2;
	mad.lo.s32 	%r1489, %r1488, 768, %r5;
	add.s32 	%r1490, %r1489, %r1487;
	ld.shared.u8 	%rs153, [%r1490];
	add.s16 	%rs154, %rs153, 1;
	st.shared.u8 	[%r1490], %rs154;
	setp.gt.s32 	%p79, %r1224, -1;
	selp.b32 	%r1491, -2147483648, -1, %p79;
	xor.b32  	%r1492, %r1491, %r1224;
	setp.eq.s32 	%p80, %r1492, 2147483647;
	selp.b32 	%r1184, -2147483648, %r1492, %p80;
	// begin inline asm
	shr.b32 %r1183, %r1184, %r1056;
	// end inline asm
	and.b32  	%r1493, %r1069, %r1183;
	and.b32  	%r1494, %r1493, 3;
	shr.u32 	%r1495, %r1493, 2;
	mad.lo.s32 	%r1496, %r1495, 768, %r5;
	add.s32 	%r1497, %r1496, %r1494;
	ld.shared.u8 	%rs155, [%r1497];
	add.s16 	%rs156, %rs155, 1;
	st.shared.u8 	[%r1497], %rs156;
	add.s32 	%r5170, %r5170, 7488;
	add.s32 	%r5185, %r5185, -7488;
	add.s32 	%r5184, %r5184, -7488;
	setp.ne.s32 	%p81, %r5185, -44928;
	@%p81 bra 	$L__BB2_4;
	setp.gt.u32 	%p82, %r4, 511;
	bar.sync 	0;
	// begin inline asm
	mov.u32 %r1498, %laneid;
	// end inline asm
	shl.b32 	%r1499, %r1498, 2;
	add.s32 	%r41, %r6, %r1499;
	@%p82 bra 	$L__BB2_7;
	ld.shared.u32 	%r1500, [%r41];
	bfe.u32 	%r1501, %r1500, 0, 8;
	add.s32 	%r1502, %r5169, %r1501;
	bfe.u32 	%r1503, %r1500, 8, 8;
	add.s32 	%r1504, %r5168, %r1503;
	bfe.u32 	%r1505, %r1500, 16, 8;
	add.s32 	%r1506, %r5167, %r1505;
	bfe.u32 	%r1507, %r1500, 24, 8;
	add.s32 	%r1508, %r5166, %r1507;
	ld.shared.u32 	%r1509, [%r41+128];
	bfe.u32 	%r1510, %r1509, 0, 8;
	add.s32 	%r1511, %r1502, %r1510;
	bfe.u32 	%r1512, %r1509, 8, 8;
	add.s32 	%r1513, %r1504, %r1512;
	bfe.u32 	%r1514, %r1509, 16, 8;
	add.s32 	%r1515, %r1506, %r1514;
	bfe.u32 	%r1516, %r1509, 24, 8;
	add.s32 	%r1517, %r1508, %r1516;
	ld.shared.u32 	%r1518, [%r41+256];
	bfe.u32 	%r1519, %r1518, 0, 8;
	add.s32 	%r1520, %r1511, %r1519;
	bfe.u32 	%r1521, %r1518, 8, 8;
	add.s32 	%r1522, %r1513, %r1521;
	bfe.u32 	%r1523, %r1518, 16, 8;
	add.s32 	%r1524, %r1515, %r1523;
	bfe.u32 	%r1525, %r1518, 24, 8;
	add.s32 	%r1526, %r1517, %r1525;
	ld.shared.u32 	%r1527, [%r41+384];
	bfe.u32 	%r1528, %r1527, 0, 8;
	add.s32 	%r1529, %r1520, %r1528;
	bfe.u32 	%r1530, %r1527, 8, 8;
	add.s32 	%r1531, %r1522, %r1530;
	bfe.u32 	%r1532, %r1527, 16, 8;
	add.s32 	%r1533, %r1524, %r1532;
	bfe.u32 	%r1534, %r1527, 24, 8;
	add.s32 	%r1535, %r1526, %r1534;
	ld.shared.u32 	%r1536, [%r41+512];
	bfe.u32 	%r1537, %r1536, 0, 8;
	add.s32 	%r1538, %r1529, %r1537;
	bfe.u32 	%r1539, %r1536, 8, 8;
	add.s32 	%r1540, %r1531, %r1539;
	bfe.u32 	%r1541, %r1536, 16, 8;
	add.s32 	%r1542, %r1533, %r1541;
	bfe.u32 	%r1543, %r1536, 24, 8;
	add.s32 	%r1544, %r1535, %r1543;
	ld.shared.u32 	%r1545, [%r41+640];
	bfe.u32 	%r1546, %r1545, 0, 8;
	add.s32 	%r5169, %r1538, %r1546;
	bfe.u32 	%r1547, %r1545, 8, 8;
	add.s32 	%r5168, %r1540, %r1547;
	bfe.u32 	%r1548, %r1545, 16, 8;
	add.s32 	%r5167, %r1542, %r1548;
	bfe.u32 	%r1549, %r1545, 24, 8;
	add.s32 	%r5166, %r1544, %r1549;
$L__BB2_7:
	setp.gt.u32 	%p83, %r4, 319;
	@%p83 bra 	$L__BB2_9;
	ld.shared.u32 	%r1550, [%r41+4608];
	bfe.u32 	%r1551, %r1550, 0, 8;
	add.s32 	%r1552, %r5194, %r1551;
	bfe.u32 	%r1553, %r1550, 8, 8;
	add.s32 	%r1554, %r5193, %r1553;
	bfe.u32 	%r1555, %r1550, 16, 8;
	add.s32 	%r1556, %r5192, %r1555;
	bfe.u32 	%r1557, %r1550, 24, 8;
	add.s32 	%r1558, %r5191, %r1557;
	ld.shared.u32 	%r1559, [%r41+4736];
	bfe.u32 	%r1560, %r1559, 0, 8;
	add.s32 	%r1561, %r1552, %r1560;
	bfe.u32 	%r1562, %r1559, 8, 8;
	add.s32 	%r1563, %r1554, %r1562;
	bfe.u32 	%r1564, %r1559, 16, 8;
	add.s32 	%r1565, %r1556, %r1564;
	bfe.u32 	%r1566, %r1559, 24, 8;
	add.s32 	%r1567, %r1558, %r1566;
	ld.shared.u32 	%r1568, [%r41+4864];
	bfe.u32 	%r1569, %r1568, 0, 8;
	add.s32 	%r1570, %r1561, %r1569;
	bfe.u32 	%r1571, %r1568, 8, 8;
	add.s32 	%r1572, %r1563, %r1571;
	bfe.u32 	%r1573, %r1568, 16, 8;
	add.s32 	%r1574, %r1565, %r1573;
	bfe.u32 	%r1575, %r1568, 24, 8;
	add.s32 	%r1576, %r1567, %r1575;
	ld.shared.u32 	%r1577, [%r41+4992];
	bfe.u32 	%r1578, %r1577, 0, 8;
	add.s32 	%r1579, %r1570, %r1578;
	bfe.u32 	%r1580, %r1577, 8, 8;
	add.s32 	%r1581, %r1572, %r1580;
	bfe.u32 	%r1582, %r1577, 16, 8;
	add.s32 	%r1583, %r1574, %r1582;
	bfe.u32 	%r1584, %r1577, 24, 8;
	add.s32 	%r1585, %r1576, %r1584;
	ld.shared.u32 	%r1586, [%r41+5120];
	bfe.u32 	%r1587, %r1586, 0, 8;
	add.s32 	%r1588, %r1579, %r1587;
	bfe.u32 	%r1589, %r1586, 8, 8;
	add.s32 	%r1590, %r1581, %r1589;
	bfe.u32 	%r1591, %r1586, 16, 8;
	add.s32 	%r1592, %r1583, %r1591;
	bfe.u32 	%r1593, %r1586, 24, 8;
	add.s32 	%r1594, %r1585, %r1593;
	ld.shared.u32 	%r1595, [%r41+5248];
	bfe.u32 	%r1596, %r1595, 0, 8;
	add.s32 	%r5194, %r1588, %r1596;
	bfe.u32 	%r1597, %r1595, 8, 8;
	add.s32 	%r5193, %r1590, %r1597;
	bfe.u32 	%r1598, %r1595, 16, 8;
	add.s32 	%r5192, %r1592, %r1598;
	bfe.u32 	%r1599, %r1595, 24, 8;
	add.s32 	%r5191, %r1594, %r1599;
$L__BB2_9:
	setp.gt.u32 	%p84, %r4, 127;
	@%p84 bra 	$L__BB2_11;
	ld.shared.u32 	%r1600, [%r41+9216];
	bfe.u32 	%r1601, %r1600, 0, 8;
	add.s32 	%r1602, %r5198, %r1601;
	bfe.u32 	%r1603, %r1600, 8, 8;
	add.s32 	%r1604, %r5197, %r1603;
	bfe.u32 	%r1605, %r1600, 16, 8;
	add.s32 	%r1606, %r5196, %r1605;
	bfe.u32 	%r1607, %r1600, 24, 8;
	add.s32 	%r1608, %r5195, %r1607;
	ld.shared.u32 	%r1609, [%r41+9344];
	bfe.u32 	%r1610, %r1609, 0, 8;
	add.s32 	%r1611, %r1602, %r1610;
	bfe.u32 	%r1612, %r1609, 8, 8;
	add.s32 	%r1613, %r1604, %r1612;
	bfe.u32 	%r1614, %r1609, 16, 8;
	add.s32 	%r1615, %r1606, %r1614;
	bfe.u32 	%r1616, %r1609, 24, 8;
	add.s32 	%r1617, %r1608, %r1616;
	ld.shared.u32 	%r1618, [%r41+9472];
	bfe.u32 	%r1619, %r1618, 0, 8;
	add.s32 	%r1620, %r1611, %r1619;
	bfe.u32 	%r1621, %r1618, 8, 8;
	add.s32 	%r1622, %r1613, %r1621;
	bfe.u32 	%r1623, %r1618, 16, 8;
	add.s32 	%r1624, %r1615, %r1623;
	bfe.u32 	%r1625, %r1618, 24, 8;
	add.s32 	%r1626, %r1617, %r1625;
	ld.shared.u32 	%r1627, [%r41+9600];
	bfe.u32 	%r1628, %r1627, 0, 8;
	add.s32 	%r1629, %r1620, %r1628;
	bfe.u32 	%r1630, %r1627, 8, 8;
	add.s32 	%r1631, %r1622, %r1630;
	bfe.u32 	%r1632, %r1627, 16, 8;
	add.s32 	%r1633, %r1624, %r1632;
	bfe.u32 	%r1634, %r1627, 24, 8;
	add.s32 	%r1635, %r1626, %r1634;
	ld.shared.u32 	%r1636, [%r41+9728];
	bfe.u32 	%r1637, %r1636, 0, 8;
	add.s32 	%r1638, %r1629, %r1637;
	bfe.u32 	%r1639, %r1636, 8, 8;
	add.s32 	%r1640, %r1631, %r1639;
	bfe.u32 	%r1641, %r1636, 16, 8;
	add.s32 	%r1642, %r1633, %r1641;
	bfe.u32 	%r1643, %r1636, 24, 8;
	add.s32 	%r1644, %r1635, %r1643;
	ld.shared.u32 	%r1645, [%r41+9856];
	bfe.u32 	%r1646, %r1645, 0, 8;
	add.s32 	%r5198, %r1638, %r1646;
	bfe.u32 	%r1647, %r1645, 8, 8;
	add.s32 	%r5197, %r1640, %r1647;
	bfe.u32 	%r1648, %r1645, 16, 8;
	add.s32 	%r5196, %r1642, %r1648;
	bfe.u32 	%r1649, %r1645, 24, 8;
	add.s32 	%r5195, %r1644, %r1649;
$L__BB2_11:
	bar.sync 	0;
	mov.b32 	%r1650, 0;
	st.shared.u32 	[%r5], %r1650;
	st.shared.u32 	[%r5+768], %r1650;
	st.shared.u32 	[%r5+1536], %r1650;
	st.shared.u32 	[%r5+2304], %r1650;
	st.shared.u32 	[%r5+3072], %r1650;
	st.shared.u32 	[%r5+3840], %r1650;
	st.shared.u32 	[%r5+4608], %r1650;
	st.shared.u32 	[%r5+5376], %r1650;
	st.shared.u32 	[%r5+6144], %r1650;
	st.shared.u32 	[%r5+6912], %r1650;
	st.shared.u32 	[%r5+7680], %r1650;
	st.shared.u32 	[%r5+8448], %r1650;
	st.shared.u32 	[%r5+9216], %r1650;
	st.shared.u32 	[%r5+9984], %r1650;
	st.shared.u32 	[%r5+10752], %r1650;
	st.shared.u32 	[%r5+11520], %r1650;
	setp.gt.s32 	%p85, %r5184, 44927;
	@%p85 bra 	$L__BB2_3;
$L__BB2_12:
	sub.s32 	%r5202, %r2, %r5170;
	setp.lt.s32 	%p86, %r5202, 7488;
	@%p86 bra 	$L__BB2_15;
	add.s64 	%rd7, %rd1, 14592;
$L__BB2_14:
	cvt.s64.s32 	%rd38, %r5170;
	add.s64 	%rd39, %rd5, %rd38;
	shl.b64 	%rd40, %rd39, 2;
	add.s64 	%rd41, %rd7, %rd40;
	ld.global.u32 	%r1771, [%rd41+-14592];
	ld.global.u32 	%r1772, [%rd41+-13824];
	ld.global.u32 	%r1773, [%rd41+-13056];
	ld.global.u32 	%r1774, [%rd41+-12288];
	ld.global.u32 	%r1775, [%rd41+-11520];
	ld.global.u32 	%r1776, [%rd41+-10752];
	ld.global.u32 	%r1777, [%rd41+-9984];
	ld.global.u32 	%r1778, [%rd41+-9216];
	ld.global.u32 	%r1779, [%rd41+-8448];
	ld.global.u32 	%r1780, [%rd41+-7680];
	ld.global.u32 	%r1781, [%rd41+-6912];
	ld.global.u32 	%r1782, [%rd41+-6144];
	ld.global.u32 	%r1783, [%rd41+-5376];
	ld.global.u32 	%r1784, [%rd41+-4608];
	ld.global.u32 	%r1785, [%rd41+-3840];
	ld.global.u32 	%r1786, [%rd41+-3072];
	ld.global.u32 	%r1787, [%rd41+-2304];
	ld.global.u32 	%r1788, [%rd41+-1536];
	ld.global.u32 	%r1789, [%rd41+-768];
	ld.global.u32 	%r1790, [%rd41];
	ld.global.u32 	%r1791, [%rd41+768];
	ld.global.u32 	%r1792, [%rd41+1536];
	ld.global.u32 	%r1793, [%rd41+2304];
	ld.global.u32 	%r1794, [%rd41+3072];
	ld.global.u32 	%r1795, [%rd41+3840];
	ld.global.u32 	%r1796, [%rd41+4608];
	ld.global.u32 	%r1797, [%rd41+5376];
	ld.global.u32 	%r1798, [%rd41+6144];
	ld.global.u32 	%r1799, [%rd41+6912];
	ld.global.u32 	%r1800, [%rd41+7680];
	ld.global.u32 	%r1801, [%rd41+8448];
	ld.global.u32 	%r1802, [%rd41+9216];
	ld.global.u32 	%r1803, [%rd41+9984];
	ld.global.u32 	%r1804, [%rd41+10752];
	ld.global.u32 	%r1805, [%rd41+11520];
	ld.global.u32 	%r1806, [%rd41+12288];
	ld.global.u32 	%r1807, [%rd41+13056];
	ld.global.u32 	%r1808, [%rd41+13824];
	ld.global.u32 	%r1809, [%rd41+14592];
	bar.sync 	0;
	setp.gt.s32 	%p87, %r1771, -1;
	selp.b32 	%r1810, -2147483648, -1, %p87;
	xor.b32  	%r1811, %r1810, %r1771;
	setp.eq.s32 	%p88, %r1811, 2147483647;
	selp.b32 	%r1652, -2147483648, %r1811, %p88;
	// begin inline asm
	shr.b32 %r1651, %r1652, %r1056;
	// end inline asm
	mov.b32 	%r1655, 0;
	// begin inline asm
	bmsk.clamp.b32 %r1654, %r1655, %r1057;
	// end inline asm
	and.b32  	%r1812, %r1654, %r1651;
	and.b32  	%r1813, %r1812, 3;
	shr.u32 	%r1814, %r1812, 2;
	mad.lo.s32 	%r1815, %r1814, 768, %r5;
	add.s32 	%r1816, %r1815, %r1813;
	ld.shared.u8 	%rs157, [%r1816];
	add.s16 	%rs158, %rs157, 1;
	st.shared.u8 	[%r1816], %rs158;
	setp.gt.s32 	%p89, %r1772, -1;
	selp.b32 	%r1817, -2147483648, -1, %p89;
	xor.b32  	%r1818, %r1817, %r1772;
	setp.eq.s32 	%p90, %r1818, 2147483647;
	selp.b32 	%r1658, -2147483648, %r1818, %p90;
	// begin inline asm
	shr.b32 %r1657, %r1658, %r1056;
	// end inline asm
	and.b32  	%r1819, %r1654, %r1657;
	and.b32  	%r1820, %r1819, 3;
	shr.u32 	%r1821, %r1819, 2;
	mad.lo.s32 	%r1822, %r1821, 768, %r5;
	add.s32 	%r1823, %r1822, %r1820;
	ld.shared.u8 	%rs159, [%r1823];
	add.s16 	%rs160, %rs159, 1;
	st.shared.u8 	[%r1823], %rs160;
	setp.gt.s32 	%p91, %r1773, -1;
	selp.b32 	%r1824, -2147483648, -1, %p91;
	xor.b32  	%r1825, %r1824, %r1773;
	setp.eq.s32 	%p92, %r1825, 2147483647;
	selp.b32 	%r1661, -2147483648, %r1825, %p92;
	// begin inline asm
	shr.b32 %r1660, %r1661, %r1056;
	// end inline asm
	and.b32  	%r1826, %r1654, %r1660;
	and.b32  	%r1827, %r1826, 3;
	shr.u32 	%r1828, %r1826, 2;
	mad.lo.s32 	%r1829, %r1828, 768, %r5;
	add.s32 	%r1830, %r1829, %r1827;
	ld.shared.u8 	%rs161, [%r1830];
	add.s16 	%rs162, %rs161, 1;
	st.shared.u8 	[%r1830], %rs162;
	setp.gt.s32 	%p93, %r1774, -1;
	selp.b32 	%r1831, -2147483648, -1, %p93;
	xor.b32  	%r1832, %r1831, %r1774;
	setp.eq.s32 	%p94, %r1832, 2147483647;
	selp.b32 	%r1664, -2147483648, %r1832, %p94;
	// begin inline asm
	shr.b32 %r1663, %r1664, %r1056;
	// end inline asm
	and.b32  	%r1833, %r1654, %r1663;
	and.b32  	%r1834, %r1833, 3;
	shr.u32 	%r1835, %r1833, 2;
	mad.lo.s32 	%r1836, %r1835, 768, %r5;
	add.s32 	%r1837, %r1836, %r1834;
	ld.shared.u8 	%rs163, [%r1837];
	add.s16 	%rs164, %rs163, 1;
	st.shared.u8 	[%r1837], %rs164;
	setp.gt.s32 	%p95, %r1775, -1;
	selp.b32 	%r1838, -2147483648, -1, %p95;
	xor.b32  	%r1839, %r1838, %r1775;
	setp.eq.s32 	%p96, %r1839, 2147483647;
	selp.b32 	%r1667, -2147483648, %r1839, %p96;
	// begin inline asm
	shr.b32 %r1666, %r1667, %r1056;
	// end inline asm
	and.b32  	%r1840, %r1654, %r1666;
	and.b32  	%r1841, %r1840, 3;
	shr.u32 	%r1842, %r1840, 2;
	mad.lo.s32 	%r1843, %r1842, 768, %r5;
	add.s32 	%r1844, %r1843, %r1841;
	ld.shared.u8 	%rs165, [%r1844];
	add.s16 	%rs166, %rs165, 1;
	st.shared.u8 	[%r1844], %rs166;
	setp.gt.s32 	%p97, %r1776, -1;
	selp.b32 	%r1845, -2147483648, -1, %p97;
	xor.b32  	%r1846, %r1845, %r1776;
	setp.eq.s32 	%p98, %r1846, 2147483647;
	selp.b32 	%r1670, -2147483648, %r1846, %p98;
	// begin inline asm
	shr.b32 %r1669, %r1670, %r1056;
	// end inline asm
	and.b32  	%r1847, %r1654, %r1669;
	and.b32  	%r1848, %r1847, 3;
	shr.u32 	%r1849, %r1847, 2;
	mad.lo.s32 	%r1850, %r1849, 768, %r5;
	add.s32 	%r1851, %r1850, %r1848;
	ld.shared.u8 	%rs167, [%r1851];
	add.s16 	%rs168, %rs167, 1;
	st.shared.u8 	[%r1851], %rs168;
	setp.gt.s32 	%p99, %r1777, -1;
	selp.b32 	%r1852, -2147483648, -1, %p99;
	xor.b32  	%r1853, %r1852, %r1777;
	setp.eq.s32 	%p100, %r1853, 2147483647;
	selp.b32 	%r1673, -2147483648, %r1853, %p100;
	// begin inline asm
	shr.b32 %r1672, %r1673, %r1056;
	// end inline asm
	and.b32  	%r1854, %r1654, %r1672;
	and.b32  	%r1855, %r1854, 3;
	shr.u32 	%r1856, %r1854, 2;
	mad.lo.s32 	%r1857, %r1856, 768, %r5;
	add.s32 	%r1858, %r1857, %r1855;
	ld.shared.u8 	%rs169, [%r1858];
	add.s16 	%rs170, %rs169, 1;
	st.shared.u8 	[%r1858], %rs170;
	setp.gt.s32 	%p101, %r1778, -1;
	selp.b32 	%r1859, -2147483648, -1, %p101;
	xor.b32  	%r1860, %r1859, %r1778;
	setp.eq.s32 	%p102, %r1860, 2147483647;
	selp.b32 	%r1676, -2147483648, %r1860, %p102;
	// begin inline asm
	shr.b32 %r1675, %r1676, %r1056;
	// end inline asm
	and.b32  	%r1861, %r1654, %r1675;
	and.b32  	%r1862, %r1861, 3;
	shr.u32 	%r1863, %r1861, 2;
	mad.lo.s32 	%r1864, %r1863, 768, %r5;
	add.s32 	%r1865, %r1864, %r1862;
	ld.shared.u8 	%rs171, [%r1865];
	add.s16 	%rs172, %rs171, 1;
	st.shared.u8 	[%r1865], %rs172;
	setp.gt.s32 	%p103, %r1779, -1;
	selp.b32 	%r1866, -2147483648, -1, %p103;
	xor.b32  	%r1867, %r1866, %r1779;
	setp.eq.s32 	%p104, %r1867, 2147483647;
	selp.b32 	%r1679, -2147483648, %r1867, %p104;
	// begin inline asm
	shr.b32 %r1678, %r1679, %r1056;
	// end inline asm
	and.b32  	%r1868, %r1654, %r1678;
	and.b32  	%r1869, %r1868, 3;
	shr.u32 	%r1870, %r1868, 2;
	mad.lo.s32 	%r1871, %r1870, 768, %r5;
	add.s32 	%r1872, %r1871, %r1869;
	ld.shared.u8 	%rs173, [%r1872];
	add.s16 	%rs174, %rs173, 1;
	st.shared.u8 	[%r1872], %rs174;
	setp.gt.s32 	%p105, %r1780, -1;
	selp.b32 	%r1873, -2147483648, -1, %p105;
	xor.b32  	%r1874, %r1873, %r1780;
	setp.eq.s32 	%p106, %r1874, 2147483647;
	selp.b32 	%r1682, -2147483648, %r1874, %p106;
	// begin inline asm
	shr.b32 %r1681, %r1682, %r1056;
	// end inline asm
	and.b32  	%r1875, %r1654, %r1681;
	and.b32  	%r1876, %r1875, 3;
	shr.u32 	%r1877, %r1875, 2;
	mad.lo.s32 	%r1878, %r1877, 768, %r5;
	add.s32 	%r1879, %r1878, %r1876;
	ld.shared.u8 	%rs175, [%r1879];
	add.s16 	%rs176, %rs175, 1;
	st.shared.u8 	[%r1879], %rs176;
	setp.gt.s32 	%p107, %r1781, -1;
	selp.b32 	%r1880, -2147483648, -1, %p107;
	xor.b32  	%r1881, %r1880, %r1781;
	setp.eq.s32 	%p108, %r1881, 2147483647;
	selp.b32 	%r1685, -2147483648, %r1881, %p108;
	// begin inline asm
	shr.b32 %r1684, %r1685, %r1056;
	// end inline asm
	and.b32  	%r1882, %r1654, %r1684;
	and.b32  	%r1883, %r1882, 3;
	shr.u32 	%r1884, %r1882, 2;
	mad.lo.s32 	%r1885, %r1884, 768, %r5;
	add.s32 	%r1886, %r1885, %r1883;
	ld.shared.u8 	%rs177, [%r1886];
	add.s16 	%rs178, %rs177, 1;
	st.shared.u8 	[%r1886], %rs178;
	setp.gt.s32 	%p109, %r1782, -1;
	selp.b32 	%r1887, -2147483648, -1, %p109;
	xor.b32  	%r1888, %r1887, %r1782;
	setp.eq.s32 	%p110, %r1888, 2147483647;
	selp.b32 	%r1688, -2147483648, %r1888, %p110;
	// begin inline asm
	shr.b32 %r1687, %r1688, %r1056;
	// end inline asm
	and.b32  	%r1889, %r1654, %r1687;
	and.b32  	%r1890, %r1889, 3;
	shr.u32 	%r1891, %r1889, 2;
	mad.lo.s32 	%r1892, %r1891, 768, %r5;
	add.s32 	%r1893, %r1892, %r1890;
	ld.shared.u8 	%rs179, [%r1893];
	add.s16 	%rs180, %rs179, 1;
	st.shared.u8 	[%r1893], %rs180;
	setp.gt.s32 	%p111, %r1783, -1;
	selp.b32 	%r1894, -2147483648, -1, %p111;
	xor.b32  	%r1895, %r1894, %r1783;
	setp.eq.s32 	%p112, %r1895, 2147483647;
	selp.b32 	%r1691, -2147483648, %r1895, %p112;
	// begin inline asm
	shr.b32 %r1690, %r1691, %r1056;
	// end inline asm
	and.b32  	%r1896, %r1654, %r1690;
	and.b32  	%r1897, %r1896, 3;
	shr.u32 	%r1898, %r1896, 2;
	mad.lo.s32 	%r1899, %r1898, 768, %r5;
	add.s32 	%r1900, %r1899, %r1897;
	ld.shared.u8 	%rs181, [%r1900];
	add.s16 	%rs182, %rs181, 1;
	st.shared.u8 	[%r1900], %rs182;
	setp.gt.s32 	%p113, %r1784, -1;
	selp.b32 	%r1901, -2147483648, -1, %p113;
	xor.b32  	%r1902, %r1901, %r1784;
	setp.eq.s32 	%p114, %r1902, 2147483647;
	selp.b32 	%r1694, -2147483648, %r1902, %p114;
	// begin inline asm
	shr.b32 %r1693, %r1694, %r1056;
	// end inline asm
	and.b32  	%r1903, %r1654, %r1693;
	and.b32  	%r1904, %r1903, 3;
	shr.u32 	%r1905, %r1903, 2;
	mad.lo.s32 	%r1906, %r1905, 768, %r5;
	add.s32 	%r1907, %r1906, %r1904;
	ld.shared.u8 	%rs183, [%r1907];
	add.s16 	%rs184, %rs183, 1;
	st.shared.u8 	[%r1907], %rs184;
	setp.gt.s32 	%p115, %r1785, -1;
	selp.b32 	%r1908, -2147483648, -1, %p115;
	xor.b32  	%r1909, %r1908, %r1785;
	setp.eq.s32 	%p116, %r1909, 2147483647;
	selp.b32 	%r1697, -2147483648, %r1909, %p116;
	// begin inline asm
	shr.b32 %r1696, %r1697, %r1056;
	// end inline asm
	and.b32  	%r1910, %r1654, %r1696;
	and.b32  	%r1911, %r1910, 3;
	shr.u32 	%r1912, %r1910, 2;
	mad.lo.s32 	%r1913, %r1912, 768, %r5;
	add.s32 	%r1914, %r1913, %r1911;
	ld.shared.u8 	%rs185, [%r1914];
	add.s16 	%rs186, %rs185, 1;
	st.shared.u8 	[%r1914], %rs186;
	setp.gt.s32 	%p117, %r1786, -1;
	selp.b32 	%r1915, -2147483648, -1, %p117;
	xor.b32  	%r1916, %r1915, %r1786;
	setp.eq.s32 	%p118, %r1916, 2147483647;
	selp.b32 	%r1700, -2147483648, %r1916, %p118;
	// begin inline asm
	shr.b32 %r1699, %r1700, %r1056;
	// end inline asm
	and.b32  	%r1917, %r1654, %r1699;
	and.b32  	%r1918, %r1917, 3;
	shr.u32 	%r1919, %r1917, 2;
	mad.lo.s32 	%r1920, %r1919, 768, %r5;
	add.s32 	%r1921, %r1920, %r1918;
	ld.shared.u8 	%rs187, [%r1921];
	add.s16 	%rs188, %rs187, 1;
	st.shared.u8 	[%r1921], %rs188;
	setp.gt.s32 	%p119, %r1787, -1;
	selp.b32 	%r1922, -2147483648, -1, %p119;
	xor.b32  	%r1923, %r1922, %r1787;
	setp.eq.s32 	%p120, %r1923, 2147483647;
	selp.b32 	%r1703, -2147483648, %r1923, %p120;
	// begin inline asm
	shr.b32 %r1702, %r1703, %r1056;
	// end inline asm
	and.b32  	%r1924, %r1654, %r1702;
	and.b32  	%r1925, %r1924, 3;
	shr.u32 	%r1926, %r1924, 2;
	mad.lo.s32 	%r1927, %r1926, 768, %r5;
	add.s32 	%r1928, %r1927, %r1925;
	ld.shared.u8 	%rs189, [%r1928];
	add.s16 	%rs190, %rs189, 1;
	st.shared.u8 	[%r1928], %rs190;
	setp.gt.s32 	%p121, %r1788, -1;
	selp.b32 	%r1929, -2147483648, -1, %p121;
	xor.b32  	%r1930, %r1929, %r1788;
	setp.eq.s32 	%p122, %r1930, 2147483647;
	selp.b32 	%r1706, -2147483648, %r1930, %p122;
	// begin inline asm
	shr.b32 %r1705, %r1706, %r1056;
	// end inline asm
	and.b32  	%r1931, %r1654, %r1705;
	and.b32  	%r1932, %r1931, 3;
	shr.u32 	%r1933, %r1931, 2;
	mad.lo.s32 	%r1934, %r1933, 768, %r5;
	add.s32 	%r1935, %r1934, %r1932;
	ld.shared.u8 	%rs191, [%r1935];
	add.s16 	%rs192, %rs191, 1;
	st.shared.u8 	[%r1935], %rs192;
	setp.gt.s32 	%p123, %r1789, -1;
	selp.b32 	%r1936, -2147483648, -1, %p123;
	xor.b32  	%r1937, %r1936, %r1789;
	setp.eq.s32 	%p124, %r1937, 2147483647;
	selp.b32 	%r1709, -2147483648, %r1937, %p124;
	// begin inline asm
	shr.b32 %r1708, %r1709, %r1056;
	// end inline asm
	and.b32  	%r1938, %r1654, %r1708;
	and.b32  	%r1939, %r1938, 3;
	shr.u32 	%r1940, %r1938, 2;
	mad.lo.s32 	%r1941, %r1940, 768, %r5;
	add.s32 	%r1942, %r1941, %r1939;
	ld.shared.u8 	%rs193, [%r1942];
	add.s16 	%rs194, %rs193, 1;
	st.shared.u8 	[%r1942], %rs194;
	setp.gt.s32 	%p125, %r1790, -1;
	selp.b32 	%r1943, -2147483648, -1, %p125;
	xor.b32  	%r1944, %r1943, %r1790;
	setp.eq.s32 	%p126, %r1944, 2147483647;
	selp.b32 	%r1712, -2147483648, %r1944, %p126;
	// begin inline asm
	shr.b32 %r1711, %r1712, %r1056;
	// end inline asm
	and.b32  	%r1945, %r1654, %r1711;
	and.b32  	%r1946, %r1945, 3;
	shr.u32 	%r1947, %r1945, 2;
	mad.lo.s32 	%r1948, %r1947, 768, %r5;
	add.s32 	%r1949, %r1948, %r1946;
	ld.shared.u8 	%rs195, [%r1949];
	add.s16 	%rs196, %rs195, 1;
	st.shared.u8 	[%r1949], %rs196;
	setp.gt.s32 	%p127, %r1791, -1;
	selp.b32 	%r1950, -2147483648, -1, %p127;
	xor.b32  	%r1951, %r1950, %r1791;
	setp.eq.s32 	%p128, %r1951, 2147483647;
	selp.b32 	%r1715, -2147483648, %r1951, %p128;
	// begin inline asm
	shr.b32 %r1714, %r1715, %r1056;
	// end inline asm
	and.b32  	%r1952, %r1654, %r1714;
	and.b32  	%r1953, %r1952, 3;
	shr.u32 	%r1954, %r1952, 2;
	mad.lo.s32 	%r1955, %r1954, 768, %r5;
	add.s32 	%r1956, %r1955, %r1953;
	ld.shared.u8 	%rs197, [%r1956];
	add.s16 	%rs198, %rs197, 1;
	st.shared.u8 	[%r1956], %rs198;
	setp.gt.s32 	%p129, %r1792, -1;
	selp.b32 	%r1957, -2147483648, -1, %p129;
	xor.b32  	%r1958, %r1957, %r1792;
	setp.eq.s32 	%p130, %r1958, 2147483647;
	selp.b32 	%r1718, -2147483648, %r1958, %p130;
	// begin inline asm
	shr.b32 %r1717, %r1718, %r1056;
	// end inline asm
	and.b32  	%r1959, %r1654, %r1717;
	and.b32  	%r1960, %r1959, 3;
	shr.u32 	%r1961, %r1959, 2;
	mad.lo.s32 	%r1962, %r1961, 768, %r5;
	add.s32 	%r1963, %r1962, %r1960;
	ld.shared.u8 	%rs199, [%r1963];
	add.s16 	%rs200, %rs199, 1;
	st.shared.u8 	[%r1963], %rs200;
	setp.gt.s32 	%p131, %r1793, -1;
	selp.b32 	%r1964, -2147483648, -1, %p131;
	xor.b32  	%r1965, %r1964, %r1793;
	setp.eq.s32 	%p132, %r1965, 2147483647;
	selp.b32 	%r1721, -2147483648, %r1965, %p132;
	// begin inline asm
	shr.b32 %r1720, %r1721, %r1056;
	// end inline asm
	and.b32  	%r1966, %r1654, %r1720;
	and.b32  	%r1967, %r1966, 3;
	shr.u32 	%r1968, %r1966, 2;
	mad.lo.s32 	%r1969, %r1968, 768, %r5;
	add.s32 	%r1970, %r1969, %r1967;
	ld.shared.u8 	%rs201, [%r1970];
	add.s16 	%rs202, %rs201, 1;
	st.shared.u8 	[%r1970], %rs202;
	setp.gt.s32 	%p133, %r1794, -1;
	selp.b32 	%r1971, -2147483648, -1, %p133;
	xor.b32  	%r1972, %r1971, %r1794;
	setp.eq.s32 	%p134, %r1972, 2147483647;
	selp.b32 	%r1724, -2147483648, %r1972, %p134;
	// begin inline asm
	shr.b32 %r1723, %r1724, %r1056;
	// end inline asm
	and.b32  	%r1973, %r1654, %r1723;
	and.b32  	%r1974, %r1973, 3;
	shr.u32 	%r1975, %r1973, 2;
	mad.lo.s32 	%r1976, %r1975, 768, %r5;
	add.s32 	%r1977, %r1976, %r1974;
	ld.shared.u8 	%rs203, [%r1977];
	add.s16 	%rs204, %rs203, 1;
	st.shared.u8 	[%r1977], %rs204;
	setp.gt.s32 	%p135, %r1795, -1;
	selp.b32 	%r1978, -2147483648, -1, %p135;
	xor.b32  	%r1979, %r1978, %r1795;
	setp.eq.s32 	%p136, %r1979, 2147483647;
	selp.b32 	%r1727, -2147483648, %r1979, %p136;
	// begin inline asm
	shr.b32 %r1726, %r1727, %r1056;
	// end inline asm
	and.b32  	%r1980, %r1654, %r1726;
	and.b32  	%r1981, %r1980, 3;
	shr.u32 	%r1982, %r1980, 2;
	mad.lo.s32 	%r1983, %r1982, 768, %r5;
	add.s32 	%r1984, %r1983, %r1981;
	ld.shared.u8 	%rs205, [%r1984];
	add.s16 	%rs206, %rs205, 1;
	st.shared.u8 	[%r1984], %rs206;
	setp.gt.s32 	%p137, %r1796, -1;
	selp.b32 	%r1985, -2147483648, -1, %p137;
	xor.b32  	%r1986, %r1985, %r1796;
	setp.eq.s32 	%p138, %r1986, 2147483647;
	selp.b32 	%r1730, -2147483648, %r1986, %p138;
	// begin inline asm
	shr.b32 %r1729, %r1730, %r1056;
	// end inline asm
	and.b32  	%r1987, %r1654, %r1729;
	and.b32  	%r1988, %r1987, 3;
	shr.u32 	%r1989, %r1987, 2;
	mad.lo.s32 	%r1990, %r1989, 768, %r5;
	add.s32 	%r1991, %r1990, %r1988;
	ld.shared.u8 	%rs207, [%r1991];
	add.s16 	%rs208, %rs207, 1;
	st.shared.u8 	[%r1991], %rs208;
	setp.gt.s32 	%p139, %r1797, -1;
	selp.b32 	%r1992, -2147483648, -1, %p139;
	xor.b32  	%r1993, %r1992, %r1797;
	setp.eq.s32 	%p140, %r1993, 2147483647;
	selp.b32 	%r1733, -2147483648, %r1993, %p140;
	// begin inline asm
	shr.b32 %r1732, %r1733, %r1056;
	// end inline asm
	and.b32  	%r1994, %r1654, %r1732;
	and.b32  	%r1995, %r1994, 3;
	shr.u32 	%r1996, %r1994, 2;
	mad.lo.s32 	%r1997, %r1996, 768, %r5;
	add.s32 	%r1998, %r1997, %r1995;
	ld.shared.u8 	%rs209, [%r1998];
	add.s16 	%rs210, %rs209, 1;
	st.shared.u8 	[%r1998], %rs210;
	setp.gt.s32 	%p141, %r1798, -1;
	selp.b32 	%r1999, -2147483648, -1, %p141;
	xor.b32  	%r2000, %r1999, %r1798;
	setp.eq.s32 	%p142, %r2000, 2147483647;
	selp.b32 	%r1736, -2147483648, %r2000, %p142;
	// begin inline asm
	shr.b32 %r1735, %r1736, %r1056;
	// end inline asm
	and.b32  	%r2001, %r1654, %r1735;
	and.b32  	%r2002, %r2001, 3;
	shr.u32 	%r2003, %r2001, 2;
	mad.lo.s32 	%r2004, %r2003, 768, %r5;
	add.s32 	%r2005, %r2004, %r2002;
	ld.shared.u8 	%rs211, [%r2005];
	add.s16 	%rs212, %rs211, 1;
	st.shared.u8 	[%r2005], %rs212;
	setp.gt.s32 	%p143, %r1799, -1;
	selp.b32 	%r2006, -2147483648, -1, %p143;
	xor.b32  	%r2007, %r2006, %r1799;
	setp.eq.s32 	%p144, %r2007, 2147483647;
	selp.b32 	%r1739, -2147483648, %r2007, %p144;
	// begin inline asm
	shr.b32 %r1738, %r1739, %r1056;
	// end inline asm
	and.b32  	%r2008, %r1654, %r1738;
	and.b32  	%r2009, %r2008, 3;
	shr.u32 	%r2010, %r2008, 2;
	mad.lo.s32 	%r2011, %r2010, 768, %r5;
	add.s32 	%r2012, %r2011, %r2009;
	ld.shared.u8 	%rs213, [%r2012];
	add.s16 	%rs214, %rs213, 1;
	st.shared.u8 	[%r2012], %rs214;
	setp.gt.s32 	%p145, %r1800, -1;
	selp.b32 	%r2013, -2147483648, -1, %p145;
	xor.b32  	%r2014, %r2013, %r1800;
	setp.eq.s32 	%p146, %r2014, 2147483647;
	selp.b32 	%r1742, -2147483648, %r2014, %p146;
	// begin inline asm
	shr.b32 %r1741, %r1742, %r1056;
	// end inline asm
	and.b32  	%r2015, %r1654, %r1741;
	and.b32  	%r2016, %r2015, 3;
	shr.u32 	%r2017, %r2015, 2;
	mad.lo.s32 	%r2018, %r2017, 768, %r5;
	add.s32 	%r2019, %r2018, %r2016;
	ld.shared.u8 	%rs215, [%r2019];
	add.s16 	%rs216, %rs215, 1;
	st.shared.u8 	[%r2019], %rs216;
	setp.gt.s32 	%p147, %r1801, -1;
	selp.b32 	%r2020, -2147483648, -1, %p147;
	xor.b32  	%r2021, %r2020, %r1801;
	setp.eq.s32 	%p148, %r2021, 2147483647;
	selp.b32 	%r1745, -2147483648, %r2021, %p148;
	// begin inline asm
	shr.b32 %r1744, %r1745, %r1056;
	// end inline asm
	and.b32  	%r2022, %r1654, %r1744;
	and.b32  	%r2023, %r2022, 3;
	shr.u32 	%r2024, %r2022, 2;
	mad.lo.s32 	%r2025, %r2024, 768, %r5;
	add.s32 	%r2026, %r2025, %r2023;
	ld.shared.u8 	%rs217, [%r2026];
	add.s16 	%rs218, %rs217, 1;
	st.shared.u8 	[%r2026], %rs218;
	setp.gt.s32 	%p149, %r1802, -1;
	selp.b32 	%r2027, -2147483648, -1, %p149;
	xor.b32  	%r2028, %r2027, %r1802;
	setp.eq.s32 	%p150, %r2028, 2147483647;
	selp.b32 	%r1748, -2147483648, %r2028, %p150;
	// begin inline asm
	shr.b32 %r1747, %r1748, %r1056;
	// end inline asm
	and.b32  	%r2029, %r1654, %r1747;
	and.b32  	%r2030, %r2029, 3;
	shr.u32 	%r2031, %r2029, 2;
	mad.lo.s32 	%r2032, %r2031, 768, %r5;
	add.s32 	%r2033, %r2032, %r2030;
	ld.shared.u8 	%rs219, [%r2033];
	add.s16 	%rs220, %rs219, 1;
	st.shared.u8 	[%r2033], %rs220;
	setp.gt.s32 	%p151, %r1803, -1;
	selp.b32 	%r2034, -2147483648, -1, %p151;
	xor.b32  	%r2035, %r2034, %r1803;
	setp.eq.s32 	%p152, %r2035, 2147483647;
	selp.b32 	%r1751, -2147483648, %r2035, %p152;
	// begin inline asm
	shr.b32 %r1750, %r1751, %r1056;
	// end inline asm
	and.b32  	%r2036, %r1654, %r1750;
	and.b32  	%r2037, %r2036, 3;
	shr.u32 	%r2038, %r2036, 2;
	mad.lo.s32 	%r2039, %r2038, 768, %r5;
	add.s32 	%r2040, %r2039, %r2037;
	ld.shared.u8 	%rs221, [%r2040];
	add.s16 	%rs222, %rs221, 1;
	st.shared.u8 	[%r2040], %rs222;
	setp.gt.s32 	%p153, %r1804, -1;
	selp.b32 	%r2041, -2147483648, -1, %p153;
	xor.b32  	%r2042, %r2041, %r1804;
	setp.eq.s32 	%p154, %r2042, 2147483647;
	selp.b32 	%r1754, -2147483648, %r2042, %p154;
	// begin inline asm
	shr.b32 %r1753, %r1754, %r1056;
	// end inline asm
	and.b32  	%r2043, %r1654, %r1753;
	and.b32  	%r2044, %r2043, 3;
	shr.u32 	%r2045, %r2043, 2;
	mad.lo.s32 	%r2046, %r2045, 768, %r5;
	add.s32 	%r2047, %r2046, %r2044;
	ld.shared.u8 	%rs223, [%r2047];
	add.s16 	%rs224, %rs223, 1;
	st.shared.u8 	[%r2047], %rs224;
	setp.gt.s32 	%p155, %r1805, -1;
	selp.b32 	%r2048, -2147483648, -1, %p155;
	xor.b32  	%r2049, %r2048, %r1805;
	setp.eq.s32 	%p156, %r2049, 2147483647;
	selp.b32 	%r1757, -2147483648, %r2049, %p156;
	// begin inline asm
	shr.b32 %r1756, %r1757, %r1056;
	// end inline asm
	and.b32  	%r2050, %r1654, %r1756;
	and.b32  	%r2051, %r2050, 3;
	shr.u32 	%r2052, %r2050, 2;
	mad.lo.s32 	%r2053, %r2052, 768, %r5;
	add.s32 	%r2054, %r2053, %r2051;
	ld.shared.u8 	%rs225, [%r2054];
	add.s16 	%rs226, %rs225, 1;
	st.shared.u8 	[%r2054], %rs226;
	setp.gt.s32 	%p157, %r1806, -1;
	selp.b32 	%r2055, -2147483648, -1, %p157;
	xor.b32  	%r2056, %r2055, %r1806;
	setp.eq.s32 	%p158, %r2056, 2147483647;
	selp.b32 	%r1760, -2147483648, %r2056, %p158;
	// begin inline asm
	shr.b32 %r1759, %r1760, %r1056;
	// end inline asm
	and.b32  	%r2057, %r1654, %r1759;
	and.b32  	%r2058, %r2057, 3;
	shr.u32 	%r2059, %r2057, 2;
	mad.lo.s32 	%r2060, %r2059, 768, %r5;
	add.s32 	%r2061, %r2060, %r2058;
	ld.shared.u8 	%rs227, [%r2061];
	add.s16 	%rs228, %rs227, 1;
	st.shared.u8 	[%r2061], %rs228;
	setp.gt.s32 	%p159, %r1807, -1;
	selp.b32 	%r2062, -2147483648, -1, %p159;
	xor.b32  	%r2063, %r2062, %r1807;
	setp.eq.s32 	%p160, %r2063, 2147483647;
	selp.b32 	%r1763, -2147483648, %r2063, %p160;
	// begin inline asm
	shr.b32 %r1762, %r1763, %r1056;
	// end inline asm
	and.b32  	%r2064, %r1654, %r1762;
	and.b32  	%r2065, %r2064, 3;
	shr.u32 	%r2066, %r2064, 2;
	mad.lo.s32 	%r2067, %r2066, 768, %r5;
	add.s32 	%r2068, %r2067, %r2065;
	ld.shared.u8 	%rs229, [%r2068];
	add.s16 	%rs230, %rs229, 1;
	st.shared.u8 	[%r2068], %rs230;
	setp.gt.s32 	%p161, %r1808, -1;
	selp.b32 	%r2069, -2147483648, -1, %p161;
	xor.b32  	%r2070, %r2069, %r1808;
	setp.eq.s32 	%p162, %r2070, 2147483647;
	selp.b32 	%r1766, -2147483648, %r2070, %p162;
	// begin inline asm
	shr.b32 %r1765, %r1766, %r1056;
	// end inline asm
	and.b32  	%r2071, %r1654, %r1765;
	and.b32  	%r2072, %r2071, 3;
	shr.u32 	%r2073, %r2071, 2;
	mad.lo.s32 	%r2074, %r2073, 768, %r5;
	add.s32 	%r2075, %r2074, %r2072;
	ld.shared.u8 	%rs231, [%r2075];
	add.s16 	%rs232, %rs231, 1;
	st.shared.u8 	[%r2075], %rs232;
	setp.gt.s32 	%p163, %r1809, -1;
	selp.b32 	%r2076, -2147483648, -1, %p163;
	xor.b32  	%r2077, %r2076, %r1809;
	setp.eq.s32 	%p164, %r2077, 2147483647;
	selp.b32 	%r1769, -2147483648, %r2077, %p164;
	// begin inline asm
	shr.b32 %r1768, %r1769, %r1056;
	// end inline asm
	and.b32  	%r2078, %r1654, %r1768;
	and.b32  	%r2079, %r2078, 3;
	shr.u32 	%r2080, %r2078, 2;
	mad.lo.s32 	%r2081, %r2080, 768, %r5;
	add.s32 	%r2082, %r2081, %r2079;
	ld.shared.u8 	%rs233, [%r2082];
	add.s16 	%rs234, %rs233, 1;
	st.shared.u8 	[%r2082], %rs234;
	add.s32 	%r5170, %r5170, 7488;
	add.s32 	%r5202, %r5202, -7488;
	setp.gt.s32 	%p165, %r5202, 7487;
	@%p165 bra 	$L__BB2_14;
$L__BB2_15:
	setp.ge.s32 	%p166, %r4, %r5202;
	@%p166 bra 	$L__BB2_22;
	mov.b32 	%r2084, 0;
	// begin inline asm
	bmsk.clamp.b32 %r2083, %r2084, %r1057;
	// end inline asm
	not.b32 	%r2086, %r4;
	add.s32 	%r73, %r5202, %r2086;
	mul.hi.u32 	%r2087, %r73, -1431655765;
	shr.u32 	%r2088, %r2087, 7;
	add.s32 	%r74, %r2088, 1;
	and.b32  	%r2089, %r2088, 3;
	setp.eq.s32 	%p167, %r2089, 3;
	mov.u32 	%r5207, %r4;
	@%p167 bra 	$L__BB2_19;
	and.b32  	%r2090, %r74, 3;
	add.s32 	%r5204, %r4, %r5170;
	neg.s32 	%r5203, %r2090;
	mad.lo.s32 	%r5207, %r2090, 192, %r4;
$L__BB2_18:
	.pragma "nounroll";
	mul.wide.s32 	%rd42, %r5204, 4;
	add.s64 	%rd43, %rd1, %rd42;
	ld.global.u32 	%r2094, [%rd43];
	setp.gt.s32 	%p168, %r2094, -1;
	selp.b32 	%r2095, -2147483648, -1, %p168;
	xor.b32  	%r2096, %r2095, %r2094;
	setp.eq.s32 	%p169, %r2096, 2147483647;
	selp.b32 	%r2092, -2147483648, %r2096, %p169;
	// begin inline asm
	shr.b32 %r2091, %r2092, %r1056;
	// end inline asm
	and.b32  	%r2097, %r2083, %r2091;
	and.b32  	%r2098, %r2097, 3;
	shr.u32 	%r2099, %r2097, 2;
	mad.lo.s32 	%r2100, %r2099, 768, %r5;
	add.s32 	%r2101, %r2100, %r2098;
	ld.shared.u8 	%rs235, [%r2101];
	add.s16 	%rs236, %rs235, 1;
	st.shared.u8 	[%r2101], %rs236;
	add.s32 	%r5204, %r5204, 192;
	add.s32 	%r5203, %r5203, 1;
	setp.ne.s32 	%p170, %r5203, 0;
	@%p170 bra 	$L__BB2_18;
$L__BB2_19:
	setp.lt.u32 	%p171, %r73, 576;
	@%p171 bra 	$L__BB2_22;
	add.s64 	%rd8, %rd1, 1536;
	add.s32 	%r5206, %r5207, %r5170;
$L__BB2_21:
	mul.wide.s32 	%rd44, %r5206, 4;
	add.s64 	%rd45, %rd8, %rd44;
	ld.global.u32 	%r2114, [%rd45+-1536];
	setp.gt.s32 	%p172, %r2114, -1;
	selp.b32 	%r2115, -2147483648, -1, %p172;
	xor.b32  	%r2116, %r2115, %r2114;
	setp.eq.s32 	%p173, %r2116, 2147483647;
	selp.b32 	%r2103, -2147483648, %r2116, %p173;
	// begin inline asm
	shr.b32 %r2102, %r2103, %r1056;
	// end inline asm
	and.b32  	%r2117, %r2083, %r2102;
	and.b32  	%r2118, %r2117, 3;
	shr.u32 	%r2119, %r2117, 2;
	mad.lo.s32 	%r2120, %r2119, 768, %r5;
	add.s32 	%r2121, %r2120, %r2118;
	ld.shared.u8 	%rs237, [%r2121];
	add.s16 	%rs238, %rs237, 1;
	st.shared.u8 	[%r2121], %rs238;
	ld.global.u32 	%r2122, [%rd45+-768];
	setp.gt.s32 	%p174, %r2122, -1;
	selp.b32 	%r2123, -2147483648, -1, %p174;
	xor.b32  	%r2124, %r2123, %r2122;
	setp.eq.s32 	%p175, %r2124, 2147483647;
	selp.b32 	%r2106, -2147483648, %r2124, %p175;
	// begin inline asm
	shr.b32 %r2105, %r2106, %r1056;
	// end inline asm
	and.b32  	%r2125, %r2083, %r2105;
	and.b32  	%r2126, %r2125, 3;
	shr.u32 	%r2127, %r2125, 2;
	mad.lo.s32 	%r2128, %r2127, 768, %r5;
	add.s32 	%r2129, %r2128, %r2126;
	ld.shared.u8 	%rs239, [%r2129];
	add.s16 	%rs240, %rs239, 1;
	st.shared.u8 	[%r2129], %rs240;
	ld.global.u32 	%r2130, [%rd45];
	setp.gt.s32 	%p176, %r2130, -1;
	selp.b32 	%r2131, -2147483648, -1, %p176;
	xor.b32  	%r2132, %r2131, %r2130;
	setp.eq.s32 	%p177, %r2132, 2147483647;
	selp.b32 	%r2109, -2147483648, %r2132, %p177;
	// begin inline asm
	shr.b32 %r2108, %r2109, %r1056;
	// end inline asm
	and.b32  	%r2133, %r2083, %r2108;
	and.b32  	%r2134, %r2133, 3;
	shr.u32 	%r2135, %r2133, 2;
	mad.lo.s32 	%r2136, %r2135, 768, %r5;
	add.s32 	%r2137, %r2136, %r2134;
	ld.shared.u8 	%rs241, [%r2137];
	add.s16 	%rs242, %rs241, 1;
	st.shared.u8 	[%r2137], %rs242;
	ld.global.u32 	%r2138, [%rd45+768];
	setp.gt.s32 	%p178, %r2138, -1;
	selp.b32 	%r2139, -2147483648, -1, %p178;
	xor.b32  	%r2140, %r2139, %r2138;
	setp.eq.s32 	%p179, %r2140, 2147483647;
	selp.b32 	%r2112, -2147483648, %r2140, %p179;
	// begin inline asm
	shr.b32 %r2111, %r2112, %r1056;
	// end inline asm
	and.b32  	%r2141, %r2083, %r2111;
	and.b32  	%r2142, %r2141, 3;
	shr.u32 	%r2143, %r2141, 2;
	mad.lo.s32 	%r2144, %r2143, 768, %r5;
	add.s32 	%r2145, %r2144, %r2142;
	ld.shared.u8 	%rs243, [%r2145];
	add.s16 	%rs244, %rs243, 1;
	st.shared.u8 	[%r2145], %rs244;
	add.s32 	%r5207, %r5207, 768;
	add.s32 	%r5206, %r5206, 768;
	setp.lt.s32 	%p180, %r5207, %r5202;
	@%p180 bra 	$L__BB2_21;
$L__BB2_22:
	bar.sync 	0;
	shr.u32 	%r88, %r4, 5;
	// begin inline asm
	mov.u32 %r2146, %laneid;
	// end inline asm
	setp.gt.u32 	%p181, %r4, 511;
	@%p181 bra 	$L__BB2_24;
	mad.lo.s32 	%r2148, %r88, 768, %r1061;
	shl.b32 	%r2149, %r2146, 2;
	add.s32 	%r2150, %r2148, %r2149;
	ld.shared.u32 	%r2151, [%r2150];
	bfe.u32 	%r2152, %r2151, 0, 8;
	add.s32 	%r2153, %r5169, %r2152;
	bfe.u32 	%r2154, %r2151, 8, 8;
	add.s32 	%r2155, %r5168, %r2154;
	bfe.u32 	%r2156, %r2151, 16, 8;
	add.s32 	%r2157, %r5167, %r2156;
	bfe.u32 	%r2158, %r2151, 24, 8;
	add.s32 	%r2159, %r5166, %r2158;
	ld.shared.u32 	%r2160, [%r2150+128];
	bfe.u32 	%r2161, %r2160, 0, 8;
	add.s32 	%r2162, %r2153, %r2161;
	bfe.u32 	%r2163, %r2160, 8, 8;
	add.s32 	%r2164, %r2155, %r2163;
	bfe.u32 	%r2165, %r2160, 16, 8;
	add.s32 	%r2166, %r2157, %r2165;
	bfe.u32 	%r2167, %r2160, 24, 8;
	add.s32 	%r2168, %r2159, %r2167;
	ld.shared.u32 	%r2169, [%r2150+256];
	bfe.u32 	%r2170, %r2169, 0, 8;
	add.s32 	%r2171, %r2162, %r2170;
	bfe.u32 	%r2172, %r2169, 8, 8;
	add.s32 	%r2173, %r2164, %r2172;
	bfe.u32 	%r2174, %r2169, 16, 8;
	add.s32 	%r2175, %r2166, %r2174;
	bfe.u32 	%r2176, %r2169, 24, 8;
	add.s32 	%r2177, %r2168, %r2176;
	ld.shared.u32 	%r2178, [%r2150+384];
	bfe.u32 	%r2179, %r2178, 0, 8;
	add.s32 	%r2180, %r2171, %r2179;
	bfe.u32 	%r2181, %r2178, 8, 8;
	add.s32 	%r2182, %r2173, %r2181;
	bfe.u32 	%r2183, %r2178, 16, 8;
	add.s32 	%r2184, %r2175, %r2183;
	bfe.u32 	%r2185, %r2178, 24, 8;
	add.s32 	%r2186, %r2177, %r2185;
	ld.shared.u32 	%r2187, [%r2150+512];
	bfe.u32 	%r2188, %r2187, 0, 8;
	add.s32 	%r2189, %r2180, %r2188;
	bfe.u32 	%r2190, %r2187, 8, 8;
	add.s32 	%r2191, %r2182, %r2190;
	bfe.u32 	%r2192, %r2187, 16, 8;
	add.s32 	%r2193, %r2184, %r2192;
	bfe.u32 	%r2194, %r2187, 24, 8;
	add.s32 	%r2195, %r2186, %r2194;
	ld.shared.u32 	%r2196, [%r2150+640];
	bfe.u32 	%r2197, %r2196, 0, 8;
	add.s32 	%r5169, %r2189, %r2197;
	bfe.u32 	%r2198, %r2196, 8, 8;
	add.s32 	%r5168, %r2191, %r2198;
	bfe.u32 	%r2199, %r2196, 16, 8;
	add.s32 	%r5167, %r2193, %r2199;
	bfe.u32 	%r2200, %r2196, 24, 8;
	add.s32 	%r5166, %r2195, %r2200;
$L__BB2_24:
	setp.gt.u32 	%p182, %r4, 319;
	@%p182 bra 	$L__BB2_26;
	mad.lo.s32 	%r2202, %r88, 768, %r1061;
	shl.b32 	%r2203, %r2146, 2;
	add.s32 	%r2204, %r2202, %r2203;
	ld.shared.u32 	%r2205, [%r2204+4608];
	bfe.u32 	%r2206, %r2205, 0, 8;
	add.s32 	%r2207, %r5194, %r2206;
	bfe.u32 	%r2208, %r2205, 8, 8;
	add.s32 	%r2209, %r5193, %r2208;
	bfe.u32 	%r2210, %r2205, 16, 8;
	add.s32 	%r2211, %r5192, %r2210;
	bfe.u32 	%r2212, %r2205, 24, 8;
	add.s32 	%r2213, %r5191, %r2212;
	ld.shared.u32 	%r2214, [%r2204+4736];
	bfe.u32 	%r2215, %r2214, 0, 8;
	add.s32 	%r2216, %r2207, %r2215;
	bfe.u32 	%r2217, %r2214, 8, 8;
	add.s32 	%r2218, %r2209, %r2217;
	bfe.u32 	%r2219, %r2214, 16, 8;
	add.s32 	%r2220, %r2211, %r2219;
	bfe.u32 	%r2221, %r2214, 24, 8;
	add.s32 	%r2222, %r2213, %r2221;
	ld.shared.u32 	%r2223, [%r2204+4864];
	bfe.u32 	%r2224, %r2223, 0, 8;
	add.s32 	%r2225, %r2216, %r2224;
	bfe.u32 	%r2226, %r2223, 8, 8;
	add.s32 	%r2227, %r2218, %r2226;
	bfe.u32 	%r2228, %r2223, 16, 8;
	add.s32 	%r2229, %r2220, %r2228;
	bfe.u32 	%r2230, %r2223, 24, 8;
	add.s32 	%r2231, %r2222, %r2230;
	ld.shared.u32 	%r2232, [%r2204+4992];
	bfe.u32 	%r2233, %r2232, 0, 8;
	add.s32 	%r2234, %r2225, %r2233;
	bfe.u32 	%r2235, %r2232, 8, 8;
	add.s32 	%r2236, %r2227, %r2235;
	bfe.u32 	%r2237, %r2232, 16, 8;
	add.s32 	%r2238, %r2229, %r2237;
	bfe.u32 	%r2239, %r2232, 24, 8;
	add.s32 	%r2240, %r2231, %r2239;
	ld.shared.u32 	%r2241, [%r2204+5120];
	bfe.u32 	%r2242, %r2241, 0, 8;
	add.s32 	%r2243, %r2234, %r2242;
	bfe.u32 	%r2244, %r2241, 8, 8;
	add.s32 	%r2245, %r2236, %r2244;
	bfe.u32 	%r2246, %r2241, 16, 8;
	add.s32 	%r2247, %r2238, %r2246;
	bfe.u32 	%r2248, %r2241, 24, 8;
	add.s32 	%r2249, %r2240, %r2248;
	ld.shared.u32 	%r2250, [%r2204+5248];
	bfe.u32 	%r2251, %r2250, 0, 8;
	add.s32 	%r5194, %r2243, %r2251;
	bfe.u32 	%r2252, %r2250, 8, 8;
	add.s32 	%r5193, %r2245, %r2252;
	bfe.u32 	%r2253, %r2250, 16, 8;
	add.s32 	%r5192, %r2247, %r2253;
	bfe.u32 	%r2254, %r2250, 24, 8;
	add.s32 	%r5191, %r2249, %r2254;
$L__BB2_26:
	setp.gt.u32 	%p183, %r4, 127;
	@%p183 bra 	$L__BB2_28;
	mad.lo.s32 	%r2256, %r88, 768, %r1061;
	shl.b32 	%r2257, %r2146, 2;
	add.s32 	%r2258, %r2256, %r2257;
	ld.shared.u32 	%r2259, [%r2258+9216];
	bfe.u32 	%r2260, %r2259, 0, 8;
	add.s32 	%r2261, %r5198, %r2260;
	bfe.u32 	%r2262, %r2259, 8, 8;
	add.s32 	%r2263, %r5197, %r2262;
	bfe.u32 	%r2264, %r2259, 16, 8;
	add.s32 	%r2265, %r5196, %r2264;
	bfe.u32 	%r2266, %r2259, 24, 8;
	add.s32 	%r2267, %r5195, %r2266;
	ld.shared.u32 	%r2268, [%r2258+9344];
	bfe.u32 	%r2269, %r2268, 0, 8;
	add.s32 	%r2270, %r2261, %r2269;
	bfe.u32 	%r2271, %r2268, 8, 8;
	add.s32 	%r2272, %r2263, %r2271;
	bfe.u32 	%r2273, %r2268, 16, 8;
	add.s32 	%r2274, %r2265, %r2273;
	bfe.u32 	%r2275, %r2268, 24, 8;
	add.s32 	%r2276, %r2267, %r2275;
	ld.shared.u32 	%r2277, [%r2258+9472];
	bfe.u32 	%r2278, %r2277, 0, 8;
	add.s32 	%r2279, %r2270, %r2278;
	bfe.u32 	%r2280, %r2277, 8, 8;
	add.s32 	%r2281, %r2272, %r2280;
	bfe.u32 	%r2282, %r2277, 16, 8;
	add.s32 	%r2283, %r2274, %r2282;
	bfe.u32 	%r2284, %r2277, 24, 8;
	add.s32 	%r2285, %r2276, %r2284;
	ld.shared.u32 	%r2286, [%r2258+9600];
	bfe.u32 	%r2287, %r2286, 0, 8;
	add.s32 	%r2288, %r2279, %r2287;
	bfe.u32 	%r2289, %r2286, 8, 8;
	add.s32 	%r2290, %r2281, %r2289;
	bfe.u32 	%r2291, %r2286, 16, 8;
	add.s32 	%r2292, %r2283, %r2291;
	bfe.u32 	%r2293, %r2286, 24, 8;
	add.s32 	%r2294, %r2285, %r2293;
	ld.shared.u32 	%r2295, [%r2258+9728];
	bfe.u32 	%r2296, %r2295, 0, 8;
	add.s32 	%r2297, %r2288, %r2296;
	bfe.u32 	%r2298, %r2295, 8, 8;
	add.s32 	%r2299, %r2290, %r2298;
	bfe.u32 	%r2300, %r2295, 16, 8;
	add.s32 	%r2301, %r2292, %r2300;
	bfe.u32 	%r2302, %r2295, 24, 8;
	add.s32 	%r2303, %r2294, %r2302;
	ld.shared.u32 	%r2304, [%r2258+9856];
	bfe.u32 	%r2305, %r2304, 0, 8;
	add.s32 	%r5198, %r2297, %r2305;
	bfe.u32 	%r2306, %r2304, 8, 8;
	add.s32 	%r5197, %r2299, %r2306;
	bfe.u32 	%r2307, %r2304, 16, 8;
	add.s32 	%r5196, %r2301, %r2307;
	bfe.u32 	%r2308, %r2304, 24, 8;
	add.s32 	%r5195, %r2303, %r2308;
$L__BB2_28:
	setp.gt.u32 	%p184, %r4, 511;
	bar.sync 	0;
	shl.b32 	%r2309, %r2146, 8;
	add.s32 	%r2311, %r1061, %r2309;
	shl.b32 	%r2312, %r88, 4;
	add.s32 	%r114, %r2311, %r2312;
	@%p184 bra 	$L__BB2_30;
	st.shared.v4.u32 	[%r114], {%r5169, %r5168, %r5167, %r5166};
$L__BB2_30:
	setp.gt.u32 	%p185, %r4, 319;
	@%p185 bra 	$L__BB2_32;
	st.shared.v4.u32 	[%r114+96], {%r5194, %r5193, %r5192, %r5191};
$L__BB2_32:
	setp.gt.u32 	%p186, %r4, 127;
	@%p186 bra 	$L__BB2_34;
	st.shared.v4.u32 	[%r114+192], {%r5198, %r5197, %r5196, %r5195};
$L__BB2_34:
	bar.sync 	0;
	setp.gt.u32 	%p187, %r4, 63;
	@%p187 bra 	$L__BB2_36;
	ld.shared.u32 	%r2314, [%r5];
	ld.shared.u32 	%r2315, [%r5+256];
	add.s32 	%r2316, %r2315, %r2314;
	ld.shared.u32 	%r2317, [%r5+512];
	add.s32 	%r2318, %r2317, %r2316;
	ld.shared.u32 	%r2319, [%r5+768];
	add.s32 	%r2320, %r2319, %r2318;
	ld.shared.u32 	%r2321, [%r5+1024];
	add.s32 	%r2322, %r2321, %r2320;
	ld.shared.u32 	%r2323, [%r5+1280];
	add.s32 	%r2324, %r2323, %r2322;
	ld.shared.u32 	%r2325, [%r5+1536];
	add.s32 	%r2326, %r2325, %r2324;
	ld.shared.u32 	%r2327, [%r5+1792];
	add.s32 	%r2328, %r2327, %r2326;
	ld.shared.u32 	%r2329, [%r5+2048];
	add.s32 	%r2330, %r2329, %r2328;
	ld.shared.u32 	%r2331, [%r5+2304];
	add.s32 	%r2332, %r2331, %r2330;
	ld.shared.u32 	%r2333, [%r5+2560];
	add.s32 	%r2334, %r2333, %r2332;
	ld.shared.u32 	%r2335, [%r5+2816];
	add.s32 	%r2336, %r2335, %r2334;
	ld.shared.u32 	%r2337, [%r5+3072];
	add.s32 	%r2338, %r2337, %r2336;
	ld.shared.u32 	%r2339, [%r5+3328];
	add.s32 	%r2340, %r2339, %r2338;
	ld.shared.u32 	%r2341, [%r5+3584];
	add.s32 	%r2342, %r2341, %r2340;
	ld.shared.u32 	%r2343, [%r5+3840];
	add.s32 	%r2344, %r2343, %r2342;
	ld.shared.u32 	%r2345, [%r5+4096];
	add.s32 	%r2346, %r2345, %r2344;
	ld.shared.u32 	%r2347, [%r5+4352];
	add.s32 	%r2348, %r2347, %r2346;
	ld.shared.u32 	%r2349, [%r5+4608];
	add.s32 	%r2350, %r2349, %r2348;
	ld.shared.u32 	%r2351, [%r5+4864];
	add.s32 	%r2352, %r2351, %r2350;
	ld.shared.u32 	%r2353, [%r5+5120];
	add.s32 	%r2354, %r2353, %r2352;
	ld.shared.u32 	%r2355, [%r5+5376];
	add.s32 	%r2356, %r2355, %r2354;
	ld.shared.u32 	%r2357, [%r5+5632];
	add.s32 	%r2358, %r2357, %r2356;
	ld.shared.u32 	%r2359, [%r5+5888];
	add.s32 	%r2360, %r2359, %r2358;
	ld.shared.u32 	%r2361, [%r5+6144];
	add.s32 	%r2362, %r2361, %r2360;
	ld.shared.u32 	%r2363, [%r5+6400];
	add.s32 	%r2364, %r2363, %r2362;
	ld.shared.u32 	%r2365, [%r5+6656];
	add.s32 	%r2366, %r2365, %r2364;
	ld.shared.u32 	%r2367, [%r5+6912];
	add.s32 	%r2368, %r2367, %r2366;
	ld.shared.u32 	%r2369, [%r5+7168];
	add.s32 	%r2370, %r2369, %r2368;
	ld.shared.u32 	%r2371, [%r5+7424];
	add.s32 	%r2372, %r2371, %r2370;
	ld.shared.u32 	%r2373, [%r5+7680];
	add.s32 	%r2374, %r2373, %r2372;
	ld.shared.u32 	%r2375, [%r5+7936];
	add.s32 	%r5221, %r2375, %r2374;
$L__BB2_36:
	setp.gt.u32 	%p188, %r4, 63;
	bar.sync 	0;
	@%p188 bra 	$L__BB2_38;
	st.volatile.shared.u32 	[%r5], %r5221;
$L__BB2_38:
	setp.gt.u32 	%p189, %r4, 63;
	bar.sync 	0;
	sub.s32 	%r117, %r1061, %r1060;
	@%p189 bra 	$L__BB2_40;
	ld.volatile.shared.u32 	%r5221, [%r117+252];
$L__BB2_40:
	mul.hi.u32 	%r2378, %r4, 715827883;
	add.s32 	%r2379, %r2378, %r4;
	shl.b32 	%r2380, %r2379, 2;
	add.s32 	%r2382, %r1061, %r2380;
	add.s32 	%r120, %r2382, 528;
	st.shared.u32 	[%r2382+528], %r5221;
	bar.sync 	0;
	setp.gt.u32 	%p190, %r4, 31;
	@%p190 bra 	$L__BB2_42;
	mad.lo.s32 	%r2414, %r4, 28, %r1061;
	ld.shared.u32 	%r2415, [%r2414+528];
	ld.shared.u32 	%r2416, [%r2414+532];
	ld.shared.u32 	%r2417, [%r2414+536];
	ld.shared.u32 	%r2418, [%r2414+540];
	ld.shared.u32 	%r2419, [%r2414+544];
	ld.shared.u32 	%r2420, [%r2414+548];
	add.s32 	%r2421, %r2416, %r2415;
	add.s32 	%r2422, %r2421, %r2417;
	add.s32 	%r2423, %r2422, %r2418;
	add.s32 	%r2424, %r2423, %r2419;
	add.s32 	%r2387, %r2424, %r2420;
	mov.b32 	%r2385, 1;
	mov.b32 	%r2410, 0;
	mov.b32 	%r2412, -1;
	// begin inline asm
	{  .reg .s32 r0;  .reg .pred p;  shfl.sync.up.b32 r0|p, %r2387, %r2385, %r2410, %r2412;  @p add.s32 r0, r0, %r2387;  mov.s32 %r2383, r0;}
	// end inline asm
	mov.b32 	%r2391, 2;
	// begin inline asm
	{  .reg .s32 r0;  .reg .pred p;  shfl.sync.up.b32 r0|p, %r2383, %r2391, %r2410, %r2412;  @p add.s32 r0, r0, %r2383;  mov.s32 %r2389, r0;}
	// end inline asm
	mov.b32 	%r2397, 4;
	// begin inline asm
	{  .reg .s32 r0;  .reg .pred p;  shfl.sync.up.b32 r0|p, %r2389, %r2397, %r2410, %r2412;  @p add.s32 r0, r0, %r2389;  mov.s32 %r2395, r0;}
	// end inline asm
	mov.b32 	%r2403, 8;
	// begin inline asm
	{  .reg .s32 r0;  .reg .pred p;  shfl.sync.up.b32 r0|p, %r2395, %r2403, %r2410, %r2412;  @p add.s32 r0, r0, %r2395;  mov.s32 %r2401, r0;}
	// end inline asm
	mov.b32 	%r2409, 16;
	// begin inline asm
	{  .reg .s32 r0;  .reg .pred p;  shfl.sync.up.b32 r0|p, %r2401, %r2409, %r2410, %r2412;  @p add.s32 r0, r0, %r2401;  mov.s32 %r2407, r0;}
	// end inline asm
	sub.s32 	%r2425, %r2407, %r2387;
	ld.shared.u32 	%r2426, [%r2414+528];
	ld.shared.u32 	%r2427, [%r2414+532];
	ld.shared.u32 	%r2428, [%r2414+536];
	ld.shared.u32 	%r2429, [%r2414+540];
	ld.shared.u32 	%r2430, [%r2414+544];
	add.s32 	%r2431, %r2426, %r2425;
	add.s32 	%r2432, %r2427, %r2431;
	add.s32 	%r2433, %r2428, %r2432;
	add.s32 	%r2434, %r2429, %r2433;
	add.s32 	%r2435, %r2430, %r2434;
	st.shared.u32 	[%r2414+528], %r2425;
	st.shared.u32 	[%r2414+532], %r2431;
	st.shared.u32 	[%r2414+536], %r2432;
	st.shared.u32 	[%r2414+540], %r2433;
	st.shared.u32 	[%r2414+544], %r2434;
	st.shared.u32 	[%r2414+548], %r2435;
$L__BB2_42:
	setp.gt.u32 	%p191, %r4, 63;
	bar.sync 	0;
	ld.shared.u32 	%r2436, [%r120];
	add.s32 	%r5320, %r2436, %r5322;
	@%p191 bra 	$L__BB2_44;
	st.volatile.shared.u32 	[%r5+256], %r5320;
$L__BB2_44:
	setp.gt.u32 	%p192, %r4, 63;
	bar.sync 	0;
	@%p192 bra 	$L__BB2_46;
	ld.volatile.shared.u32 	%r5320, [%r117+508];
$L__BB2_46:
	setp.gt.u32 	%p193, %r4, 63;
	bar.sync 	0;
	setp.eq.s32 	%p194, %r5320, 0;
	setp.eq.s32 	%p195, %r5320, %r5323;
	or.pred  	%p196, %p194, %p195;
	or.pred  	%p197, %p193, %p196;
	selp.u32 	%r2437, 1, 0, %p197;
	{ 
	.reg .pred 	%p1; 
	.reg .pred 	%p2; 
	setp.ne.u32 	%p1, %r2437, 0; 
	bar.red.and.pred 	%p2, 0, %p1; 
	selp.u32 	%r2438, 1, 0, %p2; 
	}
	setp.ne.s32 	%p198, %r2438, 0;
	@%p198 bra 	$L__BB2_389;
	setp.lt.s32 	%p361, %r5323, 7488;
	shl.b32 	%r2595, %r88, 2;
	add.s32 	%r2597, %r1061, %r2595;
	add.s32 	%r124, %r2597, 25344;
	@%p361 bra 	$L__BB2_64;
	add.s32 	%r125, %r4, -64;
	add.s32 	%r126, %r4, 192;
	add.s32 	%r127, %r4, 384;
	add.s32 	%r128, %r4, 576;
	add.s32 	%r129, %r4, 768;
	add.s32 	%r130, %r4, 960;
	add.s32 	%r131, %r4, 1152;
	add.s32 	%r132, %r4, 1344;
	add.s32 	%r133, %r4, 1536;
	add.s32 	%r134, %r4, 1728;
	add.s32 	%r135, %r4, 1920;
	add.s32 	%r136, %r4, 2112;
	add.s32 	%r137, %r4, 2304;
	add.s32 	%r138, %r4, 2496;
	add.s32 	%r139, %r4, 2880;
	or.b32  	%r140, %r4, 3072;
	add.s32 	%r141, %r4, 3264;
	add.s32 	%r142, %r4, 3456;
	add.s32 	%r143, %r4, 3648;
	add.s32 	%r144, %r4, 3840;
	add.s32 	%r145, %r4, 4032;
	add.s32 	%r146, %r4, 4608;
	add.s32 	%r147, %r4, 4800;
	add.s32 	%r148, %r4, 5760;
	add.s32 	%r149, %r4, 5952;
	or.b32  	%r150, %r4, 6144;
	add.s32 	%r151, %r4, 6336;
	add.s32 	%r152, %r4, 6528;
	add.s32 	%r153, %r4, 6720;
	add.s32 	%r154, %r4, 6912;
	add.s32 	%r155, %r4, 7104;
	add.s32 	%r156, %r4, 7296;
	mad.lo.s32 	%r157, %r4, 152, %r5;
	shl.b32 	%r2599, %r4, 7;
	add.s32 	%r158, %r5, %r2599;
	sub.s32 	%r2600, 63, %r4;
	and.b32  	%r2601, %r2600, 31;
	mad.lo.s32 	%r2603, %r2601, 768, %r1061;
	shr.u32 	%r2604, %r2600, 4;
	and.b32  	%r2605, %r2604, 2;
	add.s32 	%r159, %r2603, %r2605;
$L__BB2_49:
	.pragma "nounroll";
	setp.ne.s32 	%p362, %r2146, 31;
	cvt.s64.s32 	%rd62, %r5322;
	add.s64 	%rd63, %rd5, %rd62;
	shl.b64 	%rd19, %rd63, 2;
	add.s64 	%rd64, %rd1, %rd19;
	ld.global.u32 	%r2756, [%rd64];
	ld.global.u32 	%r2757, [%rd64+768];
	ld.global.u32 	%r2758, [%rd64+1536];
	ld.global.u32 	%r2759, [%rd64+2304];
	ld.global.u32 	%r2760, [%rd64+3072];
	ld.global.u32 	%r2761, [%rd64+3840];
	ld.global.u32 	%r2762, [%rd64+4608];
	ld.global.u32 	%r2763, [%rd64+5376];
	ld.global.u32 	%r2764, [%rd64+6144];
	ld.global.u32 	%r2765, [%rd64+6912];
	ld.global.u32 	%r2766, [%rd64+7680];
	ld.global.u32 	%r2767, [%rd64+8448];
	ld.global.u32 	%r2768, [%rd64+9216];
	ld.global.u32 	%r2769, [%rd64+9984];
	ld.global.u32 	%r2770, [%rd64+10752];
	ld.global.u32 	%r2771, [%rd64+11520];
	ld.global.u32 	%r2772, [%rd64+12288];
	ld.global.u32 	%r2773, [%rd64+13056];
	ld.global.u32 	%r2774, [%rd64+13824];
	ld.global.u32 	%r2775, [%rd64+14592];
	ld.global.u32 	%r2776, [%rd64+15360];
	ld.global.u32 	%r2777, [%rd64+16128];
	ld.global.u32 	%r2778, [%rd64+16896];
	ld.global.u32 	%r2779, [%rd64+17664];
	ld.global.u32 	%r2780, [%rd64+18432];
	ld.global.u32 	%r2781, [%rd64+19200];
	ld.global.u32 	%r2782, [%rd64+19968];
	ld.global.u32 	%r2783, [%rd64+20736];
	ld.global.u32 	%r2784, [%rd64+21504];
	ld.global.u32 	%r2785, [%rd64+22272];
	ld.global.u32 	%r2786, [%rd64+23040];
	ld.global.u32 	%r2787, [%rd64+23808];
	ld.global.u32 	%r2788, [%rd64+24576];
	ld.global.u32 	%r2789, [%rd64+25344];
	ld.global.u32 	%r2790, [%rd64+26112];
	ld.global.u32 	%r2791, [%rd64+26880];
	ld.global.u32 	%r2792, [%rd64+27648];
	ld.global.u32 	%r2793, [%rd64+28416];
	ld.global.u32 	%r2794, [%rd64+29184];
	st.shared.u32 	[%r5], %r2756;
	st.shared.u32 	[%r5+768], %r2757;
	st.shared.u32 	[%r5+1536], %r2758;
	st.shared.u32 	[%r5+2304], %r2759;
	st.shared.u32 	[%r5+3072], %r2760;
	st.shared.u32 	[%r5+3840], %r2761;
	st.shared.u32 	[%r5+4608], %r2762;
	st.shared.u32 	[%r5+5376], %r2763;
	st.shared.u32 	[%r5+6144], %r2764;
	st.shared.u32 	[%r5+6912], %r2765;
	st.shared.u32 	[%r5+7680], %r2766;
	st.shared.u32 	[%r5+8448], %r2767;
	st.shared.u32 	[%r5+9216], %r2768;
	st.shared.u32 	[%r5+9984], %r2769;
	st.shared.u32 	[%r5+10752], %r2770;
	st.shared.u32 	[%r5+11520], %r2771;
	st.shared.u32 	[%r5+12288], %r2772;
	st.shared.u32 	[%r5+13056], %r2773;
	st.shared.u32 	[%r5+13824], %r2774;
	st.shared.u32 	[%r5+14592], %r2775;
	st.shared.u32 	[%r5+15360], %r2776;
	st.shared.u32 	[%r5+16128], %r2777;
	st.shared.u32 	[%r5+16896], %r2778;
	st.shared.u32 	[%r5+17664], %r2779;
	st.shared.u32 	[%r5+18432], %r2780;
	st.shared.u32 	[%r5+19200], %r2781;
	st.shared.u32 	[%r5+19968], %r2782;
	st.shared.u32 	[%r5+20736], %r2783;
	st.shared.u32 	[%r5+21504], %r2784;
	st.shared.u32 	[%r5+22272], %r2785;
	st.shared.u32 	[%r5+23040], %r2786;
	st.shared.u32 	[%r5+23808], %r2787;
	st.shared.u32 	[%r5+24576], %r2788;
	st.shared.u32 	[%r5+25344], %r2789;
	st.shared.u32 	[%r5+26112], %r2790;
	st.shared.u32 	[%r5+26880], %r2791;
	st.shared.u32 	[%r5+27648], %r2792;
	st.shared.u32 	[%r5+28416], %r2793;
	st.shared.u32 	[%r5+29184], %r2794;
	bar.sync 	0;
	ld.shared.u32 	%r2795, [%r157];
	ld.shared.u32 	%r2796, [%r157+4];
	ld.shared.u32 	%r2797, [%r157+8];
	ld.shared.u32 	%r2798, [%r157+12];
	ld.shared.u32 	%r2799, [%r157+16];
	ld.shared.u32 	%r2800, [%r157+20];
	ld.shared.u32 	%r2801, [%r157+24];
	ld.shared.u32 	%r2802, [%r157+28];
	ld.shared.u32 	%r2803, [%r157+32];
	ld.shared.u32 	%r2804, [%r157+36];
	ld.shared.u32 	%r2805, [%r157+40];
	ld.shared.u32 	%r2806, [%r157+44];
	ld.shared.u32 	%r2807, [%r157+48];
	ld.shared.u32 	%r2808, [%r157+52];
	ld.shared.u32 	%r2809, [%r157+56];
	ld.shared.u32 	%r2810, [%r157+60];
	ld.shared.u32 	%r2811, [%r157+64];
	ld.shared.u32 	%r2812, [%r157+68];
	ld.shared.u32 	%r2813, [%r157+72];
	ld.shared.u32 	%r2814, [%r157+76];
	ld.shared.u32 	%r2815, [%r157+80];
	ld.shared.u32 	%r2816, [%r157+84];
	ld.shared.u32 	%r2817, [%r157+88];
	ld.shared.u32 	%r2818, [%r157+92];
	ld.shared.u32 	%r2819, [%r157+96];
	ld.shared.u32 	%r2820, [%r157+100];
	ld.shared.u32 	%r2821, [%r157+104];
	ld.shared.u32 	%r2822, [%r157+108];
	ld.shared.u32 	%r2823, [%r157+112];
	ld.shared.u32 	%r2824, [%r157+116];
	ld.shared.u32 	%r2825, [%r157+120];
	ld.shared.u32 	%r2826, [%r157+124];
	ld.shared.u32 	%r2827, [%r157+128];
	ld.shared.u32 	%r2828, [%r157+132];
	ld.shared.u32 	%r2829, [%r157+136];
	ld.shared.u32 	%r2830, [%r157+140];
	ld.shared.u32 	%r2831, [%r157+144];
	ld.shared.u32 	%r2832, [%r157+148];
	ld.shared.u32 	%r2833, [%r157+152];
	bar.sync 	0;
	setp.gt.s32 	%p363, %r2795, -1;
	selp.b32 	%r2834, -2147483648, -1, %p363;
	xor.b32  	%r410, %r2834, %r2795;
	setp.gt.s32 	%p364, %r2796, -1;
	selp.b32 	%r2835, -2147483648, -1, %p364;
	xor.b32  	%r411, %r2835, %r2796;
	setp.gt.s32 	%p365, %r2797, -1;
	selp.b32 	%r2836, -2147483648, -1, %p365;
	xor.b32  	%r412, %r2836, %r2797;
	setp.gt.s32 	%p366, %r2798, -1;
	selp.b32 	%r2837, -2147483648, -1, %p366;
	xor.b32  	%r413, %r2837, %r2798;
	setp.gt.s32 	%p367, %r2799, -1;
	selp.b32 	%r2838, -2147483648, -1, %p367;
	xor.b32  	%r414, %r2838, %r2799;
	setp.gt.s32 	%p368, %r2800, -1;
	selp.b32 	%r2839, -2147483648, -1, %p368;
	xor.b32  	%r415, %r2839, %r2800;
	setp.gt.s32 	%p369, %r2801, -1;
	selp.b32 	%r2840, -2147483648, -1, %p369;
	xor.b32  	%r416, %r2840, %r2801;
	setp.gt.s32 	%p370, %r2802, -1;
	selp.b32 	%r2841, -2147483648, -1, %p370;
	xor.b32  	%r417, %r2841, %r2802;
	setp.gt.s32 	%p371, %r2803, -1;
	selp.b32 	%r2842, -2147483648, -1, %p371;
	xor.b32  	%r418, %r2842, %r2803;
	setp.gt.s32 	%p372, %r2804, -1;
	selp.b32 	%r2843, -2147483648, -1, %p372;
	xor.b32  	%r419, %r2843, %r2804;
	setp.gt.s32 	%p373, %r2805, -1;
	selp.b32 	%r2844, -2147483648, -1, %p373;
	xor.b32  	%r420, %r2844, %r2805;
	setp.gt.s32 	%p374, %r2806, -1;
	selp.b32 	%r2845, -2147483648, -1, %p374;
	xor.b32  	%r421, %r2845, %r2806;
	setp.gt.s32 	%p375, %r2807, -1;
	selp.b32 	%r2846, -2147483648, -1, %p375;
	xor.b32  	%r422, %r2846, %r2807;
	setp.gt.s32 	%p376, %r2808, -1;
	selp.b32 	%r2847, -2147483648, -1, %p376;
	xor.b32  	%r423, %r2847, %r2808;
	setp.gt.s32 	%p377, %r2809, -1;
	selp.b32 	%r2848, -2147483648, -1, %p377;
	xor.b32  	%r424, %r2848, %r2809;
	setp.gt.s32 	%p378, %r2810, -1;
	selp.b32 	%r2849, -2147483648, -1, %p378;
	xor.b32  	%r425, %r2849, %r2810;
	setp.gt.s32 	%p379, %r2811, -1;
	selp.b32 	%r2850, -2147483648, -1, %p379;
	xor.b32  	%r426, %r2850, %r2811;
	setp.gt.s32 	%p380, %r2812, -1;
	selp.b32 	%r2851, -2147483648, -1, %p380;
	xor.b32  	%r427, %r2851, %r2812;
	setp.gt.s32 	%p381, %r2813, -1;
	selp.b32 	%r2852, -2147483648, -1, %p381;
	xor.b32  	%r428, %r2852, %r2813;
	setp.gt.s32 	%p382, %r2814, -1;
	selp.b32 	%r2853, -2147483648, -1, %p382;
	xor.b32  	%r429, %r2853, %r2814;
	setp.gt.s32 	%p383, %r2815, -1;
	selp.b32 	%r2854, -2147483648, -1, %p383;
	xor.b32  	%r430, %r2854, %r2815;
	setp.gt.s32 	%p384, %r2816, -1;
	selp.b32 	%r2855, -2147483648, -1, %p384;
	xor.b32  	%r431, %r2855, %r2816;
	setp.gt.s32 	%p385, %r2817, -1;
	selp.b32 	%r2856, -2147483648, -1, %p385;
	xor.b32  	%r432, %r2856, %r2817;
	setp.gt.s32 	%p386, %r2818, -1;
	selp.b32 	%r2857, -2147483648, -1, %p386;
	xor.b32  	%r433, %r2857, %r2818;
	setp.gt.s32 	%p387, %r2819, -1;
	selp.b32 	%r2858, -2147483648, -1, %p387;
	xor.b32  	%r434, %r2858, %r2819;
	setp.gt.s32 	%p388, %r2820, -1;
	selp.b32 	%r2859, -2147483648, -1, %p388;
	xor.b32  	%r435, %r2859, %r2820;
	setp.gt.s32 	%p389, %r2821, -1;
	selp.b32 	%r2860, -2147483648, -1, %p389;
	xor.b32  	%r436, %r2860, %r2821;
	setp.gt.s32 	%p390, %r2822, -1;
	selp.b32 	%r2861, -2147483648, -1, %p390;
	xor.b32  	%r437, %r2861, %r2822;
	setp.gt.s32 	%p391, %r2823, -1;
	selp.b32 	%r2862, -2147483648, -1, %p391;
	xor.b32  	%r438, %r2862, %r2823;
	setp.gt.s32 	%p392, %r2824, -1;
	selp.b32 	%r2863, -2147483648, -1, %p392;
	xor.b32  	%r439, %r2863, %r2824;
	setp.gt.s32 	%p393, %r2825, -1;
	selp.b32 	%r2864, -2147483648, -1, %p393;
	xor.b32  	%r440, %r2864, %r2825;
	setp.gt.s32 	%p394, %r2826, -1;
	selp.b32 	%r2865, -2147483648, -1, %p394;
	xor.b32  	%r441, %r2865, %r2826;
	setp.gt.s32 	%p395, %r2827, -1;
	selp.b32 	%r2866, -2147483648, -1, %p395;
	xor.b32  	%r442, %r2866, %r2827;
	setp.gt.s32 	%p396, %r2828, -1;
	selp.b32 	%r2867, -2147483648, -1, %p396;
	xor.b32  	%r443, %r2867, %r2828;
	setp.gt.s32 	%p397, %r2829, -1;
	selp.b32 	%r2868, -2147483648, -1, %p397;
	xor.b32  	%r444, %r2868, %r2829;
	setp.gt.s32 	%p398, %r2830, -1;
	selp.b32 	%r2869, -2147483648, -1, %p398;
	xor.b32  	%r445, %r2869, %r2830;
	setp.gt.s32 	%p399, %r2831, -1;
	selp.b32 	%r2870, -2147483648, -1, %p399;
	xor.b32  	%r446, %r2870, %r2831;
	setp.gt.s32 	%p400, %r2832, -1;
	selp.b32 	%r2871, -2147483648, -1, %p400;
	xor.b32  	%r447, %r2871, %r2832;
	setp.gt.s32 	%p401, %r2833, -1;
	selp.b32 	%r2872, -2147483648, -1, %p401;
	xor.b32  	%r448, %r2872, %r2833;
	mov.b32 	%r2753, 0;
	st.shared.u32 	[%r5], %r2753;
	st.shared.u32 	[%r5+768], %r2753;
	st.shared.u32 	[%r5+1536], %r2753;
	st.shared.u32 	[%r5+2304], %r2753;
	st.shared.u32 	[%r5+3072], %r2753;
	st.shared.u32 	[%r5+3840], %r2753;
	st.shared.u32 	[%r5+4608], %r2753;
	st.shared.u32 	[%r5+5376], %r2753;
	st.shared.u32 	[%r5+6144], %r2753;
	st.shared.u32 	[%r5+6912], %r2753;
	st.shared.u32 	[%r5+7680], %r2753;
	st.shared.u32 	[%r5+8448], %r2753;
	st.shared.u32 	[%r5+9216], %r2753;
	st.shared.u32 	[%r5+9984], %r2753;
	st.shared.u32 	[%r5+10752], %r2753;
	st.shared.u32 	[%r5+11520], %r2753;
	st.shared.u32 	[%r5+12288], %r2753;
	st.shared.u32 	[%r5+13056], %r2753;
	st.shared.u32 	[%r5+13824], %r2753;
	st.shared.u32 	[%r5+14592], %r2753;
	st.shared.u32 	[%r5+15360], %r2753;
	st.shared.u32 	[%r5+16128], %r2753;
	st.shared.u32 	[%r5+16896], %r2753;
	st.shared.u32 	[%r5+17664], %r2753;
	st.shared.u32 	[%r5+18432], %r2753;
	st.shared.u32 	[%r5+19200], %r2753;
	st.shared.u32 	[%r5+19968], %r2753;
	st.shared.u32 	[%r5+20736], %r2753;
	st.shared.u32 	[%r5+21504], %r2753;
	st.shared.u32 	[%r5+22272], %r2753;
	st.shared.u32 	[%r5+23040], %r2753;
	st.shared.u32 	[%r5+23808], %r2753;
	st.shared.u32 	[%r5+24576], %r2753;
	// begin inline asm
	bmsk.clamp.b32 %r2606, %r2753, %r1057;
	// end inline asm
	setp.eq.s32 	%p402, %r410, 2147483647;
	selp.b32 	%r2610, -2147483648, %r410, %p402;
	// begin inline asm
	shr.b32 %r2609, %r2610, %r1056;
	// end inline asm
	and.b32  	%r2873, %r2606, %r2609;
	not.b32 	%r2874, %r2873;
	and.b32  	%r2875, %r2874, 31;
	mad.lo.s32 	%r2876, %r2875, 768, %r5;
	shr.u32 	%r2877, %r2873, 4;
	and.b32  	%r2878, %r2877, 268435454;
	sub.s32 	%r450, %r2876, %r2878;
	ld.shared.u16 	%rs1, [%r450+2];
	add.s16 	%rs245, %rs1, 1;
	st.shared.u16 	[%r450+2], %rs245;
	setp.eq.s32 	%p403, %r411, 2147483647;
	selp.b32 	%r2613, -2147483648, %r411, %p403;
	// begin inline asm
	shr.b32 %r2612, %r2613, %r1056;
	// end inline asm
	and.b32  	%r2879, %r2606, %r2612;
	not.b32 	%r2880, %r2879;
	and.b32  	%r2881, %r2880, 31;
	mad.lo.s32 	%r2882, %r2881, 768, %r5;
	shr.u32 	%r2883, %r2879, 4;
	and.b32  	%r2884, %r2883, 268435454;
	sub.s32 	%r451, %r2882, %r2884;
	ld.shared.u16 	%rs2, [%r451+2];
	add.s16 	%rs246, %rs2, 1;
	st.shared.u16 	[%r451+2], %rs246;
	setp.eq.s32 	%p404, %r412, 2147483647;
	selp.b32 	%r2616, -2147483648, %r412, %p404;
	// begin inline asm
	shr.b32 %r2615, %r2616, %r1056;
	// end inline asm
	and.b32  	%r2885, %r2606, %r2615;
	not.b32 	%r2886, %r2885;
	and.b32  	%r2887, %r2886, 31;
	mad.lo.s32 	%r2888, %r2887, 768, %r5;
	shr.u32 	%r2889, %r2885, 4;
	and.b32  	%r2890, %r2889, 268435454;
	sub.s32 	%r452, %r2888, %r2890;
	ld.shared.u16 	%rs3, [%r452+2];
	add.s16 	%rs247, %rs3, 1;
	st.shared.u16 	[%r452+2], %rs247;
	setp.eq.s32 	%p405, %r413, 2147483647;
	selp.b32 	%r2619, -2147483648, %r413, %p405;
	// begin inline asm
	shr.b32 %r2618, %r2619, %r1056;
	// end inline asm
	and.b32  	%r2891, %r2606, %r2618;
	not.b32 	%r2892, %r2891;
	and.b32  	%r2893, %r2892, 31;
	mad.lo.s32 	%r2894, %r2893, 768, %r5;
	shr.u32 	%r2895, %r2891, 4;
	and.b32  	%r2896, %r2895, 268435454;
	sub.s32 	%r453, %r2894, %r2896;
	ld.shared.u16 	%rs4, [%r453+2];
	add.s16 	%rs248, %rs4, 1;
	st.shared.u16 	[%r453+2], %rs248;
	setp.eq.s32 	%p406, %r414, 2147483647;
	selp.b32 	%r2622, -2147483648, %r414, %p406;
	// begin inline asm
	shr.b32 %r2621, %r2622, %r1056;
	// end inline asm
	and.b32  	%r2897, %r2606, %r2621;
	not.b32 	%r2898, %r2897;
	and.b32  	%r2899, %r2898, 31;
	mad.lo.s32 	%r2900, %r2899, 768, %r5;
	shr.u32 	%r2901, %r2897, 4;
	and.b32  	%r2902, %r2901, 268435454;
	sub.s32 	%r454, %r2900, %r2902;
	ld.shared.u16 	%rs5, [%r454+2];
	add.s16 	%rs249, %rs5, 1;
	st.shared.u16 	[%r454+2], %rs249;
	setp.eq.s32 	%p407, %r415, 2147483647;
	selp.b32 	%r2625, -2147483648, %r415, %p407;
	// begin inline asm
	shr.b32 %r2624, %r2625, %r1056;
	// end inline asm
	and.b32  	%r2903, %r2606, %r2624;
	not.b32 	%r2904, %r2903;
	and.b32  	%r2905, %r2904, 31;
	mad.lo.s32 	%r2906, %r2905, 768, %r5;
	shr.u32 	%r2907, %r2903, 4;
	and.b32  	%r2908, %r2907, 268435454;
	sub.s32 	%r455, %r2906, %r2908;
	ld.shared.u16 	%rs6, [%r455+2];
	add.s16 	%rs250, %rs6, 1;
	st.shared.u16 	[%r455+2], %rs250;
	setp.eq.s32 	%p408, %r416, 2147483647;
	selp.b32 	%r2628, -2147483648, %r416, %p408;
	// begin inline asm
	shr.b32 %r2627, %r2628, %r1056;
	// end inline asm
	and.b32  	%r2909, %r2606, %r2627;
	not.b32 	%r2910, %r2909;
	and.b32  	%r2911, %r2910, 31;
	mad.lo.s32 	%r2912, %r2911, 768, %r5;
	shr.u32 	%r2913, %r2909, 4;
	and.b32  	%r2914, %r2913, 268435454;
	sub.s32 	%r456, %r2912, %r2914;
	ld.shared.u16 	%rs7, [%r456+2];
	add.s16 	%rs251, %rs7, 1;
	st.shared.u16 	[%r456+2], %rs251;
	setp.eq.s32 	%p409, %r417, 2147483647;
	selp.b32 	%r2631, -2147483648, %r417, %p409;
	// begin inline asm
	shr.b32 %r2630, %r2631, %r1056;
	// end inline asm
	and.b32  	%r2915, %r2606, %r2630;
	not.b32 	%r2916, %r2915;
	and.b32  	%r2917, %r2916, 31;
	mad.lo.s32 	%r2918, %r2917, 768, %r5;
	shr.u32 	%r2919, %r2915, 4;
	and.b32  	%r2920, %r2919, 268435454;
	sub.s32 	%r457, %r2918, %r2920;
	ld.shared.u16 	%rs8, [%r457+2];
	add.s16 	%rs252, %rs8, 1;
	st.shared.u16 	[%r457+2], %rs252;
	setp.eq.s32 	%p410, %r418, 2147483647;
	selp.b32 	%r2634, -2147483648, %r418, %p410;
	// begin inline asm
	shr.b32 %r2633, %r2634, %r1056;
	// end inline asm
	and.b32  	%r2921, %r2606, %r2633;
	not.b32 	%r2922, %r2921;
	and.b32  	%r2923, %r2922, 31;
	mad.lo.s32 	%r2924, %r2923, 768, %r5;
	shr.u32 	%r2925, %r2921, 4;
	and.b32  	%r2926, %r2925, 268435454;
	sub.s32 	%r458, %r2924, %r2926;
	ld.shared.u16 	%rs9, [%r458+2];
	add.s16 	%rs253, %rs9, 1;
	st.shared.u16 	[%r458+2], %rs253;
	setp.eq.s32 	%p411, %r419, 2147483647;
	selp.b32 	%r2637, -2147483648, %r419, %p411;
	// begin inline asm
	shr.b32 %r2636, %r2637, %r1056;
	// end inline asm
	and.b32  	%r2927, %r2606, %r2636;
	not.b32 	%r2928, %r2927;
	and.b32  	%r2929, %r2928, 31;
	mad.lo.s32 	%r2930, %r2929, 768, %r5;
	shr.u32 	%r2931, %r2927, 4;
	and.b32  	%r2932, %r2931, 268435454;
	sub.s32 	%r459, %r2930, %r2932;
	ld.shared.u16 	%rs10, [%r459+2];
	add.s16 	%rs254, %rs10, 1;
	st.shared.u16 	[%r459+2], %rs254;
	setp.eq.s32 	%p412, %r420, 2147483647;
	selp.b32 	%r2640, -2147483648, %r420, %p412;
	// begin inline asm
	shr.b32 %r2639, %r2640, %r1056;
	// end inline asm
	and.b32  	%r2933, %r2606, %r2639;
	not.b32 	%r2934, %r2933;
	and.b32  	%r2935, %r2934, 31;
	mad.lo.s32 	%r2936, %r2935, 768, %r5;
	shr.u32 	%r2937, %r2933, 4;
	and.b32  	%r2938, %r2937, 268435454;
	sub.s32 	%r460, %r2936, %r2938;
	ld.shared.u16 	%rs11, [%r460+2];
	add.s16 	%rs255, %rs11, 1;
	st.shared.u16 	[%r460+2], %rs255;
	setp.eq.s32 	%p413, %r421, 2147483647;
	selp.b32 	%r2643, -2147483648, %r421, %p413;
	// begin inline asm
	shr.b32 %r2642, %r2643, %r1056;
	// end inline asm
	and.b32  	%r2939, %r2606, %r2642;
	not.b32 	%r2940, %r2939;
	and.b32  	%r2941, %r2940, 31;
	mad.lo.s32 	%r2942, %r2941, 768, %r5;
	shr.u32 	%r2943, %r2939, 4;
	and.b32  	%r2944, %r2943, 268435454;
	sub.s32 	%r461, %r2942, %r2944;
	ld.shared.u16 	%rs12, [%r461+2];
	add.s16 	%rs256, %rs12, 1;
	st.shared.u16 	[%r461+2], %rs256;
	setp.eq.s32 	%p414, %r422, 2147483647;
	selp.b32 	%r2646, -2147483648, %r422, %p414;
	// begin inline asm
	shr.b32 %r2645, %r2646, %r1056;
	// end inline asm
	and.b32  	%r2945, %r2606, %r2645;
	not.b32 	%r2946, %r2945;
	and.b32  	%r2947, %r2946, 31;
	mad.lo.s32 	%r2948, %r2947, 768, %r5;
	shr.u32 	%r2949, %r2945, 4;
	and.b32  	%r2950, %r2949, 268435454;
	sub.s32 	%r462, %r2948, %r2950;
	ld.shared.u16 	%rs13, [%r462+2];
	add.s16 	%rs257, %rs13, 1;
	st.shared.u16 	[%r462+2], %rs257;
	setp.eq.s32 	%p415, %r423, 2147483647;
	selp.b32 	%r2649, -2147483648, %r423, %p415;
	// begin inline asm
	shr.b32 %r2648, %r2649, %r1056;
	// end inline asm
	and.b32  	%r2951, %r2606, %r2648;
	not.b32 	%r2952, %r2951;
	and.b32  	%r2953, %r2952, 31;
	mad.lo.s32 	%r2954, %r2953, 768, %r5;
	shr.u32 	%r2955, %r2951, 4;
	and.b32  	%r2956, %r2955, 268435454;
	sub.s32 	%r463, %r2954, %r2956;
	ld.shared.u16 	%rs14, [%r463+2];
	add.s16 	%rs258, %rs14, 1;
	st.shared.u16 	[%r463+2], %rs258;
	setp.eq.s32 	%p416, %r424, 2147483647;
	selp.b32 	%r2652, -2147483648, %r424, %p416;
	// begin inline asm
	shr.b32 %r2651, %r2652, %r1056;
	// end inline asm
	and.b32  	%r2957, %r2606, %r2651;
	not.b32 	%r2958, %r2957;
	and.b32  	%r2959, %r2958, 31;
	mad.lo.s32 	%r2960, %r2959, 768, %r5;
	shr.u32 	%r2961, %r2957, 4;
	and.b32  	%r2962, %r2961, 268435454;
	sub.s32 	%r464, %r2960, %r2962;
	ld.shared.u16 	%rs15, [%r464+2];
	add.s16 	%rs259, %rs15, 1;
	st.shared.u16 	[%r464+2], %rs259;
	setp.eq.s32 	%p417, %r425, 2147483647;
	selp.b32 	%r2655, -2147483648, %r425, %p417;
	// begin inline asm
	shr.b32 %r2654, %r2655, %r1056;
	// end inline asm
	and.b32  	%r2963, %r2606, %r2654;
	not.b32 	%r2964, %r2963;
	and.b32  	%r2965, %r2964, 31;
	mad.lo.s32 	%r2966, %r2965, 768, %r5;
	shr.u32 	%r2967, %r2963, 4;
	and.b32  	%r2968, %r2967, 268435454;
	sub.s32 	%r465, %r2966, %r2968;
	ld.shared.u16 	%rs16, [%r465+2];
	add.s16 	%rs260, %rs16, 1;
	st.shared.u16 	[%r465+2], %rs260;
	setp.eq.s32 	%p418, %r426, 2147483647;
	selp.b32 	%r2658, -2147483648, %r426, %p418;
	// begin inline asm
	shr.b32 %r2657, %r2658, %r1056;
	// end inline asm
	and.b32  	%r2969, %r2606, %r2657;
	not.b32 	%r2970, %r2969;
	and.b32  	%r2971, %r2970, 31;
	mad.lo.s32 	%r2972, %r2971, 768, %r5;
	shr.u32 	%r2973, %r2969, 4;
	and.b32  	%r2974, %r2973, 268435454;
	sub.s32 	%r466, %r2972, %r2974;
	ld.shared.u16 	%rs17, [%r466+2];
	add.s16 	%rs261, %rs17, 1;
	st.shared.u16 	[%r466+2], %rs261;
	setp.eq.s32 	%p419, %r427, 2147483647;
	selp.b32 	%r2661, -2147483648, %r427, %p419;
	// begin inline asm
	shr.b32 %r2660, %r2661, %r1056;
	// end inline asm
	and.b32  	%r2975, %r2606, %r2660;
	not.b32 	%r2976, %r2975;
	and.b32  	%r2977, %r2976, 31;
	mad.lo.s32 	%r2978, %r2977, 768, %r5;
	shr.u32 	%r2979, %r2975, 4;
	and.b32  	%r2980, %r2979, 268435454;
	sub.s32 	%r467, %r2978, %r2980;
	ld.shared.u16 	%rs18, [%r467+2];
	add.s16 	%rs262, %rs18, 1;
	st.shared.u16 	[%r467+2], %rs262;
	setp.eq.s32 	%p420, %r428, 2147483647;
	selp.b32 	%r2664, -2147483648, %r428, %p420;
	// begin inline asm
	shr.b32 %r2663, %r2664, %r1056;
	// end inline asm
	and.b32  	%r2981, %r2606, %r2663;
	not.b32 	%r2982, %r2981;
	and.b32  	%r2983, %r2982, 31;
	mad.lo.s32 	%r2984, %r2983, 768, %r5;
	shr.u32 	%r2985, %r2981, 4;
	and.b32  	%r2986, %r2985, 268435454;
	sub.s32 	%r468, %r2984, %r2986;
	ld.shared.u16 	%rs19, [%r468+2];
	add.s16 	%rs263, %rs19, 1;
	st.shared.u16 	[%r468+2], %rs263;
	setp.eq.s32 	%p421, %r429, 2147483647;
	selp.b32 	%r2667, -2147483648, %r429, %p421;
	// begin inline asm
	shr.b32 %r2666, %r2667, %r1056;
	// end inline asm
	and.b32  	%r2987, %r2606, %r2666;
	not.b32 	%r2988, %r2987;
	and.b32  	%r2989, %r2988, 31;
	mad.lo.s32 	%r2990, %r2989, 768, %r5;
	shr.u32 	%r2991, %r2987, 4;
	and.b32  	%r2992, %r2991, 268435454;
	sub.s32 	%r469, %r2990, %r2992;
	ld.shared.u16 	%rs20, [%r469+2];
	add.s16 	%rs264, %rs20, 1;
	st.shared.u16 	[%r469+2], %rs264;
	setp.eq.s32 	%p422, %r430, 2147483647;
	selp.b32 	%r2670, -2147483648, %r430, %p422;
	// begin inline asm
	shr.b32 %r2669, %r2670, %r1056;
	// end inline asm
	and.b32  	%r2993, %r2606, %r2669;
	not.b32 	%r2994, %r2993;
	and.b32  	%r2995, %r2994, 31;
	mad.lo.s32 	%r2996, %r2995, 768, %r5;
	shr.u32 	%r2997, %r2993, 4;
	and.b32  	%r2998, %r2997, 268435454;
	sub.s32 	%r470, %r2996, %r2998;
	ld.shared.u16 	%rs21, [%r470+2];
	add.s16 	%rs265, %rs21, 1;
	st.shared.u16 	[%r470+2], %rs265;
	setp.eq.s32 	%p423, %r431, 2147483647;
	selp.b32 	%r2673, -2147483648, %r431, %p423;
	// begin inline asm
	shr.b32 %r2672, %r2673, %r1056;
	// end inline asm
	and.b32  	%r2999, %r2606, %r2672;
	not.b32 	%r3000, %r2999;
	and.b32  	%r3001, %r3000, 31;
	mad.lo.s32 	%r3002, %r3001, 768, %r5;
	shr.u32 	%r3003, %r2999, 4;
	and.b32  	%r3004, %r3003, 268435454;
	sub.s32 	%r471, %r3002, %r3004;
	ld.shared.u16 	%rs22, [%r471+2];
	add.s16 	%rs266, %rs22, 1;
	st.shared.u16 	[%r471+2], %rs266;
	setp.eq.s32 	%p424, %r432, 2147483647;
	selp.b32 	%r2676, -2147483648, %r432, %p424;
	// begin inline asm
	shr.b32 %r2675, %r2676, %r1056;
	// end inline asm
	and.b32  	%r3005, %r2606, %r2675;
	not.b32 	%r3006, %r3005;
	and.b32  	%r3007, %r3006, 31;
	mad.lo.s32 	%r3008, %r3007, 768, %r5;
	shr.u32 	%r3009, %r3005, 4;
	and.b32  	%r3010, %r3009, 268435454;
	sub.s32 	%r472, %r3008, %r3010;
	ld.shared.u16 	%rs23, [%r472+2];
	add.s16 	%rs267, %rs23, 1;
	st.shared.u16 	[%r472+2], %rs267;
	setp.eq.s32 	%p425, %r433, 2147483647;
	selp.b32 	%r2679, -2147483648, %r433, %p425;
	// begin inline asm
	shr.b32 %r2678, %r2679, %r1056;
	// end inline asm
	and.b32  	%r3011, %r2606, %r2678;
	not.b32 	%r3012, %r3011;
	and.b32  	%r3013, %r3012, 31;
	mad.lo.s32 	%r3014, %r3013, 768, %r5;
	shr.u32 	%r3015, %r3011, 4;
	and.b32  	%r3016, %r3015, 268435454;
	sub.s32 	%r473, %r3014, %r3016;
	ld.shared.u16 	%rs24, [%r473+2];
	add.s16 	%rs268, %rs24, 1;
	st.shared.u16 	[%r473+2], %rs268;
	setp.eq.s32 	%p426, %r434, 2147483647;
	selp.b32 	%r2682, -2147483648, %r434, %p426;
	// begin inline asm
	shr.b32 %r2681, %r2682, %r1056;
	// end inline asm
	and.b32  	%r3017, %r2606, %r2681;
	not.b32 	%r3018, %r3017;
	and.b32  	%r3019, %r3018, 31;
	mad.lo.s32 	%r3020, %r3019, 768, %r5;
	shr.u32 	%r3021, %r3017, 4;
	and.b32  	%r3022, %r3021, 268435454;
	sub.s32 	%r474, %r3020, %r3022;
	ld.shared.u16 	%rs25, [%r474+2];
	add.s16 	%rs269, %rs25, 1;
	st.shared.u16 	[%r474+2], %rs269;
	setp.eq.s32 	%p427, %r435, 2147483647;
	selp.b32 	%r2685, -2147483648, %r435, %p427;
	// begin inline asm
	shr.b32 %r2684, %r2685, %r1056;
	// end inline asm
	and.b32  	%r3023, %r2606, %r2684;
	not.b32 	%r3024, %r3023;
	and.b32  	%r3025, %r3024, 31;
	mad.lo.s32 	%r3026, %r3025, 768, %r5;
	shr.u32 	%r3027, %r3023, 4;
	and.b32  	%r3028, %r3027, 268435454;
	sub.s32 	%r475, %r3026, %r3028;
	ld.shared.u16 	%rs26, [%r475+2];
	add.s16 	%rs270, %rs26, 1;
	st.shared.u16 	[%r475+2], %rs270;
	setp.eq.s32 	%p428, %r436, 2147483647;
	selp.b32 	%r2688, -2147483648, %r436, %p428;
	// begin inline asm
	shr.b32 %r2687, %r2688, %r1056;
	// end inline asm
	and.b32  	%r3029, %r2606, %r2687;
	not.b32 	%r3030, %r3029;
	and.b32  	%r3031, %r3030, 31;
	mad.lo.s32 	%r3032, %r3031, 768, %r5;
	shr.u32 	%r3033, %r3029, 4;
	and.b32  	%r3034, %r3033, 268435454;
	sub.s32 	%r476, %r3032, %r3034;
	ld.shared.u16 	%rs27, [%r476+2];
	add.s16 	%rs271, %rs27, 1;
	st.shared.u16 	[%r476+2], %rs271;
	setp.eq.s32 	%p429, %r437, 2147483647;
	selp.b32 	%r2691, -2147483648, %r437, %p429;
	// begin inline asm
	shr.b32 %r2690, %r2691, %r1056;
	// end inline asm
	and.b32  	%r3035, %r2606, %r2690;
	not.b32 	%r3036, %r3035;
	and.b32  	%r3037, %r3036, 31;
	mad.lo.s32 	%r3038, %r3037, 768, %r5;
	shr.u32 	%r3039, %r3035, 4;
	and.b32  	%r3040, %r3039, 268435454;
	sub.s32 	%r477, %r3038, %r3040;
	ld.shared.u16 	%rs28, [%r477+2];
	add.s16 	%rs272, %rs28, 1;
	st.shared.u16 	[%r477+2], %rs272;
	setp.eq.s32 	%p430, %r438, 2147483647;
	selp.b32 	%r2694, -2147483648, %r438, %p430;
	// begin inline asm
	shr.b32 %r2693, %r2694, %r1056;
	// end inline asm
	and.b32  	%r3041, %r2606, %r2693;
	not.b32 	%r3042, %r3041;
	and.b32  	%r3043, %r3042, 31;
	mad.lo.s32 	%r3044, %r3043, 768, %r5;
	shr.u32 	%r3045, %r3041, 4;
	and.b32  	%r3046, %r3045, 268435454;
	sub.s32 	%r478, %r3044, %r3046;
	ld.shared.u16 	%rs29, [%r478+2];
	add.s16 	%rs273, %rs29, 1;
	st.shared.u16 	[%r478+2], %rs273;
	setp.eq.s32 	%p431, %r439, 2147483647;
	selp.b32 	%r2697, -2147483648, %r439, %p431;
	// begin inline asm
	shr.b32 %r2696, %r2697, %r1056;
	// end inline asm
	and.b32  	%r3047, %r2606, %r2696;
	not.b32 	%r3048, %r3047;
	and.b32  	%r3049, %r3048, 31;
	mad.lo.s32 	%r3050, %r3049, 768, %r5;
	shr.u32 	%r3051, %r3047, 4;
	and.b32  	%r3052, %r3051, 268435454;
	sub.s32 	%r479, %r3050, %r3052;
	ld.shared.u16 	%rs30, [%r479+2];
	add.s16 	%rs274, %rs30, 1;
	st.shared.u16 	[%r479+2], %rs274;
	setp.eq.s32 	%p432, %r440, 2147483647;
	selp.b32 	%r2700, -2147483648, %r440, %p432;
	// begin inline asm
	shr.b32 %r2699, %r2700, %r1056;
	// end inline asm
	and.b32  	%r3053, %r2606, %r2699;
	not.b32 	%r3054, %r3053;
	and.b32  	%r3055, %r3054, 31;
	mad.lo.s32 	%r3056, %r3055, 768, %r5;
	shr.u32 	%r3057, %r3053, 4;
	and.b32  	%r3058, %r3057, 268435454;
	sub.s32 	%r480, %r3056, %r3058;
	ld.shared.u16 	%rs31, [%r480+2];
	add.s16 	%rs275, %rs31, 1;
	st.shared.u16 	[%r480+2], %rs275;
	setp.eq.s32 	%p433, %r441, 2147483647;
	selp.b32 	%r2703, -2147483648, %r441, %p433;
	// begin inline asm
	shr.b32 %r2702, %r2703, %r1056;
	// end inline asm
	and.b32  	%r3059, %r2606, %r2702;
	not.b32 	%r3060, %r3059;
	and.b32  	%r3061, %r3060, 31;
	mad.lo.s32 	%r3062, %r3061, 768, %r5;
	shr.u32 	%r3063, %r3059, 4;
	and.b32  	%r3064, %r3063, 268435454;
	sub.s32 	%r481, %r3062, %r3064;
	ld.shared.u16 	%rs32, [%r481+2];
	add.s16 	%rs276, %rs32, 1;
	st.shared.u16 	[%r481+2], %rs276;
	setp.eq.s32 	%p434, %r442, 2147483647;
	selp.b32 	%r2706, -2147483648, %r442, %p434;
	// begin inline asm
	shr.b32 %r2705, %r2706, %r1056;
	// end inline asm
	and.b32  	%r3065, %r2606, %r2705;
	not.b32 	%r3066, %r3065;
	and.b32  	%r3067, %r3066, 31;
	mad.lo.s32 	%r3068, %r3067, 768, %r5;
	shr.u32 	%r3069, %r3065, 4;
	and.b32  	%r3070, %r3069, 268435454;
	sub.s32 	%r482, %r3068, %r3070;
	ld.shared.u16 	%rs33, [%r482+2];
	add.s16 	%rs277, %rs33, 1;
	st.shared.u16 	[%r482+2], %rs277;
	setp.eq.s32 	%p435, %r443, 2147483647;
	selp.b32 	%r2709, -2147483648, %r443, %p435;
	// begin inline asm
	shr.b32 %r2708, %r2709, %r1056;
	// end inline asm
	and.b32  	%r3071, %r2606, %r2708;
	not.b32 	%r3072, %r3071;
	and.b32  	%r3073, %r3072, 31;
	mad.lo.s32 	%r3074, %r3073, 768, %r5;
	shr.u32 	%r3075, %r3071, 4;
	and.b32  	%r3076, %r3075, 268435454;
	sub.s32 	%r483, %r3074, %r3076;
	ld.shared.u16 	%rs34, [%r483+2];
	add.s16 	%rs278, %rs34, 1;
	st.shared.u16 	[%r483+2], %rs278;
	setp.eq.s32 	%p436, %r444, 2147483647;
	selp.b32 	%r2712, -2147483648, %r444, %p436;
	// begin inline asm
	shr.b32 %r2711, %r2712, %r1056;
	// end inline asm
	and.b32  	%r3077, %r2606, %r2711;
	not.b32 	%r3078, %r3077;
	and.b32  	%r3079, %r3078, 31;
	mad.lo.s32 	%r3080, %r3079, 768, %r5;
	shr.u32 	%r3081, %r3077, 4;
	and.b32  	%r3082, %r3081, 268435454;
	sub.s32 	%r484, %r3080, %r3082;
	ld.shared.u16 	%rs35, [%r484+2];
	add.s16 	%rs279, %rs35, 1;
	st.shared.u16 	[%r484+2], %rs279;
	setp.eq.s32 	%p437, %r445, 2147483647;
	selp.b32 	%r2715, -2147483648, %r445, %p437;
	// begin inline asm
	shr.b32 %r2714, %r2715, %r1056;
	// end inline asm
	and.b32  	%r3083, %r2606, %r2714;
	not.b32 	%r3084, %r3083;
	and.b32  	%r3085, %r3084, 31;
	mad.lo.s32 	%r3086, %r3085, 768, %r5;
	shr.u32 	%r3087, %r3083, 4;
	and.b32  	%r3088, %r3087, 268435454;
	sub.s32 	%r485, %r3086, %r3088;
	ld.shared.u16 	%rs36, [%r485+2];
	add.s16 	%rs280, %rs36, 1;
	st.shared.u16 	[%r485+2], %rs280;
	setp.eq.s32 	%p438, %r446, 2147483647;
	selp.b32 	%r2718, -2147483648, %r446, %p438;
	// begin inline asm
	shr.b32 %r2717, %r2718, %r1056;
	// end inline asm
	and.b32  	%r3089, %r2606, %r2717;
	not.b32 	%r3090, %r3089;
	and.b32  	%r3091, %r3090, 31;
	mad.lo.s32 	%r3092, %r3091, 768, %r5;
	shr.u32 	%r3093, %r3089, 4;
	and.b32  	%r3094, %r3093, 268435454;
	sub.s32 	%r486, %r3092, %r3094;
	ld.shared.u16 	%rs37, [%r486+2];
	add.s16 	%rs281, %rs37, 1;
	st.shared.u16 	[%r486+2], %rs281;
	setp.eq.s32 	%p439, %r447, 2147483647;
	selp.b32 	%r2721, -2147483648, %r447, %p439;
	// begin inline asm
	shr.b32 %r2720, %r2721, %r1056;
	// end inline asm
	and.b32  	%r3095, %r2606, %r2720;
	not.b32 	%r3096, %r3095;
	and.b32  	%r3097, %r3096, 31;
	mad.lo.s32 	%r3098, %r3097, 768, %r5;
	shr.u32 	%r3099, %r3095, 4;
	and.b32  	%r3100, %r3099, 268435454;
	sub.s32 	%r487, %r3098, %r3100;
	ld.shared.u16 	%rs38, [%r487+2];
	add.s16 	%rs282, %rs38, 1;
	st.shared.u16 	[%r487+2], %rs282;
	setp.eq.s32 	%p440, %r448, 2147483647;
	selp.b32 	%r2724, -2147483648, %r448, %p440;
	// begin inline asm
	shr.b32 %r2723, %r2724, %r1056;
	// end inline asm
	and.b32  	%r3101, %r2606, %r2723;
	not.b32 	%r3102, %r3101;
	and.b32  	%r3103, %r3102, 31;
	mad.lo.s32 	%r3104, %r3103, 768, %r5;
	shr.u32 	%r3105, %r3101, 4;
	and.b32  	%r3106, %r3105, 268435454;
	sub.s32 	%r488, %r3104, %r3106;
	ld.shared.u16 	%rs39, [%r488+2];
	add.s16 	%rs283, %rs39, 1;
	st.shared.u16 	[%r488+2], %rs283;
	bar.sync 	0;
	ld.shared.u32 	%r489, [%r158];
	ld.shared.u32 	%r3107, [%r158+4];
	ld.shared.u32 	%r3108, [%r158+8];
	ld.shared.u32 	%r3109, [%r158+12];
	ld.shared.u32 	%r3110, [%r158+16];
	ld.shared.u32 	%r3111, [%r158+20];
	ld.shared.u32 	%r3112, [%r158+24];
	ld.shared.u32 	%r3113, [%r158+28];
	ld.shared.u32 	%r3114, [%r158+32];
	ld.shared.u32 	%r3115, [%r158+36];
	ld.shared.u32 	%r3116, [%r158+40];
	ld.shared.u32 	%r3117, [%r158+44];
	ld.shared.u32 	%r3118, [%r158+48];
	ld.shared.u32 	%r3119, [%r158+52];
	ld.shared.u32 	%r3120, [%r158+56];
	ld.shared.u32 	%r3121, [%r158+60];
	ld.shared.u32 	%r3122, [%r158+64];
	ld.shared.u32 	%r3123, [%r158+68];
	ld.shared.u32 	%r3124, [%r158+72];
	ld.shared.u32 	%r3125, [%r158+76];
	ld.shared.u32 	%r3126, [%r158+80];
	ld.shared.u32 	%r3127, [%r158+84];
	ld.shared.u32 	%r3128, [%r158+88];
	ld.shared.u32 	%r3129, [%r158+92];
	ld.shared.u32 	%r3130, [%r158+96];
	ld.shared.u32 	%r3131, [%r158+100];
	ld.shared.u32 	%r3132, [%r158+104];
	ld.shared.u32 	%r3133, [%r158+108];
	ld.shared.u32 	%r3134, [%r158+112];
	ld.shared.u32 	%r3135, [%r158+116];
	ld.shared.u32 	%r3136, [%r158+120];
	ld.shared.u32 	%r3137, [%r158+124];
	ld.shared.u32 	%r3138, [%r158+128];
	add.s32 	%r490, %r3107, %r489;
	add.s32 	%r491, %r3108, %r490;
	add.s32 	%r492, %r3109, %r491;
	add.s32 	%r493, %r3110, %r492;
	add.s32 	%r494, %r3111, %r493;
	add.s32 	%r495, %r3112, %r494;
	add.s32 	%r496, %r3113, %r495;
	add.s32 	%r497, %r3114, %r496;
	add.s32 	%r498, %r3115, %r497;
	add.s32 	%r499, %r3116, %r498;
	add.s32 	%r500, %r3117, %r499;
	add.s32 	%r501, %r3118, %r500;
	add.s32 	%r502, %r3119, %r501;
	add.s32 	%r503, %r3120, %r502;
	add.s32 	%r504, %r3121, %r503;
	add.s32 	%r505, %r3122, %r504;
	add.s32 	%r506, %r3123, %r505;
	add.s32 	%r507, %r3124, %r506;
	add.s32 	%r508, %r3125, %r507;
	add.s32 	%r509, %r3126, %r508;
	add.s32 	%r510, %r3127, %r509;
	add.s32 	%r511, %r3128, %r510;
	add.s32 	%r512, %r3129, %r511;
	add.s32 	%r513, %r3130, %r512;
	add.s32 	%r514, %r3131, %r513;
	add.s32 	%r515, %r3132, %r514;
	add.s32 	%r516, %r3133, %r515;
	add.s32 	%r517, %r3134, %r516;
	add.s32 	%r518, %r3135, %r517;
	add.s32 	%r519, %r3136, %r518;
	add.s32 	%r520, %r3137, %r519;
	add.s32 	%r2730, %r3138, %r520;
	mov.b32 	%r2728, 1;
	mov.b32 	%r2755, -1;
	// begin inline asm
	{  .reg .u32 r0;  .reg .pred p;  shfl.sync.up.b32 r0|p, %r2730, %r2728, %r2753, %r2755;  @p add.u32 r0, r0, %r2730;  mov.u32 %r2726, r0;}
	// end inline asm
	mov.b32 	%r2734, 2;
	// begin inline asm
	{  .reg .u32 r0;  .reg .pred p;  shfl.sync.up.b32 r0|p, %r2726, %r2734, %r2753, %r2755;  @p add.u32 r0, r0, %r2726;  mov.u32 %r2732, r0;}
	// end inline asm
	mov.b32 	%r2740, 4;
	// begin inline asm
	{  .reg .u32 r0;  .reg .pred p;  shfl.sync.up.b32 r0|p, %r2732, %r2740, %r2753, %r2755;  @p add.u32 r0, r0, %r2732;  mov.u32 %r2738, r0;}
	// end inline asm
	mov.b32 	%r2746, 8;
	// begin inline asm
	{  .reg .u32 r0;  .reg .pred p;  shfl.sync.up.b32 r0|p, %r2738, %r2746, %r2753, %r2755;  @p add.u32 r0, r0, %r2738;  mov.u32 %r2744, r0;}
	// end inline asm
	mov.b32 	%r2752, 16;
	// begin inline asm
	{  .reg .u32 r0;  .reg .pred p;  shfl.sync.up.b32 r0|p, %r2744, %r2752, %r2753, %r2755;  @p add.u32 r0, r0, %r2744;  mov.u32 %r2750, r0;}
	// end inline asm
	@%p362 bra 	$L__BB2_51;
	st.shared.u32 	[%r124], %r2750;
$L__BB2_51:
	sub.s32 	%r3139, %r2750, %r2730;
	setp.ne.s32 	%p441, %r2146, 0;
	setp.gt.u32 	%p442, %r4, 31;
	setp.eq.s32 	%p443, %r88, 5;
	setp.eq.s32 	%p444, %r88, 4;
	setp.eq.s32 	%p445, %r88, 3;
	setp.eq.s32 	%p446, %r88, 2;
	setp.eq.s32 	%p447, %r88, 1;
	bar.sync 	0;
	ld.shared.v4.u32 	{%r3140, %r3141, %r3142, %r3143}, [_ZZN3cub18CUB_300001_SM_10006detail10radix_sort30DeviceSegmentedRadixSortKernelINS1_5radix10policy_hubIfiiE10Policy1000ELb0ELNS0_9SortOrderE1EfiPiS9_iNS1_21identity_decomposer_tEEEvPKT2_PSB_PKT3_PSF_T4_T5_iiiT7_E12temp_storage+25344];
	selp.b32 	%r3144, %r3140, %r5311, %p447;
	add.s32 	%r3145, %r3141, %r3140;
	selp.b32 	%r3146, %r3145, %r3144, %p446;
	add.s32 	%r3147, %r3145, %r3142;
	selp.b32 	%r3148, %r3147, %r3146, %p445;
	add.s32 	%r3149, %r3147, %r3143;
	selp.b32 	%r3150, %r3149, %r3148, %p444;
	ld.shared.v2.u32 	{%r3151, %r3152}, [_ZZN3cub18CUB_300001_SM_10006detail10radix_sort30DeviceSegmentedRadixSortKernelINS1_5radix10policy_hubIfiiE10Policy1000ELb0ELNS0_9SortOrderE1EfiPiS9_iNS1_21identity_decomposer_tEEEvPKT2_PSB_PKT3_PSF_T4_T5_iiiT7_E12temp_storage+25360];
	add.s32 	%r3153, %r3149, %r3151;
	selp.b32 	%r5311, %r3153, %r3150, %p443;
	add.s32 	%r524, %r3153, %r3152;
	selp.b32 	%r3154, %r3139, 0, %p441;
	add.s32 	%r3155, %r5311, %r3154;
	selp.b32 	%r5316, %r3155, %r3139, %p442;
	or.pred  	%p448, %p442, %p441;
	@%p448 bra 	$L__BB2_53;
	shl.b32 	%r5316, %r524, 16;
	st.shared.u32 	[_ZZN3cub18CUB_300001_SM_10006detail10radix_sort30DeviceSegmentedRadixSortKernelINS1_5radix10policy_hubIfiiE10Policy1000ELb0ELNS0_9SortOrderE1EfiPiS9_iNS1_21identity_decomposer_tEEEvPKT2_PSB_PKT3_PSF_T4_T5_iiiT7_E12temp_storage+25376], %r5316;
$L__BB2_53:
	setp.eq.s32 	%p449, %r4, 0;
	bar.sync 	0;
	@%p449 bra 	$L__BB2_55;
	ld.shared.u32 	%r3156, [_ZZN3cub18CUB_300001_SM_10006detail10radix_sort30DeviceSegmentedRadixSortKernelINS1_5radix10policy_hubIfiiE10Policy1000ELb0ELNS0_9SortOrderE1EfiPiS9_iNS1_21identity_decomposer_tEEEvPKT2_PSB_PKT3_PSF_T4_T5_iiiT7_E12temp_storage+25376];
	add.s32 	%r5316, %r3156, %r5316;
$L__BB2_55:
	setp.gt.u32 	%p450, %r4, 63;
	add.s32 	%r3157, %r489, %r5316;
	add.s32 	%r3158, %r490, %r5316;
	add.s32 	%r3159, %r491, %r5316;
	add.s32 	%r3160, %r492, %r5316;
	add.s32 	%r3161, %r493, %r5316;
	add.s32 	%r3162, %r494, %r5316;
	add.s32 	%r3163, %r495, %r5316;
	add.s32 	%r3164, %r496, %r5316;
	add.s32 	%r3165, %r497, %r5316;
	add.s32 	%r3166, %r498, %r5316;
	add.s32 	%r3167, %r499, %r5316;
	add.s32 	%r3168, %r500, %r5316;
	add.s32 	%r3169, %r501, %r5316;
	add.s32 	%r3170, %r502, %r5316;
	add.s32 	%r3171, %r503, %r5316;
	add.s32 	%r3172, %r504, %r5316;
	add.s32 	%r3173, %r505, %r5316;
	add.s32 	%r3174, %r506, %r5316;
	add.s32 	%r3175, %r507, %r5316;
	add.s32 	%r3176, %r508, %r5316;
	add.s32 	%r3177, %r509, %r5316;
	add.s32 	%r3178, %r510, %r5316;
	add.s32 	%r3179, %r511, %r5316;
	add.s32 	%r3180, %r512, %r5316;
	add.s32 	%r3181, %r513, %r5316;
	add.s32 	%r3182, %r514, %r5316;
	add.s32 	%r3183, %r515, %r5316;
	add.s32 	%r3184, %r516, %r5316;
	add.s32 	%r3185, %r517, %r5316;
	add.s32 	%r3186, %r518, %r5316;
	add.s32 	%r3187, %r519, %r5316;
	add.s32 	%r3188, %r520, %r5316;
	st.shared.u32 	[%r158], %r5316;
	st.shared.u32 	[%r158+4], %r3157;
	st.shared.u32 	[%r158+8], %r3158;
	st.shared.u32 	[%r158+12], %r3159;
	st.shared.u32 	[%r158+16], %r3160;
	st.shared.u32 	[%r158+20], %r3161;
	st.shared.u32 	[%r158+24], %r3162;
	st.shared.u32 	[%r158+28], %r3163;
	st.shared.u32 	[%r158+32], %r3164;
	st.shared.u32 	[%r158+36], %r3165;
	st.shared.u32 	[%r158+40], %r3166;
	st.shared.u32 	[%r158+44], %r3167;
	st.shared.u32 	[%r158+48], %r3168;
	st.shared.u32 	[%r158+52], %r3169;
	st.shared.u32 	[%r158+56], %r3170;
	st.shared.u32 	[%r158+60], %r3171;
	st.shared.u32 	[%r158+64], %r3172;
	st.shared.u32 	[%r158+68], %r3173;
	st.shared.u32 	[%r158+72], %r3174;
	st.shared.u32 	[%r158+76], %r3175;
	st.shared.u32 	[%r158+80], %r3176;
	st.shared.u32 	[%r158+84], %r3177;
	st.shared.u32 	[%r158+88], %r3178;
	st.shared.u32 	[%r158+92], %r3179;
	st.shared.u32 	[%r158+96], %r3180;
	st.shared.u32 	[%r158+100], %r3181;
	st.shared.u32 	[%r158+104], %r3182;
	st.shared.u32 	[%r158+108], %r3183;
	st.shared.u32 	[%r158+112], %r3184;
	st.shared.u32 	[%r158+116], %r3185;
	st.shared.u32 	[%r158+120], %r3186;
	st.shared.u32 	[%r158+124], %r3187;
	st.shared.u32 	[%r158+128], %r3188;
	bar.sync 	0;
	cvt.u32.u16 	%r3189, %rs1;
	ld.shared.u16 	%r3190, [%r450+2];
	add.s32 	%r530, %r3190, %r3189;
	cvt.u32.u16 	%r3191, %rs2;
	ld.shared.u16 	%r3192, [%r451+2];
	add.s32 	%r531, %r3192, %r3191;
	cvt.u32.u16 	%r3193, %rs3;
	ld.shared.u16 	%r3194, [%r452+2];
	add.s32 	%r532, %r3194, %r3193;
	cvt.u32.u16 	%r3195, %rs4;
	ld.shared.u16 	%r3196, [%r453+2];
	add.s32 	%r533, %r3196, %r3195;
	cvt.u32.u16 	%r3197, %rs5;
	ld.shared.u16 	%r3198, [%r454+2];
	add.s32 	%r534, %r3198, %r3197;
	cvt.u32.u16 	%r3199, %rs6;
	ld.shared.u16 	%r3200, [%r455+2];
	add.s32 	%r535, %r3200, %r3199;
	cvt.u32.u16 	%r3201, %rs7;
	ld.shared.u16 	%r3202, [%r456+2];
	add.s32 	%r536, %r3202, %r3201;
	cvt.u32.u16 	%r3203, %rs8;
	ld.shared.u16 	%r3204, [%r457+2];
	add.s32 	%r537, %r3204, %r3203;
	cvt.u32.u16 	%r3205, %rs9;
	ld.shared.u16 	%r3206, [%r458+2];
	add.s32 	%r538, %r3206, %r3205;
	cvt.u32.u16 	%r3207, %rs10;
	ld.shared.u16 	%r3208, [%r459+2];
	add.s32 	%r539, %r3208, %r3207;
	cvt.u32.u16 	%r3209, %rs11;
	ld.shared.u16 	%r3210, [%r460+2];
	add.s32 	%r540, %r3210, %r3209;
	cvt.u32.u16 	%r3211, %rs12;
	ld.shared.u16 	%r3212, [%r461+2];
	add.s32 	%r541, %r3212, %r3211;
	cvt.u32.u16 	%r3213, %rs13;
	ld.shared.u16 	%r3214, [%r462+2];
	add.s32 	%r542, %r3214, %r3213;
	cvt.u32.u16 	%r3215, %rs14;
	ld.shared.u16 	%r3216, [%r463+2];
	add.s32 	%r543, %r3216, %r3215;
	cvt.u32.u16 	%r3217, %rs15;
	ld.shared.u16 	%r3218, [%r464+2];
	add.s32 	%r544, %r3218, %r3217;
	cvt.u32.u16 	%r3219, %rs16;
	ld.shared.u16 	%r3220, [%r465+2];
	add.s32 	%r545, %r3220, %r3219;
	cvt.u32.u16 	%r3221, %rs17;
	ld.shared.u16 	%r3222, [%r466+2];
	add.s32 	%r546, %r3222, %r3221;
	cvt.u32.u16 	%r3223, %rs18;
	ld.shared.u16 	%r3224, [%r467+2];
	add.s32 	%r547, %r3224, %r3223;
	cvt.u32.u16 	%r3225, %rs19;
	ld.shared.u16 	%r3226, [%r468+2];
	add.s32 	%r548, %r3226, %r3225;
	cvt.u32.u16 	%r3227, %rs20;
	ld.shared.u16 	%r3228, [%r469+2];
	add.s32 	%r549, %r3228, %r3227;
	cvt.u32.u16 	%r3229, %rs21;
	ld.shared.u16 	%r3230, [%r470+2];
	add.s32 	%r550, %r3230, %r3229;
	cvt.u32.u16 	%r3231, %rs22;
	ld.shared.u16 	%r3232, [%r471+2];
	add.s32 	%r551, %r3232, %r3231;
	cvt.u32.u16 	%r3233, %rs23;
	ld.shared.u16 	%r3234, [%r472+2];
	add.s32 	%r552, %r3234, %r3233;
	cvt.u32.u16 	%r3235, %rs24;
	ld.shared.u16 	%r3236, [%r473+2];
	add.s32 	%r553, %r3236, %r3235;
	cvt.u32.u16 	%r3237, %rs25;
	ld.shared.u16 	%r3238, [%r474+2];
	add.s32 	%r554, %r3238, %r3237;
	cvt.u32.u16 	%r3239, %rs26;
	ld.shared.u16 	%r3240, [%r475+2];
	add.s32 	%r555, %r3240, %r3239;
	cvt.u32.u16 	%r3241, %rs27;
	ld.shared.u16 	%r3242, [%r476+2];
	add.s32 	%r556, %r3242, %r3241;
	cvt.u32.u16 	%r3243, %rs28;
	ld.shared.u16 	%r3244, [%r477+2];
	add.s32 	%r557, %r3244, %r3243;
	cvt.u32.u16 	%r3245, %rs29;
	ld.shared.u16 	%r3246, [%r478+2];
	add.s32 	%r558, %r3246, %r3245;
	cvt.u32.u16 	%r3247, %rs30;
	ld.shared.u16 	%r3248, [%r479+2];
	add.s32 	%r559, %r3248, %r3247;
	cvt.u32.u16 	%r3249, %rs31;
	ld.shared.u16 	%r3250, [%r480+2];
	add.s32 	%r560, %r3250, %r3249;
	cvt.u32.u16 	%r3251, %rs32;
	ld.shared.u16 	%r3252, [%r481+2];
	add.s32 	%r561, %r3252, %r3251;
	cvt.u32.u16 	%r3253, %rs33;
	ld.shared.u16 	%r3254, [%r482+2];
	add.s32 	%r562, %r3254, %r3253;
	cvt.u32.u16 	%r3255, %rs34;
	ld.shared.u16 	%r3256, [%r483+2];
	add.s32 	%r563, %r3256, %r3255;
	cvt.u32.u16 	%r3257, %rs35;
	ld.shared.u16 	%r3258, [%r484+2];
	add.s32 	%r564, %r3258, %r3257;
	cvt.u32.u16 	%r3259, %rs36;
	ld.shared.u16 	%r3260, [%r485+2];
	add.s32 	%r565, %r3260, %r3259;
	cvt.u32.u16 	%r3261, %rs37;
	ld.shared.u16 	%r3262, [%r486+2];
	add.s32 	%r566, %r3262, %r3261;
	cvt.u32.u16 	%r3263, %rs38;
	ld.shared.u16 	%r3264, [%r487+2];
	add.s32 	%r567, %r3264, %r3263;
	cvt.u32.u16 	%r3265, %rs39;
	ld.shared.u16 	%r3266, [%r488+2];
	add.s32 	%r568, %r3266, %r3265;
	@%p450 bra 	$L__BB2_57;
	ld.shared.u16 	%r5317, [%r159];
$L__BB2_57:
	bar.sync 	0;
	@%p450 bra 	$L__BB2_59;
	st.shared.u32 	[%r5], %r5317;
	mov.b32 	%r5318, 7488;
$L__BB2_59:
	setp.lt.u32 	%p452, %r125, -63;
	bar.sync 	0;
	@%p452 bra 	$L__BB2_61;
	ld.shared.u32 	%r5318, [%r5+-4];
$L__BB2_61:
	bar.sync 	0;
	@%p450 bra 	$L__BB2_63;
	sub.s32 	%r3268, %r5320, %r5317;
	st.shared.u32 	[%r5+29952], %r3268;
	add.s32 	%r5320, %r5318, %r3268;
$L__BB2_63:
	add.s64 	%rd65, %rd3, %rd19;
	bar.sync 	0;
	shl.b32 	%r3386, %r530, 2;
	mov.u32 	%r3387, _ZZN3cub18CUB_300001_SM_10006detail10radix_sort30DeviceSegmentedRadixSortKernelINS1_5radix10policy_hubIfiiE10Policy1000ELb0ELNS0_9SortOrderE1EfiPiS9_iNS1_21identity_decomposer_tEEEvPKT2_PSB_PKT3_PSF_T4_T5_iiiT7_E12temp_storage;
	add.s32 	%r3388, %r3387, %r3386;
	st.shared.u32 	[%r3388], %r410;
	shl.b32 	%r3389, %r531, 2;
	add.s32 	%r3390, %r3387, %r3389;
	st.shared.u32 	[%r3390], %r411;
	shl.b32 	%r3391, %r532, 2;
	add.s32 	%r3392, %r3387, %r3391;
	st.shared.u32 	[%r3392], %r412;
	shl.b32 	%r3393, %r533, 2;
	add.s32 	%r3394, %r3387, %r3393;
	st.shared.u32 	[%r3394], %r413;
	shl.b32 	%r3395, %r534, 2;
	add.s32 	%r3396, %r3387, %r3395;
	st.shared.u32 	[%r3396], %r414;
	shl.b32 	%r3397, %r535, 2;
	add.s32 	%r3398, %r3387, %r3397;
	st.shared.u32 	[%r3398], %r415;
	shl.b32 	%r3399, %r536, 2;
	add.s32 	%r3400, %r3387, %r3399;
	st.shared.u32 	[%r3400], %r416;
	shl.b32 	%r3401, %r537, 2;
	add.s32 	%r3402, %r3387, %r3401;
	st.shared.u32 	[%r3402], %r417;
	shl.b32 	%r3403, %r538, 2;
	add.s32 	%r3404, %r3387, %r3403;
	st.shared.u32 	[%r3404], %r418;
	shl.b32 	%r3405, %r539, 2;
	add.s32 	%r3406, %r3387, %r3405;
	st.shared.u32 	[%r3406], %r419;
	shl.b32 	%r3407, %r540, 2;
	add.s32 	%r3408, %r3387, %r3407;
	st.shared.u32 	[%r3408], %r420;
	shl.b32 	%r3409, %r541, 2;
	add.s32 	%r3410, %r3387, %r3409;
	st.shared.u32 	[%r3410], %r421;
	shl.b32 	%r3411, %r542, 2;
	add.s32 	%r3412, %r3387, %r3411;
	st.shared.u32 	[%r3412], %r422;
	shl.b32 	%r3413, %r543, 2;
	add.s32 	%r3414, %r3387, %r3413;
	st.shared.u32 	[%r3414], %r423;
	shl.b32 	%r3415, %r544, 2;
	add.s32 	%r3416, %r3387, %r3415;
	st.shared.u32 	[%r3416], %r424;
	shl.b32 	%r3417, %r545, 2;
	add.s32 	%r3418, %r3387, %r3417;
	st.shared.u32 	[%r3418], %r425;
	shl.b32 	%r3419, %r546, 2;
	add.s32 	%r3420, %r3387, %r3419;
	st.shared.u32 	[%r3420], %r426;
	shl.b32 	%r3421, %r547, 2;
	add.s32 	%r3422, %r3387, %r3421;
	st.shared.u32 	[%r3422], %r427;
	shl.b32 	%r3423, %r548, 2;
	add.s32 	%r3424, %r3387, %r3423;
	st.shared.u32 	[%r3424], %r428;
	shl.b32 	%r3425, %r549, 2;
	add.s32 	%r3426, %r3387, %r3425;
	st.shared.u32 	[%r3426], %r429;
	shl.b32 	%r3427, %r550, 2;
	add.s32 	%r3428, %r3387, %r3427;
	st.shared.u32 	[%r3428], %r430;
	shl.b32 	%r3429, %r551, 2;
	add.s32 	%r3430, %r3387, %r3429;
	st.shared.u32 	[%r3430], %r431;
	shl.b32 	%r3431, %r552, 2;
	add.s32 	%r3432, %r3387, %r3431;
	st.shared.u32 	[%r3432], %r432;
	shl.b32 	%r3433, %r553, 2;
	add.s32 	%r3434, %r3387, %r3433;
	st.shared.u32 	[%r3434], %r433;
	shl.b32 	%r3435, %r554, 2;
	add.s32 	%r3436, %r3387, %r3435;
	st.shared.u32 	[%r3436], %r434;
	shl.b32 	%r3437, %r555, 2;
	add.s32 	%r3438, %r3387, %r3437;
	st.shared.u32 	[%r3438], %r435;
	shl.b32 	%r3439, %r556, 2;
	add.s32 	%r3440, %r3387, %r3439;
	st.shared.u32 	[%r3440], %r436;
	shl.b32 	%r3441, %r557, 2;
	add.s32 	%r3442, %r3387, %r3441;
	st.shared.u32 	[%r3442], %r437;
	shl.b32 	%r3443, %r558, 2;
	add.s32 	%r3444, %r3387, %r3443;
	st.shared.u32 	[%r3444], %r438;
	shl.b32 	%r3445, %r559, 2;
	add.s32 	%r3446, %r3387, %r3445;
	st.shared.u32 	[%r3446], %r439;
	shl.b32 	%r3447, %r560, 2;
	add.s32 	%r3448, %r3387, %r3447;
	st.shared.u32 	[%r3448], %r440;
	shl.b32 	%r3449, %r561, 2;
	add.s32 	%r3450, %r3387, %r3449;
	st.shared.u32 	[%r3450], %r441;
	shl.b32 	%r3451, %r562, 2;
	add.s32 	%r3452, %r3387, %r3451;
	st.shared.u32 	[%r3452], %r442;
	shl.b32 	%r3453, %r563, 2;
	add.s32 	%r3454, %r3387, %r3453;
	st.shared.u32 	[%r3454], %r443;
	shl.b32 	%r3455, %r564, 2;
	add.s32 	%r3456, %r3387, %r3455;
	st.shared.u32 	[%r3456], %r444;
	shl.b32 	%r3457, %r565, 2;
	add.s32 	%r3458, %r3387, %r3457;
	st.shared.u32 	[%r3458], %r445;
	shl.b32 	%r3459, %r566, 2;
	add.s32 	%r3460, %r3387, %r3459;
	st.shared.u32 	[%r3460], %r446;
	shl.b32 	%r3461, %r567, 2;
	add.s32 	%r3462, %r3387, %r3461;
	st.shared.u32 	[%r3462], %r447;
	shl.b32 	%r3463, %r568, 2;
	add.s32 	%r3464, %r3387, %r3463;
	st.shared.u32 	[%r3464], %r448;
	bar.sync 	0;
	ld.shared.u32 	%r3465, [%r5];
	setp.eq.s32 	%p454, %r3465, 2147483647;
	selp.b32 	%r3270, -2147483648, %r3465, %p454;
	// begin inline asm
	shr.b32 %r3269, %r3270, %r1056;
	// end inline asm
	and.b32  	%r3466, %r2606, %r3269;
	shl.b32 	%r3467, %r3466, 2;
	add.s32 	%r3468, %r3387, 29952;
	add.s32 	%r3469, %r3468, %r3467;
	ld.shared.u32 	%r3470, [%r3469];
	setp.gt.s32 	%p455, %r3465, -1;
	selp.b32 	%r3471, -1, -2147483648, %p455;
	xor.b32  	%r3472, %r3471, %r3465;
	add.s32 	%r3473, %r4, %r3470;
	mul.wide.u32 	%rd66, %r3473, 4;
	add.s64 	%rd67, %rd4, %rd66;
	st.global.u32 	[%rd67], %r3472;
	ld.shared.u32 	%r3474, [%r5+768];
	setp.eq.s32 	%p456, %r3474, 2147483647;
	selp.b32 	%r3273, -2147483648, %r3474, %p456;
	// begin inline asm
	shr.b32 %r3272, %r3273, %r1056;
	// end inline asm
	and.b32  	%r3475, %r2606, %r3272;
	shl.b32 	%r3476, %r3475, 2;
	add.s32 	%r3477, %r3468, %r3476;
	ld.shared.u32 	%r3478, [%r3477];
	setp.gt.s32 	%p457, %r3474, -1;
	selp.b32 	%r3479, -1, -2147483648, %p457;
	xor.b32  	%r3480, %r3479, %r3474;
	add.s32 	%r3481, %r126, %r3478;
	mul.wide.u32 	%rd68, %r3481, 4;
	add.s64 	%rd69, %rd4, %rd68;
	st.global.u32 	[%rd69], %r3480;
	ld.shared.u32 	%r3482, [%r5+1536];
	setp.eq.s32 	%p458, %r3482, 2147483647;
	selp.b32 	%r3276, -2147483648, %r3482, %p458;
	// begin inline asm
	shr.b32 %r3275, %r3276, %r1056;
	// end inline asm
	and.b32  	%r3483, %r2606, %r3275;
	shl.b32 	%r3484, %r3483, 2;
	add.s32 	%r3485, %r3468, %r3484;
	ld.shared.u32 	%r3486, [%r3485];
	setp.gt.s32 	%p459, %r3482, -1;
	selp.b32 	%r3487, -1, -2147483648, %p459;
	xor.b32  	%r3488, %r3487, %r3482;
	add.s32 	%r3489, %r127, %r3486;
	mul.wide.u32 	%rd70, %r3489, 4;
	add.s64 	%rd71, %rd4, %rd70;
	st.global.u32 	[%rd71], %r3488;
	ld.shared.u32 	%r3490, [%r5+2304];
	setp.eq.s32 	%p460, %r3490, 2147483647;
	selp.b32 	%r3279, -2147483648, %r3490, %p460;
	// begin inline asm
	shr.b32 %r3278, %r3279, %r1056;
	// end inline asm
	and.b32  	%r3491, %r2606, %r3278;
	shl.b32 	%r3492, %r3491, 2;
	add.s32 	%r3493, %r3468, %r3492;
	ld.shared.u32 	%r3494, [%r3493];
	setp.gt.s32 	%p461, %r3490, -1;
	selp.b32 	%r3495, -1, -2147483648, %p461;
	xor.b32  	%r3496, %r3495, %r3490;
	add.s32 	%r3497, %r128, %r3494;
	mul.wide.u32 	%rd72, %r3497, 4;
	add.s64 	%rd73, %rd4, %rd72;
	st.global.u32 	[%rd73], %r3496;
	ld.shared.u32 	%r3498, [%r5+3072];
	setp.eq.s32 	%p462, %r3498, 2147483647;
	selp.b32 	%r3282, -2147483648, %r3498, %p462;
	// begin inline asm
	shr.b32 %r3281, %r3282, %r1056;
	// end inline asm
	and.b32  	%r3499, %r2606, %r3281;
	shl.b32 	%r3500, %r3499, 2;
	add.s32 	%r3501, %r3468, %r3500;
	ld.shared.u32 	%r3502, [%r3501];
	setp.gt.s32 	%p463, %r3498, -1;
	selp.b32 	%r3503, -1, -2147483648, %p463;
	xor.b32  	%r3504, %r3503, %r3498;
	add.s32 	%r3505, %r129, %r3502;
	mul.wide.u32 	%rd74, %r3505, 4;
	add.s64 	%rd75, %rd4, %rd74;
	st.global.u32 	[%rd75], %r3504;
	ld.shared.u32 	%r3506, [%r5+3840];
	setp.eq.s32 	%p464, %r3506, 2147483647;
	selp.b32 	%r3285, -2147483648, %r3506, %p464;
	// begin inline asm
	shr.b32 %r3284, %r3285, %r1056;
	// end inline asm
	and.b32  	%r3507, %r2606, %r3284;
	shl.b32 	%r3508, %r3507, 2;
	add.s32 	%r3509, %r3468, %r3508;
	ld.shared.u32 	%r3510, [%r3509];
	setp.gt.s32 	%p465, %r3506, -1;
	selp.b32 	%r3511, -1, -2147483648, %p465;
	xor.b32  	%r3512, %r3511, %r3506;
	add.s32 	%r3513, %r130, %r3510;
	mul.wide.u32 	%rd76, %r3513, 4;
	add.s64 	%rd77, %rd4, %rd76;
	st.global.u32 	[%rd77], %r3512;
	ld.shared.u32 	%r3514, [%r5+4608];
	setp.eq.s32 	%p466, %r3514, 2147483647;
	selp.b32 	%r3288, -2147483648, %r3514, %p466;
	// begin inline asm
	shr.b32 %r3287, %r3288, %r1056;
	// end inline asm
	and.b32  	%r3515, %r2606, %r3287;
	shl.b32 	%r3516, %r3515, 2;
	add.s32 	%r3517, %r3468, %r3516;
	ld.shared.u32 	%r3518, [%r3517];
	setp.gt.s32 	%p467, %r3514, -1;
	selp.b32 	%r3519, -1, -2147483648, %p467;
	xor.b32  	%r3520, %r3519, %r3514;
	add.s32 	%r3521, %r131, %r3518;
	mul.wide.u32 	%rd78, %r3521, 4;
	add.s64 	%rd79, %rd4, %rd78;
	st.global.u32 	[%rd79], %r3520;
	ld.shared.u32 	%r3522, [%r5+5376];
	setp.eq.s32 	%p468, %r3522, 2147483647;
	selp.b32 	%r3291, -2147483648, %r3522, %p468;
	// begin inline asm
	shr.b32 %r3290, %r3291, %r1056;
	// end inline asm
	and.b32  	%r3523, %r2606, %r3290;
	shl.b32 	%r3524, %r3523, 2;
	add.s32 	%r3525, %r3468, %r3524;
	ld.shared.u32 	%r3526, [%r3525];
	setp.gt.s32 	%p469, %r3522, -1;
	selp.b32 	%r3527, -1, -2147483648, %p469;
	xor.b32  	%r3528, %r3527, %r3522;
	add.s32 	%r3529, %r132, %r3526;
	mul.wide.u32 	%rd80, %r3529, 4;
	add.s64 	%rd81, %rd4, %rd80;
	st.global.u32 	[%rd81], %r3528;
	ld.shared.u32 	%r3530, [%r5+6144];
	setp.eq.s32 	%p470, %r3530, 2147483647;
	selp.b32 	%r3294, -2147483648, %r3530, %p470;
	// begin inline asm
	shr.b32 %r3293, %r3294, %r1056;
	// end inline asm
	and.b32  	%r3531, %r2606, %r3293;
	shl.b32 	%r3532, %r3531, 2;
	add.s32 	%r3533, %r3468, %r3532;
	ld.shared.u32 	%r3534, [%r3533];
	setp.gt.s32 	%p471, %r3530, -1;
	selp.b32 	%r3535, -1, -2147483648, %p471;
	xor.b32  	%r3536, %r3535, %r3530;
	add.s32 	%r3537, %r133, %r3534;
	mul.wide.u32 	%rd82, %r3537, 4;
	add.s64 	%rd83, %rd4, %rd82;
	st.global.u32 	[%rd83], %r3536;
	ld.shared.u32 	%r3538, [%r5+6912];
	setp.eq.s32 	%p472, %r3538, 2147483647;
	selp.b32 	%r3297, -2147483648, %r3538, %p472;
	// begin inline asm
	shr.b32 %r3296, %r3297, %r1056;
	// end inline asm
	and.b32  	%r3539, %r2606, %r3296;
	shl.b32 	%r3540, %r3539, 2;
	add.s32 	%r3541, %r3468, %r3540;
	ld.shared.u32 	%r3542, [%r3541];
	setp.gt.s32 	%p473, %r3538, -1;
	selp.b32 	%r3543, -1, -2147483648, %p473;
	xor.b32  	%r3544, %r3543, %r3538;
	add.s32 	%r3545, %r134, %r3542;
	mul.wide.u32 	%rd84, %r3545, 4;
	add.s64 	%rd85, %rd4, %rd84;
	st.global.u32 	[%rd85], %r3544;
	ld.shared.u32 	%r3546, [%r5+7680];
	setp.eq.s32 	%p474, %r3546, 2147483647;
	selp.b32 	%r3300, -2147483648, %r3546, %p474;
	// begin inline asm
	shr.b32 %r3299, %r3300, %r1056;
	// end inline asm
	and.b32  	%r3547, %r2606, %r3299;
	shl.b32 	%r3548, %r3547, 2;
	add.s32 	%r3549, %r3468, %r3548;
	ld.shared.u32 	%r3550, [%r3549];
	setp.gt.s32 	%p475, %r3546, -1;
	selp.b32 	%r3551, -1, -2147483648, %p475;
	xor.b32  	%r3552, %r3551, %r3546;
	add.s32 	%r3553, %r135, %r3550;
	mul.wide.u32 	%rd86, %r3553, 4;
	add.s64 	%rd87, %rd4, %rd86;
	st.global.u32 	[%rd87], %r3552;
	ld.shared.u32 	%r3554, [%r5+8448];
	setp.eq.s32 	%p476, %r3554, 2147483647;
	selp.b32 	%r3303, -2147483648, %r3554, %p476;
	// begin inline asm
	shr.b32 %r3302, %r3303, %r1056;
	// end inline asm
	and.b32  	%r3555, %r2606, %r3302;
	shl.b32 	%r3556, %r3555, 2;
	add.s32 	%r3557, %r3468, %r3556;
	ld.shared.u32 	%r3558, [%r3557];
	setp.gt.s32 	%p477, %r3554, -1;
	selp.b32 	%r3559, -1, -2147483648, %p477;
	xor.b32  	%r3560, %r3559, %r3554;
	add.s32 	%r3561, %r136, %r3558;
	mul.wide.u32 	%rd88, %r3561, 4;
	add.s64 	%rd89, %rd4, %rd88;
	st.global.u32 	[%rd89], %r3560;
	ld.shared.u32 	%r3562, [%r5+9216];
	setp.eq.s32 	%p478, %r3562, 2147483647;
	selp.b32 	%r3306, -2147483648, %r3562, %p478;
	// begin inline asm
	shr.b32 %r3305, %r3306, %r1056;
	// end inline asm
	and.b32  	%r3563, %r2606, %r3305;
	shl.b32 	%r3564, %r3563, 2;
	add.s32 	%r3565, %r3468, %r3564;
	ld.shared.u32 	%r3566, [%r3565];
	setp.gt.s32 	%p479, %r3562, -1;
	selp.b32 	%r3567, -1, -2147483648, %p479;
	xor.b32  	%r3568, %r3567, %r3562;
	add.s32 	%r3569, %r137, %r3566;
	mul.wide.u32 	%rd90, %r3569, 4;
	add.s64 	%rd91, %rd4, %rd90;
	st.global.u32 	[%rd91], %r3568;
	ld.shared.u32 	%r3570, [%r5+9984];
	setp.eq.s32 	%p480, %r3570, 2147483647;
	selp.b32 	%r3309, -2147483648, %r3570, %p480;
	// begin inline asm
	shr.b32 %r3308, %r3309, %r1056;
	// end inline asm
	and.b32  	%r3571, %r2606, %r3308;
	shl.b32 	%r3572, %r3571, 2;
	add.s32 	%r3573, %r3468, %r3572;
	ld.shared.u32 	%r3574, [%r3573];
	setp.gt.s32 	%p481, %r3570, -1;
	selp.b32 	%r3575, -1, -2147483648, %p481;
	xor.b32  	%r3576, %r3575, %r3570;
	add.s32 	%r3577, %r138, %r3574;
	mul.wide.u32 	%rd92, %r3577, 4;
	add.s64 	%rd93, %rd4, %rd92;
	st.global.u32 	[%rd93], %r3576;
	ld.shared.u32 	%r3578, [%r5+10752];
	setp.eq.s32 	%p482, %r3578, 2147483647;
	selp.b32 	%r3312, -2147483648, %r3578, %p482;
	// begin inline asm
	shr.b32 %r3311, %r3312, %r1056;
	// end inline asm
	and.b32  	%r3579, %r2606, %r3311;
	shl.b32 	%r3580, %r3579, 2;
	add.s32 	%r3581, %r3468, %r3580;
	ld.shared.u32 	%r3582, [%r3581];
	setp.gt.s32 	%p483, %r3578, -1;
	selp.b32 	%r3583, -1, -2147483648, %p483;
	xor.b32  	%r3584, %r3583, %r3578;
	add.s32 	%r3585, %r4, %r3582;
	add.s32 	%r3586, %r3585, 2688;
	mul.wide.u32 	%rd94, %r3586, 4;
	add.s64 	%rd95, %rd4, %rd94;
	st.global.u32 	[%rd95], %r3584;
	ld.shared.u32 	%r3587, [%r5+11520];
	setp.eq.s32 	%p484, %r3587, 2147483647;
	selp.b32 	%r3315, -2147483648, %r3587, %p484;
	// begin inline asm
	shr.b32 %r3314, %r3315, %r1056;
	// end inline asm
	and.b32  	%r3588, %r2606, %r3314;
	shl.b32 	%r3589, %r3588, 2;
	add.s32 	%r3590, %r3468, %r3589;
	ld.shared.u32 	%r3591, [%r3590];
	setp.gt.s32 	%p485, %r3587, -1;
	selp.b32 	%r3592, -1, -2147483648, %p485;
	xor.b32  	%r3593, %r3592, %r3587;
	add.s32 	%r3594, %r139, %r3591;
	mul.wide.u32 	%rd96, %r3594, 4;
	add.s64 	%rd97, %rd4, %rd96;
	st.global.u32 	[%rd97], %r3593;
	ld.shared.u32 	%r3595, [%r5+12288];
	setp.eq.s32 	%p486, %r3595, 2147483647;
	selp.b32 	%r3318, -2147483648, %r3595, %p486;
	// begin inline asm
	shr.b32 %r3317, %r3318, %r1056;
	// end inline asm
	and.b32  	%r3596, %r2606, %r3317;
	shl.b32 	%r3597, %r3596, 2;
	add.s32 	%r3598, %r3468, %r3597;
	ld.shared.u32 	%r3599, [%r3598];
	setp.gt.s32 	%p487, %r3595, -1;
	selp.b32 	%r3600, -1, -2147483648, %p487;
	xor.b32  	%r3601, %r3600, %r3595;
	add.s32 	%r3602, %r140, %r3599;
	mul.wide.u32 	%rd98, %r3602, 4;
	add.s64 	%rd99, %rd4, %rd98;
	st.global.u32 	[%rd99], %r3601;
	ld.shared.u32 	%r3603, [%r5+13056];
	setp.eq.s32 	%p488, %r3603, 2147483647;
	selp.b32 	%r3321, -2147483648, %r3603, %p488;
	// begin inline asm
	shr.b32 %r3320, %r3321, %r1056;
	// end inline asm
	and.b32  	%r3604, %r2606, %r3320;
	shl.b32 	%r3605, %r3604, 2;
	add.s32 	%r3606, %r3468, %r3605;
	ld.shared.u32 	%r3607, [%r3606];
	setp.gt.s32 	%p489, %r3603, -1;
	selp.b32 	%r3608, -1, -2147483648, %p489;
	xor.b32  	%r3609, %r3608, %r3603;
	add.s32 	%r3610, %r141, %r3607;
	mul.wide.u32 	%rd100, %r3610, 4;
	add.s64 	%rd101, %rd4, %rd100;
	st.global.u32 	[%rd101], %r3609;
	ld.shared.u32 	%r3611, [%r5+13824];
	setp.eq.s32 	%p490, %r3611, 2147483647;
	selp.b32 	%r3324, -2147483648, %r3611, %p490;
	// begin inline asm
	shr.b32 %r3323, %r3324, %r1056;
	// end inline asm
	and.b32  	%r3612, %r2606, %r3323;
	shl.b32 	%r3613, %r3612, 2;
	add.s32 	%r3614, %r3468, %r3613;
	ld.shared.u32 	%r3615, [%r3614];
	setp.gt.s32 	%p491, %r3611, -1;
	selp.b32 	%r3616, -1, -2147483648, %p491;
	xor.b32  	%r3617, %r3616, %r3611;
	add.s32 	%r3618, %r142, %r3615;
	mul.wide.u32 	%rd102, %r3618, 4;
	add.s64 	%rd103, %rd4, %rd102;
	st.global.u32 	[%rd103], %r3617;
	ld.shared.u32 	%r3619, [%r5+14592];
	setp.eq.s32 	%p492, %r3619, 2147483647;
	selp.b32 	%r3327, -2147483648, %r3619, %p492;
	// begin inline asm
	shr.b32 %r3326, %r3327, %r1056;
	// end inline asm
	and.b32  	%r3620, %r2606, %r3326;
	shl.b32 	%r3621, %r3620, 2;
	add.s32 	%r3622, %r3468, %r3621;
	ld.shared.u32 	%r3623, [%r3622];
	setp.gt.s32 	%p493, %r3619, -1;
	selp.b32 	%r3624, -1, -2147483648, %p493;
	xor.b32  	%r3625, %r3624, %r3619;
	add.s32 	%r3626, %r143, %r3623;
	mul.wide.u32 	%rd104, %r3626, 4;
	add.s64 	%rd105, %rd4, %rd104;
	st.global.u32 	[%rd105], %r3625;
	ld.shared.u32 	%r3627, [%r5+15360];
	setp.eq.s32 	%p494, %r3627, 2147483647;
	selp.b32 	%r3330, -2147483648, %r3627, %p494;
	// begin inline asm
	shr.b32 %r3329, %r3330, %r1056;
	// end inline asm
	and.b32  	%r3628, %r2606, %r3329;
	shl.b32 	%r3629, %r3628, 2;
	add.s32 	%r3630, %r3468, %r3629;
	ld.shared.u32 	%r3631, [%r3630];
	setp.gt.s32 	%p495, %r3627, -1;
	selp.b32 	%r3632, -1, -2147483648, %p495;
	xor.b32  	%r3633, %r3632, %r3627;
	add.s32 	%r3634, %r144, %r3631;
	mul.wide.u32 	%rd106, %r3634, 4;
	add.s64 	%rd107, %rd4, %rd106;
	st.global.u32 	[%rd107], %r3633;
	ld.shared.u32 	%r3635, [%r5+16128];
	setp.eq.s32 	%p496, %r3635, 2147483647;
	selp.b32 	%r3333, -2147483648, %r3635, %p496;
	// begin inline asm
	shr.b32 %r3332, %r3333, %r1056;
	// end inline asm
	and.b32  	%r3636, %r2606, %r3332;
	shl.b32 	%r3637, %r3636, 2;
	add.s32 	%r3638, %r3468, %r3637;
	ld.shared.u32 	%r3639, [%r3638];
	setp.gt.s32 	%p497, %r3635, -1;
	selp.b32 	%r3640, -1, -2147483648, %p497;
	xor.b32  	%r3641, %r3640, %r3635;
	add.s32 	%r3642, %r145, %r3639;
	mul.wide.u32 	%rd108, %r3642, 4;
	add.s64 	%rd109, %rd4, %rd108;
	st.global.u32 	[%rd109], %r3641;
	ld.shared.u32 	%r3643, [%r5+16896];
	setp.eq.s32 	%p498, %r3643, 2147483647;
	selp.b32 	%r3336, -2147483648, %r3643, %p498;
	// begin inline asm
	shr.b32 %r3335, %r3336, %r1056;
	// end inline asm
	and.b32  	%r3644, %r2606, %r3335;
	shl.b32 	%r3645, %r3644, 2;
	add.s32 	%r3646, %r3468, %r3645;
	ld.shared.u32 	%r3647, [%r3646];
	setp.gt.s32 	%p499, %r3643, -1;
	selp.b32 	%r3648, -1, -2147483648, %p499;
	xor.b32  	%r3649, %r3648, %r3643;
	add.s32 	%r3650, %r4, %r3647;
	add.s32 	%r3651, %r3650, 4224;
	mul.wide.u32 	%rd110, %r3651, 4;
	add.s64 	%rd111, %rd4, %rd110;
	st.global.u32 	[%rd111], %r3649;
	ld.shared.u32 	%r3652, [%r5+17664];
	setp.eq.s32 	%p500, %r3652, 2147483647;
	selp.b32 	%r3339, -2147483648, %r3652, %p500;
	// begin inline asm
	shr.b32 %r3338, %r3339, %r1056;
	// end inline asm
	and.b32  	%r3653, %r2606, %r3338;
	shl.b32 	%r3654, %r3653, 2;
	add.s32 	%r3655, %r3468, %r3654;
	ld.shared.u32 	%r3656, [%r3655];
	setp.gt.s32 	%p501, %r3652, -1;
	selp.b32 	%r3657, -1, -2147483648, %p501;
	xor.b32  	%r3658, %r3657, %r3652;
	add.s32 	%r3659, %r4, %r3656;
	add.s32 	%r3660, %r3659, 4416;
	mul.wide.u32 	%rd112, %r3660, 4;
	add.s64 	%rd113, %rd4, %rd112;
	st.global.u32 	[%rd113], %r3658;
	ld.shared.u32 	%r3661, [%r5+18432];
	setp.eq.s32 	%p502, %r3661, 2147483647;
	selp.b32 	%r3342, -2147483648, %r3661, %p502;
	// begin inline asm
	shr.b32 %r3341, %r3342, %r1056;
	// end inline asm
	and.b32  	%r3662, %r2606, %r3341;
	shl.b32 	%r3663, %r3662, 2;
	add.s32 	%r3664, %r3468, %r3663;
	ld.shared.u32 	%r3665, [%r3664];
	setp.gt.s32 	%p503, %r3661, -1;
	selp.b32 	%r3666, -1, -2147483648, %p503;
	xor.b32  	%r3667, %r3666, %r3661;
	add.s32 	%r3668, %r146, %r3665;
	mul.wide.u32 	%rd114, %r3668, 4;
	add.s64 	%rd115, %rd4, %rd114;
	st.global.u32 	[%rd115], %r3667;
	ld.shared.u32 	%r3669, [%r5+19200];
	setp.eq.s32 	%p504, %r3669, 2147483647;
	selp.b32 	%r3345, -2147483648, %r3669, %p504;
	// begin inline asm
	shr.b32 %r3344, %r3345, %r1056;
	// end inline asm
	and.b32  	%r3670, %r2606, %r3344;
	shl.b32 	%r3671, %r3670, 2;
	add.s32 	%r3672, %r3468, %r3671;
	ld.shared.u32 	%r3673, [%r3672];
	setp.gt.s32 	%p505, %r3669, -1;
	selp.b32 	%r3674, -1, -2147483648, %p505;
	xor.b32  	%r3675, %r3674, %r3669;
	add.s32 	%r3676, %r147, %r3673;
	mul.wide.u32 	%rd116, %r3676, 4;
	add.s64 	%rd117, %rd4, %rd116;
	st.global.u32 	[%rd117], %r3675;
	ld.shared.u32 	%r3677, [%r5+19968];
	setp.eq.s32 	%p506, %r3677, 2147483647;
	selp.b32 	%r3348, -2147483648, %r3677, %p506;
	// begin inline asm
	shr.b32 %r3347, %r3348, %r1056;
	// end inline asm
	and.b32  	%r3678, %r2606, %r3347;
	shl.b32 	%r3679, %r3678, 2;
	add.s32 	%r3680, %r3468, %r3679;
	ld.shared.u32 	%r3681, [%r3680];
	setp.gt.s32 	%p507, %r3677, -1;
	selp.b32 	%r3682, -1, -2147483648, %p507;
	xor.b32  	%r3683, %r3682, %r3677;
	add.s32 	%r3684, %r4, %r3681;
	add.s32 	%r3685, %r3684, 4992;
	mul.wide.u32 	%rd118, %r3685, 4;
	add.s64 	%rd119, %rd4, %rd118;
	st.global.u32 	[%rd119], %r3683;
	ld.shared.u32 	%r3686, [%r5+20736];
	setp.eq.s32 	%p508, %r3686, 2147483647;
	selp.b32 	%r3351, -2147483648, %r3686, %p508;
	// begin inline asm
	shr.b32 %r3350, %r3351, %r1056;
	// end inline asm
	and.b32  	%r3687, %r2606, %r3350;
	shl.b32 	%r3688, %r3687, 2;
	add.s32 	%r3689, %r3468, %r3688;
	ld.shared.u32 	%r3690, [%r3689];
	setp.gt.s32 	%p509, %r3686, -1;
	selp.b32 	%r3691, -1, -2147483648, %p509;
	xor.b32  	%r3692, %r3691, %r3686;
	add.s32 	%r3693, %r4, %r3690;
	add.s32 	%r3694, %r3693, 5184;
	mul.wide.u32 	%rd120, %r3694, 4;
	add.s64 	%rd121, %rd4, %rd120;
	st.global.u32 	[%rd121], %r3692;
	ld.shared.u32 	%r3695, [%r5+21504];
	setp.eq.s32 	%p510, %r3695, 2147483647;
	selp.b32 	%r3354, -2147483648, %r3695, %p510;
	// begin inline asm
	shr.b32 %r3353, %r3354, %r1056;
	// end inline asm
	and.b32  	%r3696, %r2606, %r3353;
	shl.b32 	%r3697, %r3696, 2;
	add.s32 	%r3698, %r3468, %r3697;
	ld.shared.u32 	%r3699, [%r3698];
	setp.gt.s32 	%p511, %r3695, -1;
	selp.b32 	%r3700, -1, -2147483648, %p511;
	xor.b32  	%r3701, %r3700, %r3695;
	add.s32 	%r3702, %r4, %r3699;
	add.s32 	%r3703, %r3702, 5376;
	mul.wide.u32 	%rd122, %r3703, 4;
	add.s64 	%rd123, %rd4, %rd122;
	st.global.u32 	[%rd123], %r3701;
	ld.shared.u32 	%r3704, [%r5+22272];
	setp.eq.s32 	%p512, %r3704, 2147483647;
	selp.b32 	%r3357, -2147483648, %r3704, %p512;
	// begin inline asm
	shr.b32 %r3356, %r3357, %r1056;
	// end inline asm
	and.b32  	%r3705, %r2606, %r3356;
	shl.b32 	%r3706, %r3705, 2;
	add.s32 	%r3707, %r3468, %r3706;
	ld.shared.u32 	%r3708, [%r3707];
	setp.gt.s32 	%p513, %r3704, -1;
	selp.b32 	%r3709, -1, -2147483648, %p513;
	xor.b32  	%r3710, %r3709, %r3704;
	add.s32 	%r3711, %r4, %r3708;
	add.s32 	%r3712, %r3711, 5568;
	mul.wide.u32 	%rd124, %r3712, 4;
	add.s64 	%rd125, %rd4, %rd124;
	st.global.u32 	[%rd125], %r3710;
	ld.shared.u32 	%r3713, [%r5+23040];
	setp.eq.s32 	%p514, %r3713, 2147483647;
	selp.b32 	%r3360, -2147483648, %r3713, %p514;
	// begin inline asm
	shr.b32 %r3359, %r3360, %r1056;
	// end inline asm
	and.b32  	%r3714, %r2606, %r3359;
	shl.b32 	%r3715, %r3714, 2;
	add.s32 	%r3716, %r3468, %r3715;
	ld.shared.u32 	%r3717, [%r3716];
	setp.gt.s32 	%p515, %r3713, -1;
	selp.b32 	%r3718, -1, -2147483648, %p515;
	xor.b32  	%r3719, %r3718, %r3713;
	add.s32 	%r3720, %r148, %r3717;
	mul.wide.u32 	%rd126, %r3720, 4;
	add.s64 	%rd127, %rd4, %rd126;
	st.global.u32 	[%rd127], %r3719;
	ld.shared.u32 	%r3721, [%r5+23808];
	setp.eq.s32 	%p516, %r3721, 2147483647;
	selp.b32 	%r3363, -2147483648, %r3721, %p516;
	// begin inline asm
	shr.b32 %r3362, %r3363, %r1056;
	// end inline asm
	and.b32  	%r3722, %r2606, %r3362;
	shl.b32 	%r3723, %r3722, 2;
	add.s32 	%r3724, %r3468, %r3723;
	ld.shared.u32 	%r3725, [%r3724];
	setp.gt.s32 	%p517, %r3721, -1;
	selp.b32 	%r3726, -1, -2147483648, %p517;
	xor.b32  	%r3727, %r3726, %r3721;
	add.s32 	%r3728, %r149, %r3725;
	mul.wide.u32 	%rd128, %r3728, 4;
	add.s64 	%rd129, %rd4, %rd128;
	st.global.u32 	[%rd129], %r3727;
	ld.shared.u32 	%r3729, [%r5+24576];
	setp.eq.s32 	%p518, %r3729, 2147483647;
	selp.b32 	%r3366, -2147483648, %r3729, %p518;
	// begin inline asm
	shr.b32 %r3365, %r3366, %r1056;
	// end inline asm
	and.b32  	%r3730, %r2606, %r3365;
	shl.b32 	%r3731, %r3730, 2;
	add.s32 	%r3732, %r3468, %r3731;
	ld.shared.u32 	%r3733, [%r3732];
	setp.gt.s32 	%p519, %r3729, -1;
	selp.b32 	%r3734, -1, -2147483648, %p519;
	xor.b32  	%r3735, %r3734, %r3729;
	add.s32 	%r3736, %r150, %r3733;
	mul.wide.u32 	%rd130, %r3736, 4;
	add.s64 	%rd131, %rd4, %rd130;
	st.global.u32 	[%rd131], %r3735;
	ld.shared.u32 	%r3737, [%r5+25344];
	setp.eq.s32 	%p520, %r3737, 2147483647;
	selp.b32 	%r3369, -2147483648, %r3737, %p520;
	// begin inline asm
	shr.b32 %r3368, %r3369, %r1056;
	// end inline asm
	and.b32  	%r3738, %r2606, %r3368;
	shl.b32 	%r3739, %r3738, 2;
	add.s32 	%r3740, %r3468, %r3739;
	ld.shared.u32 	%r3741, [%r3740];
	setp.gt.s32 	%p521, %r3737, -1;
	selp.b32 	%r3742, -1, -2147483648, %p521;
	xor.b32  	%r3743, %r3742, %r3737;
	add.s32 	%r3744, %r151, %r3741;
	mul.wide.u32 	%rd132, %r3744, 4;
	add.s64 	%rd133, %rd4, %rd132;
	st.global.u32 	[%rd133], %r3743;
	ld.shared.u32 	%r3745, [%r5+26112];
	setp.eq.s32 	%p522, %r3745, 2147483647;
	selp.b32 	%r3372, -2147483648, %r3745, %p522;
	// begin inline asm
	shr.b32 %r3371, %r3372, %r1056;
	// end inline asm
	and.b32  	%r3746, %r2606, %r3371;
	shl.b32 	%r3747, %r3746, 2;
	add.s32 	%r3748, %r3468, %r3747;
	ld.shared.u32 	%r3749, [%r3748];
	setp.gt.s32 	%p523, %r3745, -1;
	selp.b32 	%r3750, -1, -2147483648, %p523;
	xor.b32  	%r3751, %r3750, %r3745;
	add.s32 	%r3752, %r152, %r3749;
	mul.wide.u32 	%rd134, %r3752, 4;
	add.s64 	%rd135, %rd4, %rd134;
	st.global.u32 	[%rd135], %r3751;
	ld.shared.u32 	%r3753, [%r5+26880];
	setp.eq.s32 	%p524, %r3753, 2147483647;
	selp.b32 	%r3375, -2147483648, %r3753, %p524;
	// begin inline asm
	shr.b32 %r3374, %r3375, %r1056;
	// end inline asm
	and.b32  	%r3754, %r2606, %r3374;
	shl.b32 	%r3755, %r3754, 2;
	add.s32 	%r3756, %r3468, %r3755;
	ld.shared.u32 	%r3757, [%r3756];
	setp.gt.s32 	%p525, %r3753, -1;
	selp.b32 	%r3758, -1, -2147483648, %p525;
	xor.b32  	%r3759, %r3758, %r3753;
	add.s32 	%r3760, %r153, %r3757;
	mul.wide.u32 	%rd136, %r3760, 4;
	add.s64 	%rd137, %rd4, %rd136;
	st.global.u32 	[%rd137], %r3759;
	ld.shared.u32 	%r3761, [%r5+27648];
	setp.eq.s32 	%p526, %r3761, 2147483647;
	selp.b32 	%r3378, -2147483648, %r3761, %p526;
	// begin inline asm
	shr.b32 %r3377, %r3378, %r1056;
	// end inline asm
	and.b32  	%r3762, %r2606, %r3377;
	shl.b32 	%r3763, %r3762, 2;
	add.s32 	%r3764, %r3468, %r3763;
	ld.shared.u32 	%r3765, [%r3764];
	setp.gt.s32 	%p527, %r3761, -1;
	selp.b32 	%r3766, -1, -2147483648, %p527;
	xor.b32  	%r3767, %r3766, %r3761;
	add.s32 	%r3768, %r154, %r3765;
	mul.wide.u32 	%rd138, %r3768, 4;
	add.s64 	%rd139, %rd4, %rd138;
	st.global.u32 	[%rd139], %r3767;
	ld.shared.u32 	%r3769, [%r5+28416];
	setp.eq.s32 	%p528, %r3769, 2147483647;
	selp.b32 	%r3381, -2147483648, %r3769, %p528;
	// begin inline asm
	shr.b32 %r3380, %r3381, %r1056;
	// end inline asm
	and.b32  	%r3770, %r2606, %r3380;
	shl.b32 	%r3771, %r3770, 2;
	add.s32 	%r3772, %r3468, %r3771;
	ld.shared.u32 	%r3773, [%r3772];
	setp.gt.s32 	%p529, %r3769, -1;
	selp.b32 	%r3774, -1, -2147483648, %p529;
	xor.b32  	%r3775, %r3774, %r3769;
	add.s32 	%r3776, %r155, %r3773;
	mul.wide.u32 	%rd140, %r3776, 4;
	add.s64 	%rd141, %rd4, %rd140;
	st.global.u32 	[%rd141], %r3775;
	ld.shared.u32 	%r3777, [%r5+29184];
	setp.eq.s32 	%p530, %r3777, 2147483647;
	selp.b32 	%r3384, -2147483648, %r3777, %p530;
	// begin inline asm
	shr.b32 %r3383, %r3384, %r1056;
	// end inline asm
	and.b32  	%r3778, %r2606, %r3383;
	shl.b32 	%r3779, %r3778, 2;
	add.s32 	%r3780, %r3468, %r3779;
	ld.shared.u32 	%r3781, [%r3780];
	setp.gt.s32 	%p531, %r3777, -1;
	selp.b32 	%r3782, -1, -2147483648, %p531;
	xor.b32  	%r3783, %r3782, %r3777;
	add.s32 	%r3784, %r156, %r3781;
	mul.wide.u32 	%rd142, %r3784, 4;
	add.s64 	%rd143, %rd4, %rd142;
	st.global.u32 	[%rd143], %r3783;
	bar.sync 	0;
	ld.global.u32 	%r3785, [%rd65];
	ld.global.u32 	%r3786, [%rd65+768];
	ld.global.u32 	%r3787, [%rd65+1536];
	ld.global.u32 	%r3788, [%rd65+2304];
	ld.global.u32 	%r3789, [%rd65+3072];
	ld.global.u32 	%r3790, [%rd65+3840];
	ld.global.u32 	%r3791, [%rd65+4608];
	ld.global.u32 	%r3792, [%rd65+5376];
	ld.global.u32 	%r3793, [%rd65+6144];
	ld.global.u32 	%r3794, [%rd65+6912];
	ld.global.u32 	%r3795, [%rd65+7680];
	ld.global.u32 	%r3796, [%rd65+8448];
	ld.global.u32 	%r3797, [%rd65+9216];
	ld.global.u32 	%r3798, [%rd65+9984];
	ld.global.u32 	%r3799, [%rd65+10752];
	ld.global.u32 	%r3800, [%rd65+11520];
	ld.global.u32 	%r3801, [%rd65+12288];
	ld.global.u32 	%r3802, [%rd65+13056];
	ld.global.u32 	%r3803, [%rd65+13824];
	ld.global.u32 	%r3804, [%rd65+14592];
	ld.global.u32 	%r3805, [%rd65+15360];
	ld.global.u32 	%r3806, [%rd65+16128];
	ld.global.u32 	%r3807, [%rd65+16896];
	ld.global.u32 	%r3808, [%rd65+17664];
	ld.global.u32 	%r3809, [%rd65+18432];
	ld.global.u32 	%r3810, [%rd65+19200];
	ld.global.u32 	%r3811, [%rd65+19968];
	ld.global.u32 	%r3812, [%rd65+20736];
	ld.global.u32 	%r3813, [%rd65+21504];
	ld.global.u32 	%r3814, [%rd65+22272];
	ld.global.u32 	%r3815, [%rd65+23040];
	ld.global.u32 	%r3816, [%rd65+23808];
	ld.global.u32 	%r3817, [%rd65+24576];
	ld.global.u32 	%r3818, [%rd65+25344];
	ld.global.u32 	%r3819, [%rd65+26112];
	ld.global.u32 	%r3820, [%rd65+26880];
	ld.global.u32 	%r3821, [%rd65+27648];
	ld.global.u32 	%r3822, [%rd65+28416];
	ld.global.u32 	%r3823, [%rd65+29184];
	st.shared.u32 	[%r5], %r3785;
	st.shared.u32 	[%r5+768], %r3786;
	st.shared.u32 	[%r5+1536], %r3787;
	st.shared.u32 	[%r5+2304], %r3788;
	st.shared.u32 	[%r5+3072], %r3789;
	st.shared.u32 	[%r5+3840], %r3790;
	st.shared.u32 	[%r5+4608], %r3791;
	st.shared.u32 	[%r5+5376], %r3792;
	st.shared.u32 	[%r5+6144], %r3793;
	st.shared.u32 	[%r5+6912], %r3794;
	st.shared.u32 	[%r5+7680], %r3795;
	st.shared.u32 	[%r5+8448], %r3796;
	st.shared.u32 	[%r5+9216], %r3797;
	st.shared.u32 	[%r5+9984], %r3798;
	st.shared.u32 	[%r5+10752], %r3799;
	st.shared.u32 	[%r5+11520], %r3800;
	st.shared.u32 	[%r5+12288], %r3801;
	st.shared.u32 	[%r5+13056], %r3802;
	st.shared.u32 	[%r5+13824], %r3803;
	st.shared.u32 	[%r5+14592], %r3804;
	st.shared.u32 	[%r5+15360], %r3805;
	st.shared.u32 	[%r5+16128], %r3806;
	st.shared.u32 	[%r5+16896], %r3807;
	st.shared.u32 	[%r5+17664], %r3808;
	st.shared.u32 	[%r5+18432], %r3809;
	st.shared.u32 	[%r5+19200], %r3810;
	st.shared.u32 	[%r5+19968], %r3811;
	st.shared.u32 	[%r5+20736], %r3812;
	st.shared.u32 	[%r5+21504], %r3813;
	st.shared.u32 	[%r5+22272], %r3814;
	st.shared.u32 	[%r5+23040], %r3815;
	st.shared.u32 	[%r5+23808], %r3816;
	st.shared.u32 	[%r5+24576], %r3817;
	st.shared.u32 	[%r5+25344], %r3818;
	st.shared.u32 	[%r5+26112], %r3819;
	st.shared.u32 	[%r5+26880], %r3820;
	st.shared.u32 	[%r5+27648], %r3821;
	st.shared.u32 	[%r5+28416], %r3822;
	st.shared.u32 	[%r5+29184], %r3823;
	bar.sync 	0;
	ld.shared.u32 	%r3824, [%r157];
	ld.shared.u32 	%r3825, [%r157+4];
	ld.shared.u32 	%r3826, [%r157+8];
	ld.shared.u32 	%r3827, [%r157+12];
	ld.shared.u32 	%r3828, [%r157+16];
	ld.shared.u32 	%r3829, [%r157+20];
	ld.shared.u32 	%r3830, [%r157+24];
	ld.shared.u32 	%r3831, [%r157+28];
	ld.shared.u32 	%r3832, [%r157+32];
	ld.shared.u32 	%r3833, [%r157+36];
	ld.shared.u32 	%r3834, [%r157+40];
	ld.shared.u32 	%r3835, [%r157+44];
	ld.shared.u32 	%r3836, [%r157+48];
	ld.shared.u32 	%r3837, [%r157+52];
	ld.shared.u32 	%r3838, [%r157+56];
	ld.shared.u32 	%r3839, [%r157+60];
	ld.shared.u32 	%r3840, [%r157+64];
	ld.shared.u32 	%r3841, [%r157+68];
	ld.shared.u32 	%r3842, [%r157+72];
	ld.shared.u32 	%r3843, [%r157+76];
	ld.shared.u32 	%r3844, [%r157+80];
	ld.shared.u32 	%r3845, [%r157+84];
	ld.shared.u32 	%r3846, [%r157+88];
	ld.shared.u32 	%r3847, [%r157+92];
	ld.shared.u32 	%r3848, [%r157+96];
	ld.shared.u32 	%r3849, [%r157+100];
	ld.shared.u32 	%r3850, [%r157+104];
	ld.shared.u32 	%r3851, [%r157+108];
	ld.shared.u32 	%r3852, [%r157+112];
	ld.shared.u32 	%r3853, [%r157+116];
	ld.shared.u32 	%r3854, [%r157+120];
	ld.shared.u32 	%r3855, [%r157+124];
	ld.shared.u32 	%r3856, [%r157+128];
	ld.shared.u32 	%r3857, [%r157+132];
	ld.shared.u32 	%r3858, [%r157+136];
	ld.shared.u32 	%r3859, [%r157+140];
	ld.shared.u32 	%r3860, [%r157+144];
	ld.shared.u32 	%r3861, [%r157+148];
	ld.shared.u32 	%r3862, [%r157+152];
	bar.sync 	0;
	bar.sync 	0;
	st.shared.u32 	[%r3388], %r3824;
	st.shared.u32 	[%r3390], %r3825;
	st.shared.u32 	[%r3392], %r3826;
	st.shared.u32 	[%r3394], %r3827;
	st.shared.u32 	[%r3396], %r3828;
	st.shared.u32 	[%r3398], %r3829;
	st.shared.u32 	[%r3400], %r3830;
	st.shared.u32 	[%r3402], %r3831;
	st.shared.u32 	[%r3404], %r3832;
	st.shared.u32 	[%r3406], %r3833;
	st.shared.u32 	[%r3408], %r3834;
	st.shared.u32 	[%r3410], %r3835;
	st.shared.u32 	[%r3412], %r3836;
	st.shared.u32 	[%r3414], %r3837;
	st.shared.u32 	[%r3416], %r3838;
	st.shared.u32 	[%r3418], %r3839;
	st.shared.u32 	[%r3420], %r3840;
	st.shared.u32 	[%r3422], %r3841;
	st.shared.u32 	[%r3424], %r3842;
	st.shared.u32 	[%r3426], %r3843;
	st.shared.u32 	[%r3428], %r3844;
	st.shared.u32 	[%r3430], %r3845;
	st.shared.u32 	[%r3432], %r3846;
	st.shared.u32 	[%r3434], %r3847;
	st.shared.u32 	[%r3436], %r3848;
	st.shared.u32 	[%r3438], %r3849;
	st.shared.u32 	[%r3440], %r3850;
	st.shared.u32 	[%r3442], %r3851;
	st.shared.u32 	[%r3444], %r3852;
	st.shared.u32 	[%r3446], %r3853;
	st.shared.u32 	[%r3448], %r3854;
	st.shared.u32 	[%r3450], %r3855;
	st.shared.u32 	[%r3452], %r3856;
	st.shared.u32 	[%r3454], %r3857;
	st.shared.u32 	[%r3456], %r3858;
	st.shared.u32 	[%r3458], %r3859;
	st.shared.u32 	[%r3460], %r3860;
	st.shared.u32 	[%r3462], %r3861;
	st.shared.u32 	[%r3464], %r3862;
	bar.sync 	0;
	ld.shared.u32 	%r3863, [%r5];
	add.s64 	%rd144, %rd2, %rd66;
	st.global.u32 	[%rd144], %r3863;
	ld.shared.u32 	%r3864, [%r5+768];
	add.s64 	%rd145, %rd2, %rd68;
	st.global.u32 	[%rd145], %r3864;
	ld.shared.u32 	%r3865, [%r5+1536];
	add.s64 	%rd146, %rd2, %rd70;
	st.global.u32 	[%rd146], %r3865;
	ld.shared.u32 	%r3866, [%r5+2304];
	add.s64 	%rd147, %rd2, %rd72;
	st.global.u32 	[%rd147], %r3866;
	ld.shared.u32 	%r3867, [%r5+3072];
	add.s64 	%rd148, %rd2, %rd74;
	st.global.u32 	[%rd148], %r3867;
	ld.shared.u32 	%r3868, [%r5+3840];
	add.s64 	%rd149, %rd2, %rd76;
	st.global.u32 	[%rd149], %r3868;
	ld.shared.u32 	%r3869, [%r5+4608];
	add.s64 	%rd150, %rd2, %rd78;
	st.global.u32 	[%rd150], %r3869;
	ld.shared.u32 	%r3870, [%r5+5376];
	add.s64 	%rd151, %rd2, %rd80;
	st.global.u32 	[%rd151], %r3870;
	ld.shared.u32 	%r3871, [%r5+6144];
	add.s64 	%rd152, %rd2, %rd82;
	st.global.u32 	[%rd152], %r3871;
	ld.shared.u32 	%r3872, [%r5+6912];
	add.s64 	%rd153, %rd2, %rd84;
	st.global.u32 	[%rd153], %r3872;
	ld.shared.u32 	%r3873, [%r5+7680];
	add.s64 	%rd154, %rd2, %rd86;
	st.global.u32 	[%rd154], %r3873;
	ld.shared.u32 	%r3874, [%r5+8448];
	add.s64 	%rd155, %rd2, %rd88;
	st.global.u32 	[%rd155], %r3874;
	ld.shared.u32 	%r3875, [%r5+9216];
	add.s64 	%rd156, %rd2, %rd90;
	st.global.u32 	[%rd156], %r3875;
	ld.shared.u32 	%r3876, [%r5+9984];
	add.s64 	%rd157, %rd2, %rd92;
	st.global.u32 	[%rd157], %r3876;
	ld.shared.u32 	%r3877, [%r5+10752];
	add.s64 	%rd158, %rd2, %rd94;
	st.global.u32 	[%rd158], %r3877;
	ld.shared.u32 	%r3878, [%r5+11520];
	add.s64 	%rd159, %rd2, %rd96;
	st.global.u32 	[%rd159], %r3878;
	ld.shared.u32 	%r3879, [%r5+12288];
	add.s64 	%rd160, %rd2, %rd98;
	st.global.u32 	[%rd160], %r3879;
	ld.shared.u32 	%r3880, [%r5+13056];
	add.s64 	%rd161, %rd2, %rd100;
	st.global.u32 	[%rd161], %r3880;
	ld.shared.u32 	%r3881, [%r5+13824];
	add.s64 	%rd162, %rd2, %rd102;
	st.global.u32 	[%rd162], %r3881;
	ld.shared.u32 	%r3882, [%r5+14592];
	add.s64 	%rd163, %rd2, %rd104;
	st.global.u32 	[%rd163], %r3882;
	ld.shared.u32 	%r3883, [%r5+15360];
	add.s64 	%rd164, %rd2, %rd106;
	st.global.u32 	[%rd164], %r3883;
	ld.shared.u32 	%r3884, [%r5+16128];
	add.s64 	%rd165, %rd2, %rd108;
	st.global.u32 	[%rd165], %r3884;
	ld.shared.u32 	%r3885, [%r5+16896];
	add.s64 	%rd166, %rd2, %rd110;
	st.global.u32 	[%rd166], %r3885;
	ld.shared.u32 	%r3886, [%r5+17664];
	add.s64 	%rd167, %rd2, %rd112;
	st.global.u32 	[%rd167], %r3886;
	ld.shared.u32 	%r3887, [%r5+18432];
	add.s64 	%rd168, %rd2, %rd114;
	st.global.u32 	[%rd168], %r3887;
	ld.shared.u32 	%r3888, [%r5+19200];
	add.s64 	%rd169, %rd2, %rd116;
	st.global.u32 	[%rd169], %r3888;
	ld.shared.u32 	%r3889, [%r5+19968];
	add.s64 	%rd170, %rd2, %rd118;
	st.global.u32 	[%rd170], %r3889;
	ld.shared.u32 	%r3890, [%r5+20736];
	add.s64 	%rd171, %rd2, %rd120;
	st.global.u32 	[%rd171], %r3890;
	ld.shared.u32 	%r3891, [%r5+21504];
	add.s64 	%rd172, %rd2, %rd122;
	st.global.u32 	[%rd172], %r3891;
	ld.shared.u32 	%r3892, [%r5+22272];
	add.s64 	%rd173, %rd2, %rd124;
	st.global.u32 	[%rd173], %r3892;
	ld.shared.u32 	%r3893, [%r5+23040];
	add.s64 	%rd174, %rd2, %rd126;
	st.global.u32 	[%rd174], %r3893;
	ld.shared.u32 	%r3894, [%r5+23808];
	add.s64 	%rd175, %rd2, %rd128;
	st.global.u32 	[%rd175], %r3894;
	ld.shared.u32 	%r3895, [%r5+24576];
	add.s64 	%rd176, %rd2, %rd130;
	st.global.u32 	[%rd176], %r3895;
	ld.shared.u32 	%r3896, [%r5+25344];
	add.s64 	%rd177, %rd2, %rd132;
	st.global.u32 	[%rd177], %r3896;
	ld.shared.u32 	%r3897, [%r5+26112];
	add.s64 	%rd178, %rd2, %rd134;
	st.global.u32 	[%rd178], %r3897;
	ld.shared.u32 	%r3898, [%r5+26880];
	add.s64 	%rd179, %rd2, %rd136;
	st.global.u32 	[%rd179], %r3898;
	ld.shared.u32 	%r3899, [%r5+27648];
	add.s64 	%rd180, %rd2, %rd138;
	st.global.u32 	[%rd180], %r3899;
	ld.shared.u32 	%r3900, [%r5+28416];
	add.s64 	%rd181, %rd2, %rd140;
	st.global.u32 	[%rd181], %r3900;
	ld.shared.u32 	%r3901, [%r5+29184];
	add.s64 	%rd182, %rd2, %rd142;
	st.global.u32 	[%rd182], %r3901;
	add.s32 	%r5322, %r5322, 7488;
	bar.sync 	0;
	add.s32 	%r5323, %r5323, -7488;
	setp.gt.s32 	%p532, %r5323, 7487;
	@%p532 bra 	$L__BB2_49;
$L__BB2_64:
	setp.ge.s32 	%p533, %r5322, %r2;
	@%p533 bra 	$L__BB2_709;
	shfl.sync.idx.b32	%r581|%p534, %r5323, 0, 31, -1;
	cvt.s64.s32 	%rd183, %r5322;
	setp.ge.s32 	%p535, %r4, %r581;
	add.s64 	%rd20, %rd5, %rd183;
	shl.b64 	%rd184, %rd20, 2;
	add.s64 	%rd21, %rd1, %rd184;
	mov.b32 	%r5324, -1;
	@%p535 bra 	$L__BB2_67;
	ld.global.u32 	%r5324, [%rd21];
$L__BB2_67:
	add.s32 	%r584, %r4, 192;
	setp.ge.s32 	%p536, %r584, %r581;
	mov.b32 	%r5325, -1;
	@%p536 bra 	$L__BB2_69;
	ld.global.u32 	%r5325, [%rd21+768];
$L__BB2_69:
	add.s32 	%r587, %r4, 384;
	setp.ge.s32 	%p537, %r587, %r581;
	mov.b32 	%r5326, -1;
	@%p537 bra 	$L__BB2_71;
	ld.global.u32 	%r5326, [%rd21+1536];
$L__BB2_71:
	add.s32 	%r590, %r4, 576;
	setp.ge.s32 	%p538, %r590, %r581;
	mov.b32 	%r5327, -1;
	@%p538 bra 	$L__BB2_73;
	ld.global.u32 	%r5327, [%rd21+2304];
$L__BB2_73:
	add.s32 	%r593, %r4, 768;
	setp.ge.s32 	%p539, %r593, %r581;
	mov.b32 	%r5328, -1;
	@%p539 bra 	$L__BB2_75;
	ld.global.u32 	%r5328, [%rd21+3072];
$L__BB2_75:
	add.s32 	%r596, %r4, 960;
	setp.ge.s32 	%p540, %r596, %r581;
	mov.b32 	%r5329, -1;
	@%p540 bra 	$L__BB2_77;
	ld.global.u32 	%r5329, [%rd21+3840];
$L__BB2_77:
	add.s32 	%r599, %r4, 1152;
	setp.ge.s32 	%p541, %r599, %r581;
	mov.b32 	%r5330, -1;
	@%p541 bra 	$L__BB2_79;
	ld.global.u32 	%r5330, [%rd21+4608];
$L__BB2_79:
	add.s32 	%r602, %r4, 1344;
	setp.ge.s32 	%p542, %r602, %r581;
	mov.b32 	%r5331, -1;
	@%p542 bra 	$L__BB2_81;
	ld.global.u32 	%r5331, [%rd21+5376];
$L__BB2_81:
	add.s32 	%r605, %r4, 1536;
	setp.ge.s32 	%p543, %r605, %r581;
	mov.b32 	%r5332, -1;
	@%p543 bra 	$L__BB2_83;
	ld.global.u32 	%r5332, [%rd21+6144];
$L__BB2_83:
	add.s32 	%r608, %r4, 1728;
	setp.ge.s32 	%p544, %r608, %r581;
	mov.b32 	%r5333, -1;
	@%p544 bra 	$L__BB2_85;
	ld.global.u32 	%r5333, [%rd21+6912];
$L__BB2_85:
	add.s32 	%r611, %r4, 1920;
	setp.ge.s32 	%p545, %r611, %r581;
	mov.b32 	%r5334, -1;
	@%p545 bra 	$L__BB2_87;
	ld.global.u32 	%r5334, [%rd21+7680];
$L__BB2_87:
	add.s32 	%r614, %r4, 2112;
	setp.ge.s32 	%p546, %r614, %r581;
	mov.b32 	%r5335, -1;
	@%p546 bra 	$L__BB2_89;
	ld.global.u32 	%r5335, [%rd21+8448];
$L__BB2_89:
	add.s32 	%r617, %r4, 2304;
	setp.ge.s32 	%p547, %r617, %r581;
	mov.b32 	%r5336, -1;
	@%p547 bra 	$L__BB2_91;
	ld.global.u32 	%r5336, [%rd21+9216];
$L__BB2_91:
	add.s32 	%r620, %r4, 2496;
	setp.ge.s32 	%p548, %r620, %r581;
	mov.b32 	%r5337, -1;
	@%p548 bra 	$L__BB2_93;
	ld.global.u32 	%r5337, [%rd21+9984];
$L__BB2_93:
	add.s32 	%r623, %r4, 2688;
	setp.ge.s32 	%p549, %r623, %r581;
	mov.b32 	%r5338, -1;
	@%p549 bra 	$L__BB2_95;
	ld.global.u32 	%r5338, [%rd21+10752];
$L__BB2_95:
	add.s32 	%r626, %r4, 2880;
	setp.ge.s32 	%p550, %r626, %r581;
	mov.b32 	%r5339, -1;
	@%p550 bra 	$L__BB2_97;
	ld.global.u32 	%r5339, [%rd21+11520];
$L__BB2_97:
	or.b32  	%r629, %r4, 3072;
	setp.ge.s32 	%p551, %r629, %r581;
	mov.b32 	%r5340, -1;
	@%p551 bra 	$L__BB2_99;
	ld.global.u32 	%r5340, [%rd21+12288];
$L__BB2_99:
	add.s32 	%r632, %r4, 3264;
	setp.ge.s32 	%p552, %r632, %r581;
	mov.b32 	%r5341, -1;
	@%p552 bra 	$L__BB2_101;
	ld.global.u32 	%r5341, [%rd21+13056];
$L__BB2_101:
	add.s32 	%r635, %r4, 3456;
	setp.ge.s32 	%p553, %r635, %r581;
	mov.b32 	%r5342, -1;
	@%p553 bra 	$L__BB2_103;
	ld.global.u32 	%r5342, [%rd21+13824];
$L__BB2_103:
	add.s32 	%r638, %r4, 3648;
	setp.ge.s32 	%p554, %r638, %r581;
	mov.b32 	%r5343, -1;
	@%p554 bra 	$L__BB2_105;
	ld.global.u32 	%r5343, [%rd21+14592];
$L__BB2_105:
	add.s32 	%r641, %r4, 3840;
	setp.ge.s32 	%p555, %r641, %r581;
	mov.b32 	%r5344, -1;
	@%p555 bra 	$L__BB2_107;
	ld.global.u32 	%r5344, [%rd21+15360];
$L__BB2_107:
	add.s32 	%r644, %r4, 4032;
	setp.ge.s32 	%p556, %r644, %r581;
	mov.b32 	%r5345, -1;
	@%p556 bra 	$L__BB2_109;
	ld.global.u32 	%r5345, [%rd21+16128];
$L__BB2_109:
	add.s32 	%r647, %r4, 4224;
	setp.ge.s32 	%p557, %r647, %r581;
	mov.b32 	%r5346, -1;
	@%p557 bra 	$L__BB2_111;
	ld.global.u32 	%r5346, [%rd21+16896];
$L__BB2_111:
	add.s32 	%r650, %r4, 4416;
	setp.ge.s32 	%p558, %r650, %r581;
	mov.b32 	%r5347, -1;
	@%p558 bra 	$L__BB2_113;
	ld.global.u32 	%r5347, [%rd21+17664];
$L__BB2_113:
	add.s32 	%r653, %r4, 4608;
	setp.ge.s32 	%p559, %r653, %r581;
	mov.b32 	%r5348, -1;
	@%p559 bra 	$L__BB2_115;
	ld.global.u32 	%r5348, [%rd21+18432];
$L__BB2_115:
	add.s32 	%r656, %r4, 4800;
	setp.ge.s32 	%p560, %r656, %r581;
	mov.b32 	%r5349, -1;
	@%p560 bra 	$L__BB2_117;
	ld.global.u32 	%r5349, [%rd21+19200];
$L__BB2_117:
	add.s32 	%r659, %r4, 4992;
	setp.ge.s32 	%p561, %r659, %r581;
	mov.b32 	%r5350, -1;
	@%p561 bra 	$L__BB2_119;
	ld.global.u32 	%r5350, [%rd21+19968];
$L__BB2_119:
	add.s32 	%r662, %r4, 5184;
	setp.ge.s32 	%p562, %r662, %r581;
	mov.b32 	%r5351, -1;
	@%p562 bra 	$L__BB2_121;
	ld.global.u32 	%r5351, [%rd21+20736];
$L__BB2_121:
	add.s32 	%r665, %r4, 5376;
	setp.ge.s32 	%p563, %r665, %r581;
	mov.b32 	%r5352, -1;
	@%p563 bra 	$L__BB2_123;
	ld.global.u32 	%r5352, [%rd21+21504];
$L__BB2_123:
	add.s32 	%r668, %r4, 5568;
	setp.ge.s32 	%p564, %r668, %r581;
	mov.b32 	%r5353, -1;
	@%p564 bra 	$L__BB2_125;
	ld.global.u32 	%r5353, [%rd21+22272];
$L__BB2_125:
	add.s32 	%r671, %r4, 5760;
	setp.ge.s32 	%p565, %r671, %r581;
	mov.b32 	%r5354, -1;
	@%p565 bra 	$L__BB2_127;
	ld.global.u32 	%r5354, [%rd21+23040];
$L__BB2_127:
	add.s32 	%r674, %r4, 5952;
	setp.ge.s32 	%p566, %r674, %r581;
	mov.b32 	%r5355, -1;
	@%p566 bra 	$L__BB2_129;
	ld.global.u32 	%r5355, [%rd21+23808];
$L__BB2_129:
	or.b32  	%r677, %r4, 6144;
	setp.ge.s32 	%p567, %r677, %r581;
	mov.b32 	%r5356, -1;
	@%p567 bra 	$L__BB2_131;
	ld.global.u32 	%r5356, [%rd21+24576];
$L__BB2_131:
	add.s32 	%r680, %r4, 6336;
	setp.ge.s32 	%p568, %r680, %r581;
	mov.b32 	%r5357, -1;
	@%p568 bra 	$L__BB2_133;
	ld.global.u32 	%r5357, [%rd21+25344];
$L__BB2_133:
	add.s32 	%r683, %r4, 6528;
	setp.ge.s32 	%p569, %r683, %r581;
	mov.b32 	%r5358, -1;
	@%p569 bra 	$L__BB2_135;
	ld.global.u32 	%r5358, [%rd21+26112];
$L__BB2_135:
	add.s32 	%r686, %r4, 6720;
	setp.ge.s32 	%p570, %r686, %r581;
	mov.b32 	%r5359, -1;
	@%p570 bra 	$L__BB2_137;
	ld.global.u32 	%r5359, [%rd21+26880];
$L__BB2_137:
	add.s32 	%r689, %r4, 6912;
	setp.ge.s32 	%p571, %r689, %r581;
	mov.b32 	%r5360, -1;
	@%p571 bra 	$L__BB2_139;
	ld.global.u32 	%r5360, [%rd21+27648];
$L__BB2_139:
	add.s32 	%r692, %r4, 7104;
	setp.ge.s32 	%p572, %r692, %r581;
	mov.b32 	%r5361, -1;
	@%p572 bra 	$L__BB2_141;
	ld.global.u32 	%r5361, [%rd21+28416];
$L__BB2_141:
	add.s32 	%r695, %r4, 7296;
	setp.ge.s32 	%p573, %r695, %r581;
	mov.b32 	%r5362, -1;
	@%p573 bra 	$L__BB2_143;
	ld.global.u32 	%r5362, [%rd21+29184];
$L__BB2_143:
	st.shared.u32 	[%r5], %r5324;
	st.shared.u32 	[%r5+768], %r5325;
	st.shared.u32 	[%r5+1536], %r5326;
	st.shared.u32 	[%r5+2304], %r5327;
	st.shared.u32 	[%r5+3072], %r5328;
	st.shared.u32 	[%r5+3840], %r5329;
	st.shared.u32 	[%r5+4608], %r5330;
	st.shared.u32 	[%r5+5376], %r5331;
	st.shared.u32 	[%r5+6144], %r5332;
	st.shared.u32 	[%r5+6912], %r5333;
	st.shared.u32 	[%r5+7680], %r5334;
	st.shared.u32 	[%r5+8448], %r5335;
	st.shared.u32 	[%r5+9216], %r5336;
	st.shared.u32 	[%r5+9984], %r5337;
	st.shared.u32 	[%r5+10752], %r5338;
	st.shared.u32 	[%r5+11520], %r5339;
	st.shared.u32 	[%r5+12288], %r5340;
	st.shared.u32 	[%r5+13056], %r5341;
	st.shared.u32 	[%r5+13824], %r5342;
	st.shared.u32 	[%r5+14592], %r5343;
	st.shared.u32 	[%r5+15360], %r5344;
	st.shared.u32 	[%r5+16128], %r5345;
	st.shared.u32 	[%r5+16896], %r5346;
	st.shared.u32 	[%r5+17664], %r5347;
	st.shared.u32 	[%r5+18432], %r5348;
	st.shared.u32 	[%r5+19200], %r5349;
	st.shared.u32 	[%r5+19968], %r5350;
	st.shared.u32 	[%r5+20736], %r5351;
	st.shared.u32 	[%r5+21504], %r5352;
	st.shared.u32 	[%r5+22272], %r5353;
	st.shared.u32 	[%r5+23040], %r5354;
	st.shared.u32 	[%r5+23808], %r5355;
	st.shared.u32 	[%r5+24576], %r5356;
	st.shared.u32 	[%r5+25344], %r5357;
	st.shared.u32 	[%r5+26112], %r5358;
	st.shared.u32 	[%r5+26880], %r5359;
	st.shared.u32 	[%r5+27648], %r5360;
	st.shared.u32 	[%r5+28416], %r5361;
	st.shared.u32 	[%r5+29184], %r5362;
	bar.sync 	0;
	mad.lo.s32 	%r698, %r4, 152, %r5;
	ld.shared.u32 	%r4091, [%r698];
	ld.shared.u32 	%r4092, [%r698+4];
	ld.shared.u32 	%r4093, [%r698+8];
	ld.shared.u32 	%r4094, [%r698+12];
	ld.shared.u32 	%r4095, [%r698+16];
	ld.shared.u32 	%r4096, [%r698+20];
	ld.shared.u32 	%r4097, [%r698+24];
	ld.shared.u32 	%r4098, [%r698+28];
	ld.shared.u32 	%r4099, [%r698+32];
	ld.shared.u32 	%r4100, [%r698+36];
	ld.shared.u32 	%r4101, [%r698+40];
	ld.shared.u32 	%r4102, [%r698+44];
	ld.shared.u32 	%r4103, [%r698+48];
	ld.shared.u32 	%r4104, [%r698+52];
	ld.shared.u32 	%r4105, [%r698+56];
	ld.shared.u32 	%r4106, [%r698+60];
	ld.shared.u32 	%r4107, [%r698+64];
	ld.shared.u32 	%r4108, [%r698+68];
	ld.shared.u32 	%r4109, [%r698+72];
	ld.shared.u32 	%r4110, [%r698+76];
	ld.shared.u32 	%r4111, [%r698+80];
	ld.shared.u32 	%r4112, [%r698+84];
	ld.shared.u32 	%r4113, [%r698+88];
	ld.shared.u32 	%r4114, [%r698+92];
	ld.shared.u32 	%r4115, [%r698+96];
	ld.shared.u32 	%r4116, [%r698+100];
	ld.shared.u32 	%r4117, [%r698+104];
	ld.shared.u32 	%r4118, [%r698+108];
	ld.shared.u32 	%r4119, [%r698+112];
	ld.shared.u32 	%r4120, [%r698+116];
	ld.shared.u32 	%r4121, [%r698+120];
	ld.shared.u32 	%r4122, [%r698+124];
	ld.shared.u32 	%r4123, [%r698+128];
	ld.shared.u32 	%r4124, [%r698+132];
	ld.shared.u32 	%r4125, [%r698+136];
	ld.shared.u32 	%r4126, [%r698+140];
	ld.shared.u32 	%r4127, [%r698+144];
	ld.shared.u32 	%r4128, [%r698+148];
	ld.shared.u32 	%r4129, [%r698+152];
	bar.sync 	0;
	setp.gt.s32 	%p574, %r4091, -1;
	selp.b32 	%r4130, -2147483648, -1, %p574;
	xor.b32  	%r699, %r4130, %r4091;
	setp.gt.s32 	%p575, %r4092, -1;
	selp.b32 	%r4131, -2147483648, -1, %p575;
	xor.b32  	%r700, %r4131, %r4092;
	setp.gt.s32 	%p576, %r4093, -1;
	selp.b32 	%r4132, -2147483648, -1, %p576;
	xor.b32  	%r701, %r4132, %r4093;
	setp.gt.s32 	%p577, %r4094, -1;
	selp.b32 	%r4133, -2147483648, -1, %p577;
	xor.b32  	%r702, %r4133, %r4094;
	setp.gt.s32 	%p578, %r4095, -1;
	selp.b32 	%r4134, -2147483648, -1, %p578;
	xor.b32  	%r703, %r4134, %r4095;
	setp.gt.s32 	%p579, %r4096, -1;
	selp.b32 	%r4135, -2147483648, -1, %p579;
	xor.b32  	%r704, %r4135, %r4096;
	setp.gt.s32 	%p580, %r4097, -1;
	selp.b32 	%r4136, -2147483648, -1, %p580;
	xor.b32  	%r705, %r4136, %r4097;
	setp.gt.s32 	%p581, %r4098, -1;
	selp.b32 	%r4137, -2147483648, -1, %p581;
	xor.b32  	%r706, %r4137, %r4098;
	setp.gt.s32 	%p582, %r4099, -1;
	selp.b32 	%r4138, -2147483648, -1, %p582;
	xor.b32  	%r707, %r4138, %r4099;
	setp.gt.s32 	%p583, %r4100, -1;
	selp.b32 	%r4139, -2147483648, -1, %p583;
	xor.b32  	%r708, %r4139, %r4100;
	setp.gt.s32 	%p584, %r4101, -1;
	selp.b32 	%r4140, -2147483648, -1, %p584;
	xor.b32  	%r709, %r4140, %r4101;
	setp.gt.s32 	%p585, %r4102, -1;
	selp.b32 	%r4141, -2147483648, -1, %p585;
	xor.b32  	%r710, %r4141, %r4102;
	setp.gt.s32 	%p586, %r4103, -1;
	selp.b32 	%r4142, -2147483648, -1, %p586;
	xor.b32  	%r711, %r4142, %r4103;
	setp.gt.s32 	%p587, %r4104, -1;
	selp.b32 	%r4143, -2147483648, -1, %p587;
	xor.b32  	%r712, %r4143, %r4104;
	setp.gt.s32 	%p588, %r4105, -1;
	selp.b32 	%r4144, -2147483648, -1, %p588;
	xor.b32  	%r713, %r4144, %r4105;
	setp.gt.s32 	%p589, %r4106, -1;
	selp.b32 	%r4145, -2147483648, -1, %p589;
	xor.b32  	%r714, %r4145, %r4106;
	setp.gt.s32 	%p590, %r4107, -1;
	selp.b32 	%r4146, -2147483648, -1, %p590;
	xor.b32  	%r715, %r4146, %r4107;
	setp.gt.s32 	%p591, %r4108, -1;
	selp.b32 	%r4147, -2147483648, -1, %p591;
	xor.b32  	%r716, %r4147, %r4108;
	setp.gt.s32 	%p592, %r4109, -1;
	selp.b32 	%r4148, -2147483648, -1, %p592;
	xor.b32  	%r717, %r4148, %r4109;
	setp.gt.s32 	%p593, %r4110, -1;
	selp.b32 	%r4149, -2147483648, -1, %p593;
	xor.b32  	%r718, %r4149, %r4110;
	setp.gt.s32 	%p594, %r4111, -1;
	selp.b32 	%r4150, -2147483648, -1, %p594;
	xor.b32  	%r719, %r4150, %r4111;
	setp.gt.s32 	%p595, %r4112, -1;
	selp.b32 	%r4151, -2147483648, -1, %p595;
	xor.b32  	%r720, %r4151, %r4112;
	setp.gt.s32 	%p596, %r4113, -1;
	selp.b32 	%r4152, -2147483648, -1, %p596;
	xor.b32  	%r721, %r4152, %r4113;
	setp.gt.s32 	%p597, %r4114, -1;
	selp.b32 	%r4153, -2147483648, -1, %p597;
	xor.b32  	%r722, %r4153, %r4114;
	setp.gt.s32 	%p598, %r4115, -1;
	selp.b32 	%r4154, -2147483648, -1, %p598;
	xor.b32  	%r723, %r4154, %r4115;
	setp.gt.s32 	%p599, %r4116, -1;
	selp.b32 	%r4155, -2147483648, -1, %p599;
	xor.b32  	%r724, %r4155, %r4116;
	setp.gt.s32 	%p600, %r4117, -1;
	selp.b32 	%r4156, -2147483648, -1, %p600;
	xor.b32  	%r725, %r4156, %r4117;
	setp.gt.s32 	%p601, %r4118, -1;
	selp.b32 	%r4157, -2147483648, -1, %p601;
	xor.b32  	%r726, %r4157, %r4118;
	setp.gt.s32 	%p602, %r4119, -1;
	selp.b32 	%r4158, -2147483648, -1, %p602;
	xor.b32  	%r727, %r4158, %r4119;
	setp.gt.s32 	%p603, %r4120, -1;
	selp.b32 	%r4159, -2147483648, -1, %p603;
	xor.b32  	%r728, %r4159, %r4120;
	setp.gt.s32 	%p604, %r4121, -1;
	selp.b32 	%r4160, -2147483648, -1, %p604;
	xor.b32  	%r729, %r4160, %r4121;
	setp.gt.s32 	%p605, %r4122, -1;
	selp.b32 	%r4161, -2147483648, -1, %p605;
	xor.b32  	%r730, %r4161, %r4122;
	setp.gt.s32 	%p606, %r4123, -1;
	selp.b32 	%r4162, -2147483648, -1, %p606;
	xor.b32  	%r731, %r4162, %r4123;
	setp.gt.s32 	%p607, %r4124, -1;
	selp.b32 	%r4163, -2147483648, -1, %p607;
	xor.b32  	%r732, %r4163, %r4124;
	setp.gt.s32 	%p608, %r4125, -1;
	selp.b32 	%r4164, -2147483648, -1, %p608;
	xor.b32  	%r733, %r4164, %r4125;
	setp.gt.s32 	%p609, %r4126, -1;
	selp.b32 	%r4165, -2147483648, -1, %p609;
	xor.b32  	%r734, %r4165, %r4126;
	setp.gt.s32 	%p610, %r4127, -1;
	selp.b32 	%r4166, -2147483648, -1, %p610;
	xor.b32  	%r735, %r4166, %r4127;
	setp.gt.s32 	%p611, %r4128, -1;
	selp.b32 	%r4167, -2147483648, -1, %p611;
	xor.b32  	%r736, %r4167, %r4128;
	setp.gt.s32 	%p612, %r4129, -1;
	selp.b32 	%r4168, -2147483648, -1, %p612;
	xor.b32  	%r737, %r4168, %r4129;
	mov.b32 	%r4088, 0;
	st.shared.u32 	[%r5], %r4088;
	st.shared.u32 	[%r5+768], %r4088;
	st.shared.u32 	[%r5+1536], %r4088;
	st.shared.u32 	[%r5+2304], %r4088;
	st.shared.u32 	[%r5+3072], %r4088;
	st.shared.u32 	[%r5+3840], %r4088;
	st.shared.u32 	[%r5+4608], %r4088;
	st.shared.u32 	[%r5+5376], %r4088;
	st.shared.u32 	[%r5+6144], %r4088;
	st.shared.u32 	[%r5+6912], %r4088;
	st.shared.u32 	[%r5+7680], %r4088;
	st.shared.u32 	[%r5+8448], %r4088;
	st.shared.u32 	[%r5+9216], %r4088;
	st.shared.u32 	[%r5+9984], %r4088;
	st.shared.u32 	[%r5+10752], %r4088;
	st.shared.u32 	[%r5+11520], %r4088;
	st.shared.u32 	[%r5+12288], %r4088;
	st.shared.u32 	[%r5+13056], %r4088;
	st.shared.u32 	[%r5+13824], %r4088;
	st.shared.u32 	[%r5+14592], %r4088;
	st.shared.u32 	[%r5+15360], %r4088;
	st.shared.u32 	[%r5+16128], %r4088;
	st.shared.u32 	[%r5+16896], %r4088;
	st.shared.u32 	[%r5+17664], %r4088;
	st.shared.u32 	[%r5+18432], %r4088;
	st.shared.u32 	[%r5+19200], %r4088;
	st.shared.u32 	[%r5+19968], %r4088;
	st.shared.u32 	[%r5+20736], %r4088;
	st.shared.u32 	[%r5+21504], %r4088;
	st.shared.u32 	[%r5+22272], %r4088;
	st.shared.u32 	[%r5+23040], %r4088;
	st.shared.u32 	[%r5+23808], %r4088;
	st.shared.u32 	[%r5+24576], %r4088;
	// begin inline asm
	bmsk.clamp.b32 %r3941, %r4088, %r1057;
	// end inline asm
	setp.eq.s32 	%p613, %r699, 2147483647;
	selp.b32 	%r3945, -2147483648, %r699, %p613;
	// begin inline asm
	shr.b32 %r3944, %r3945, %r1056;
	// end inline asm
	and.b32  	%r4169, %r3941, %r3944;
	not.b32 	%r4170, %r4169;
	and.b32  	%r4171, %r4170, 31;
	mad.lo.s32 	%r4172, %r4171, 768, %r5;
	shr.u32 	%r4173, %r4169, 4;
	and.b32  	%r4174, %r4173, 268435454;
	sub.s32 	%r739, %r4172, %r4174;
	ld.shared.u16 	%rs40, [%r739+2];
	add.s16 	%rs284, %rs40, 1;
	st.shared.u16 	[%r739+2], %rs284;
	setp.eq.s32 	%p614, %r700, 2147483647;
	selp.b32 	%r3948, -2147483648, %r700, %p614;
	// begin inline asm
	shr.b32 %r3947, %r3948, %r1056;
	// end inline asm
	and.b32  	%r4175, %r3941, %r3947;
	not.b32 	%r4176, %r4175;
	and.b32  	%r4177, %r4176, 31;
	mad.lo.s32 	%r4178, %r4177, 768, %r5;
	shr.u32 	%r4179, %r4175, 4;
	and.b32  	%r4180, %r4179, 268435454;
	sub.s32 	%r740, %r4178, %r4180;
	ld.shared.u16 	%rs41, [%r740+2];
	add.s16 	%rs285, %rs41, 1;
	st.shared.u16 	[%r740+2], %rs285;
	setp.eq.s32 	%p615, %r701, 2147483647;
	selp.b32 	%r3951, -2147483648, %r701, %p615;
	// begin inline asm
	shr.b32 %r3950, %r3951, %r1056;
	// end inline asm
	and.b32  	%r4181, %r3941, %r3950;
	not.b32 	%r4182, %r4181;
	and.b32  	%r4183, %r4182, 31;
	mad.lo.s32 	%r4184, %r4183, 768, %r5;
	shr.u32 	%r4185, %r4181, 4;
	and.b32  	%r4186, %r4185, 268435454;
	sub.s32 	%r741, %r4184, %r4186;
	ld.shared.u16 	%rs42, [%r741+2];
	add.s16 	%rs286, %rs42, 1;
	st.shared.u16 	[%r741+2], %rs286;
	setp.eq.s32 	%p616, %r702, 2147483647;
	selp.b32 	%r3954, -2147483648, %r702, %p616;
	// begin inline asm
	shr.b32 %r3953, %r3954, %r1056;
	// end inline asm
	and.b32  	%r4187, %r3941, %r3953;
	not.b32 	%r4188, %r4187;
	and.b32  	%r4189, %r4188, 31;
	mad.lo.s32 	%r4190, %r4189, 768, %r5;
	shr.u32 	%r4191, %r4187, 4;
	and.b32  	%r4192, %r4191, 268435454;
	sub.s32 	%r742, %r4190, %r4192;
	ld.shared.u16 	%rs43, [%r742+2];
	add.s16 	%rs287, %rs43, 1;
	st.shared.u16 	[%r742+2], %rs287;
	setp.eq.s32 	%p617, %r703, 2147483647;
	selp.b32 	%r3957, -2147483648, %r703, %p617;
	// begin inline asm
	shr.b32 %r3956, %r3957, %r1056;
	// end inline asm
	and.b32  	%r4193, %r3941, %r3956;
	not.b32 	%r4194, %r4193;
	and.b32  	%r4195, %r4194, 31;
	mad.lo.s32 	%r4196, %r4195, 768, %r5;
	shr.u32 	%r4197, %r4193, 4;
	and.b32  	%r4198, %r4197, 268435454;
	sub.s32 	%r743, %r4196, %r4198;
	ld.shared.u16 	%rs44, [%r743+2];
	add.s16 	%rs288, %rs44, 1;
	st.shared.u16 	[%r743+2], %rs288;
	setp.eq.s32 	%p618, %r704, 2147483647;
	selp.b32 	%r3960, -2147483648, %r704, %p618;
	// begin inline asm
	shr.b32 %r3959, %r3960, %r1056;
	// end inline asm
	and.b32  	%r4199, %r3941, %r3959;
	not.b32 	%r4200, %r4199;
	and.b32  	%r4201, %r4200, 31;
	mad.lo.s32 	%r4202, %r4201, 768, %r5;
	shr.u32 	%r4203, %r4199, 4;
	and.b32  	%r4204, %r4203, 268435454;
	sub.s32 	%r744, %r4202, %r4204;
	ld.shared.u16 	%rs45, [%r744+2];
	add.s16 	%rs289, %rs45, 1;
	st.shared.u16 	[%r744+2], %rs289;
	setp.eq.s32 	%p619, %r705, 2147483647;
	selp.b32 	%r3963, -2147483648, %r705, %p619;
	// begin inline asm
	shr.b32 %r3962, %r3963, %r1056;
	// end inline asm
	and.b32  	%r4205, %r3941, %r3962;
	not.b32 	%r4206, %r4205;
	and.b32  	%r4207, %r4206, 31;
	mad.lo.s32 	%r4208, %r4207, 768, %r5;
	shr.u32 	%r4209, %r4205, 4;
	and.b32  	%r4210, %r4209, 268435454;
	sub.s32 	%r745, %r4208, %r4210;
	ld.shared.u16 	%rs46, [%r745+2];
	add.s16 	%rs290, %rs46, 1;
	st.shared.u16 	[%r745+2], %rs290;
	setp.eq.s32 	%p620, %r706, 2147483647;
	selp.b32 	%r3966, -2147483648, %r706, %p620;
	// begin inline asm
	shr.b32 %r3965, %r3966, %r1056;
	// end inline asm
	and.b32  	%r4211, %r3941, %r3965;
	not.b32 	%r4212, %r4211;
	and.b32  	%r4213, %r4212, 31;
	mad.lo.s32 	%r4214, %r4213, 768, %r5;
	shr.u32 	%r4215, %r4211, 4;
	and.b32  	%r4216, %r4215, 268435454;
	sub.s32 	%r746, %r4214, %r4216;
	ld.shared.u16 	%rs47, [%r746+2];
	add.s16 	%rs291, %rs47, 1;
	st.shared.u16 	[%r746+2], %rs291;
	setp.eq.s32 	%p621, %r707, 2147483647;
	selp.b32 	%r3969, -2147483648, %r707, %p621;
	// begin inline asm
	shr.b32 %r3968, %r3969, %r1056;
	// end inline asm
	and.b32  	%r4217, %r3941, %r3968;
	not.b32 	%r4218, %r4217;
	and.b32  	%r4219, %r4218, 31;
	mad.lo.s32 	%r4220, %r4219, 768, %r5;
	shr.u32 	%r4221, %r4217, 4;
	and.b32  	%r4222, %r4221, 268435454;
	sub.s32 	%r747, %r4220, %r4222;
	ld.shared.u16 	%rs48, [%r747+2];
	add.s16 	%rs292, %rs48, 1;
	st.shared.u16 	[%r747+2], %rs292;
	setp.eq.s32 	%p622, %r708, 2147483647;
	selp.b32 	%r3972, -2147483648, %r708, %p622;
	// begin inline asm
	shr.b32 %r3971, %r3972, %r1056;
	// end inline asm
	and.b32  	%r4223, %r3941, %r3971;
	not.b32 	%r4224, %r4223;
	and.b32  	%r4225, %r4224, 31;
	mad.lo.s32 	%r4226, %r4225, 768, %r5;
	shr.u32 	%r4227, %r4223, 4;
	and.b32  	%r4228, %r4227, 268435454;
	sub.s32 	%r748, %r4226, %r4228;
	ld.shared.u16 	%rs49, [%r748+2];
	add.s16 	%rs293, %rs49, 1;
	st.shared.u16 	[%r748+2], %rs293;
	setp.eq.s32 	%p623, %r709, 2147483647;
	selp.b32 	%r3975, -2147483648, %r709, %p623;
	// begin inline asm
	shr.b32 %r3974, %r3975, %r1056;
	// end inline asm
	and.b32  	%r4229, %r3941, %r3974;
	not.b32 	%r4230, %r4229;
	and.b32  	%r4231, %r4230, 31;
	mad.lo.s32 	%r4232, %r4231, 768, %r5;
	shr.u32 	%r4233, %r4229, 4;
	and.b32  	%r4234, %r4233, 268435454;
	sub.s32 	%r749, %r4232, %r4234;
	ld.shared.u16 	%rs50, [%r749+2];
	add.s16 	%rs294, %rs50, 1;
	st.shared.u16 	[%r749+2], %rs294;
	setp.eq.s32 	%p624, %r710, 2147483647;
	selp.b32 	%r3978, -2147483648, %r710, %p624;
	// begin inline asm
	shr.b32 %r3977, %r3978, %r1056;
	// end inline asm
	and.b32  	%r4235, %r3941, %r3977;
	not.b32 	%r4236, %r4235;
	and.b32  	%r4237, %r4236, 31;
	mad.lo.s32 	%r4238, %r4237, 768, %r5;
	shr.u32 	%r4239, %r4235, 4;
	and.b32  	%r4240, %r4239, 268435454;
	sub.s32 	%r750, %r4238, %r4240;
	ld.shared.u16 	%rs51, [%r750+2];
	add.s16 	%rs295, %rs51, 1;
	st.shared.u16 	[%r750+2], %rs295;
	setp.eq.s32 	%p625, %r711, 2147483647;
	selp.b32 	%r3981, -2147483648, %r711, %p625;
	// begin inline asm
	shr.b32 %r3980, %r3981, %r1056;
	// end inline asm
	and.b32  	%r4241, %r3941, %r3980;
	not.b32 	%r4242, %r4241;
	and.b32  	%r4243, %r4242, 31;
	mad.lo.s32 	%r4244, %r4243, 768, %r5;
	shr.u32 	%r4245, %r4241, 4;
	and.b32  	%r4246, %r4245, 268435454;
	sub.s32 	%r751, %r4244, %r4246;
	ld.shared.u16 	%rs52, [%r751+2];
	add.s16 	%rs296, %rs52, 1;
	st.shared.u16 	[%r751+2], %rs296;
	setp.eq.s32 	%p626, %r712, 2147483647;
	selp.b32 	%r3984, -2147483648, %r712, %p626;
	// begin inline asm
	shr.b32 %r3983, %r3984, %r1056;
	// end inline asm
	and.b32  	%r4247, %r3941, %r3983;
	not.b32 	%r4248, %r4247;
	and.b32  	%r4249, %r4248, 31;
	mad.lo.s32 	%r4250, %r4249, 768, %r5;
	shr.u32 	%r4251, %r4247, 4;
	and.b32  	%r4252, %r4251, 268435454;
	sub.s32 	%r752, %r4250, %r4252;
	ld.shared.u16 	%rs53, [%r752+2];
	add.s16 	%rs297, %rs53, 1;
	st.shared.u16 	[%r752+2], %rs297;
	setp.eq.s32 	%p627, %r713, 2147483647;
	selp.b32 	%r3987, -2147483648, %r713, %p627;
	// begin inline asm
	shr.b32 %r3986, %r3987, %r1056;
	// end inline asm
	and.b32  	%r4253, %r3941, %r3986;
	not.b32 	%r4254, %r4253;
	and.b32  	%r4255, %r4254, 31;
	mad.lo.s32 	%r4256, %r4255, 768, %r5;
	shr.u32 	%r4257, %r4253, 4;
	and.b32  	%r4258, %r4257, 268435454;
	sub.s32 	%r753, %r4256, %r4258;
	ld.shared.u16 	%rs54, [%r753+2];
	add.s16 	%rs298, %rs54, 1;
	st.shared.u16 	[%r753+2], %rs298;
	setp.eq.s32 	%p628, %r714, 2147483647;
	selp.b32 	%r3990, -2147483648, %r714, %p628;
	// begin inline asm
	shr.b32 %r3989, %r3990, %r1056;
	// end inline asm
	and.b32  	%r4259, %r3941, %r3989;
	not.b32 	%r4260, %r4259;
	and.b32  	%r4261, %r4260, 31;
	mad.lo.s32 	%r4262, %r4261, 768, %r5;
	shr.u32 	%r4263, %r4259, 4;
	and.b32  	%r4264, %r4263, 268435454;
	sub.s32 	%r754, %r4262, %r4264;
	ld.shared.u16 	%rs55, [%r754+2];
	add.s16 	%rs299, %rs55, 1;
	st.shared.u16 	[%r754+2], %rs299;
	setp.eq.s32 	%p629, %r715, 2147483647;
	selp.b32 	%r3993, -2147483648, %r715, %p629;
	// begin inline asm
	shr.b32 %r3992, %r3993, %r1056;
	// end inline asm
	and.b32  	%r4265, %r3941, %r3992;
	not.b32 	%r4266, %r4265;
	and.b32  	%r4267, %r4266, 31;
	mad.lo.s32 	%r4268, %r4267, 768, %r5;
	shr.u32 	%r4269, %r4265, 4;
	and.b32  	%r4270, %r4269, 268435454;
	sub.s32 	%r755, %r4268, %r4270;
	ld.shared.u16 	%rs56, [%r755+2];
	add.s16 	%rs300, %rs56, 1;
	st.shared.u16 	[%r755+2], %rs300;
	setp.eq.s32 	%p630, %r716, 2147483647;
	selp.b32 	%r3996, -2147483648, %r716, %p630;
	// begin inline asm
	shr.b32 %r3995, %r3996, %r1056;
	// end inline asm
	and.b32  	%r4271, %r3941, %r3995;
	not.b32 	%r4272, %r4271;
	and.b32  	%r4273, %r4272, 31;
	mad.lo.s32 	%r4274, %r4273, 768, %r5;
	shr.u32 	%r4275, %r4271, 4;
	and.b32  	%r4276, %r4275, 268435454;
	sub.s32 	%r756, %r4274, %r4276;
	ld.shared.u16 	%rs57, [%r756+2];
	add.s16 	%rs301, %rs57, 1;
	st.shared.u16 	[%r756+2], %rs301;
	setp.eq.s32 	%p631, %r717, 2147483647;
	selp.b32 	%r3999, -2147483648, %r717, %p631;
	// begin inline asm
	shr.b32 %r3998, %r3999, %r1056;
	// end inline asm
	and.b32  	%r4277, %r3941, %r3998;
	not.b32 	%r4278, %r4277;
	and.b32  	%r4279, %r4278, 31;
	mad.lo.s32 	%r4280, %r4279, 768, %r5;
	shr.u32 	%r4281, %r4277, 4;
	and.b32  	%r4282, %r4281, 268435454;
	sub.s32 	%r757, %r4280, %r4282;
	ld.shared.u16 	%rs58, [%r757+2];
	add.s16 	%rs302, %rs58, 1;
	st.shared.u16 	[%r757+2], %rs302;
	setp.eq.s32 	%p632, %r718, 2147483647;
	selp.b32 	%r4002, -2147483648, %r718, %p632;
	// begin inline asm
	shr.b32 %r4001, %r4002, %r1056;
	// end inline asm
	and.b32  	%r4283, %r3941, %r4001;
	not.b32 	%r4284, %r4283;
	and.b32  	%r4285, %r4284, 31;
	mad.lo.s32 	%r4286, %r4285, 768, %r5;
	shr.u32 	%r4287, %r4283, 4;
	and.b32  	%r4288, %r4287, 268435454;
	sub.s32 	%r758, %r4286, %r4288;
	ld.shared.u16 	%rs59, [%r758+2];
	add.s16 	%rs303, %rs59, 1;
	st.shared.u16 	[%r758+2], %rs303;
	setp.eq.s32 	%p633, %r719, 2147483647;
	selp.b32 	%r4005, -2147483648, %r719, %p633;
	// begin inline asm
	shr.b32 %r4004, %r4005, %r1056;
	// end inline asm
	and.b32  	%r4289, %r3941, %r4004;
	not.b32 	%r4290, %r4289;
	and.b32  	%r4291, %r4290, 31;
	mad.lo.s32 	%r4292, %r4291, 768, %r5;
	shr.u32 	%r4293, %r4289, 4;
	and.b32  	%r4294, %r4293, 268435454;
	sub.s32 	%r759, %r4292, %r4294;
	ld.shared.u16 	%rs60, [%r759+2];
	add.s16 	%rs304, %rs60, 1;
	st.shared.u16 	[%r759+2], %rs304;
	setp.eq.s32 	%p634, %r720, 2147483647;
	selp.b32 	%r4008, -2147483648, %r720, %p634;
	// begin inline asm
	shr.b32 %r4007, %r4008, %r1056;
	// end inline asm
	and.b32  	%r4295, %r3941, %r4007;
	not.b32 	%r4296, %r4295;
	and.b32  	%r4297, %r4296, 31;
	mad.lo.s32 	%r4298, %r4297, 768, %r5;
	shr.u32 	%r4299, %r4295, 4;
	and.b32  	%r4300, %r4299, 268435454;
	sub.s32 	%r760, %r4298, %r4300;
	ld.shared.u16 	%rs61, [%r760+2];
	add.s16 	%rs305, %rs61, 1;
	st.shared.u16 	[%r760+2], %rs305;
	setp.eq.s32 	%p635, %r721, 2147483647;
	selp.b32 	%r4011, -2147483648, %r721, %p635;
	// begin inline asm
	shr.b32 %r4010, %r4011, %r1056;
	// end inline asm
	and.b32  	%r4301, %r3941, %r4010;
	not.b32 	%r4302, %r4301;
	and.b32  	%r4303, %r4302, 31;
	mad.lo.s32 	%r4304, %r4303, 768, %r5;
	shr.u32 	%r4305, %r4301, 4;
	and.b32  	%r4306, %r4305, 268435454;
	sub.s32 	%r761, %r4304, %r4306;
	ld.shared.u16 	%rs62, [%r761+2];
	add.s16 	%rs306, %rs62, 1;
	st.shared.u16 	[%r761+2], %rs306;
	setp.eq.s32 	%p636, %r722, 2147483647;
	selp.b32 	%r4014, -2147483648, %r722, %p636;
	// begin inline asm
	shr.b32 %r4013, %r4014, %r1056;
	// end inline asm
	and.b32  	%r4307, %r3941, %r4013;
	not.b32 	%r4308, %r4307;
	and.b32  	%r4309, %r4308, 31;
	mad.lo.s32 	%r4310, %r4309, 768, %r5;
	shr.u32 	%r4311, %r4307, 4;
	and.b32  	%r4312, %r4311, 268435454;
	sub.s32 	%r762, %r4310, %r4312;
	ld.shared.u16 	%rs63, [%r762+2];
	add.s16 	%rs307, %rs63, 1;
	st.shared.u16 	[%r762+2], %rs307;
	setp.eq.s32 	%p637, %r723, 2147483647;
	selp.b32 	%r4017, -2147483648, %r723, %p637;
	// begin inline asm
	shr.b32 %r4016, %r4017, %r1056;
	// end inline asm
	and.b32  	%r4313, %r3941, %r4016;
	not.b32 	%r4314, %r4313;
	and.b32  	%r4315, %r4314, 31;
	mad.lo.s32 	%r4316, %r4315, 768, %r5;
	shr.u32 	%r4317, %r4313, 4;
	and.b32  	%r4318, %r4317, 268435454;
	sub.s32 	%r763, %r4316, %r4318;
	ld.shared.u16 	%rs64, [%r763+2];
	add.s16 	%rs308, %rs64, 1;
	st.shared.u16 	[%r763+2], %rs308;
	setp.eq.s32 	%p638, %r724, 2147483647;
	selp.b32 	%r4020, -2147483648, %r724, %p638;
	// begin inline asm
	shr.b32 %r4019, %r4020, %r1056;
	// end inline asm
	and.b32  	%r4319, %r3941, %r4019;
	not.b32 	%r4320, %r4319;
	and.b32  	%r4321, %r4320, 31;
	mad.lo.s32 	%r4322, %r4321, 768, %r5;
	shr.u32 	%r4323, %r4319, 4;
	and.b32  	%r4324, %r4323, 268435454;
	sub.s32 	%r764, %r4322, %r4324;
	ld.shared.u16 	%rs65, [%r764+2];
	add.s16 	%rs309, %rs65, 1;
	st.shared.u16 	[%r764+2], %rs309;
	setp.eq.s32 	%p639, %r725, 2147483647;
	selp.b32 	%r4023, -2147483648, %r725, %p639;
	// begin inline asm
	shr.b32 %r4022, %r4023, %r1056;
	// end inline asm
	and.b32  	%r4325, %r3941, %r4022;
	not.b32 	%r4326, %r4325;
	and.b32  	%r4327, %r4326, 31;
	mad.lo.s32 	%r4328, %r4327, 768, %r5;
	shr.u32 	%r4329, %r4325, 4;
	and.b32  	%r4330, %r4329, 268435454;
	sub.s32 	%r765, %r4328, %r4330;
	ld.shared.u16 	%rs66, [%r765+2];
	add.s16 	%rs310, %rs66, 1;
	st.shared.u16 	[%r765+2], %rs310;
	setp.eq.s32 	%p640, %r726, 2147483647;
	selp.b32 	%r4026, -2147483648, %r726, %p640;
	// begin inline asm
	shr.b32 %r4025, %r4026, %r1056;
	// end inline asm
	and.b32  	%r4331, %r3941, %r4025;
	not.b32 	%r4332, %r4331;
	and.b32  	%r4333, %r4332, 31;
	mad.lo.s32 	%r4334, %r4333, 768, %r5;
	shr.u32 	%r4335, %r4331, 4;
	and.b32  	%r4336, %r4335, 268435454;
	sub.s32 	%r766, %r4334, %r4336;
	ld.shared.u16 	%rs67, [%r766+2];
	add.s16 	%rs311, %rs67, 1;
	st.shared.u16 	[%r766+2], %rs311;
	setp.eq.s32 	%p641, %r727, 2147483647;
	selp.b32 	%r4029, -2147483648, %r727, %p641;
	// begin inline asm
	shr.b32 %r4028, %r4029, %r1056;
	// end inline asm
	and.b32  	%r4337, %r3941, %r4028;
	not.b32 	%r4338, %r4337;
	and.b32  	%r4339, %r4338, 31;
	mad.lo.s32 	%r4340, %r4339, 768, %r5;
	shr.u32 	%r4341, %r4337, 4;
	and.b32  	%r4342, %r4341, 268435454;
	sub.s32 	%r767, %r4340, %r4342;
	ld.shared.u16 	%rs68, [%r767+2];
	add.s16 	%rs312, %rs68, 1;
	st.shared.u16 	[%r767+2], %rs312;
	setp.eq.s32 	%p642, %r728, 2147483647;
	selp.b32 	%r4032, -2147483648, %r728, %p642;
	// begin inline asm
	shr.b32 %r4031, %r4032, %r1056;
	// end inline asm
	and.b32  	%r4343, %r3941, %r4031;
	not.b32 	%r4344, %r4343;
	and.b32  	%r4345, %r4344, 31;
	mad.lo.s32 	%r4346, %r4345, 768, %r5;
	shr.u32 	%r4347, %r4343, 4;
	and.b32  	%r4348, %r4347, 268435454;
	sub.s32 	%r768, %r4346, %r4348;
	ld.shared.u16 	%rs69, [%r768+2];
	add.s16 	%rs313, %rs69, 1;
	st.shared.u16 	[%r768+2], %rs313;
	setp.eq.s32 	%p643, %r729, 2147483647;
	selp.b32 	%r4035, -2147483648, %r729, %p643;
	// begin inline asm
	shr.b32 %r4034, %r4035, %r1056;
	// end inline asm
	and.b32  	%r4349, %r3941, %r4034;
	not.b32 	%r4350, %r4349;
	and.b32  	%r4351, %r4350, 31;
	mad.lo.s32 	%r4352, %r4351, 768, %r5;
	shr.u32 	%r4353, %r4349, 4;
	and.b32  	%r4354, %r4353, 268435454;
	sub.s32 	%r769, %r4352, %r4354;
	ld.shared.u16 	%rs70, [%r769+2];
	add.s16 	%rs314, %rs70, 1;
	st.shared.u16 	[%r769+2], %rs314;
	setp.eq.s32 	%p644, %r730, 2147483647;
	selp.b32 	%r4038, -2147483648, %r730, %p644;
	// begin inline asm
	shr.b32 %r4037, %r4038, %r1056;
	// end inline asm
	and.b32  	%r4355, %r3941, %r4037;
	not.b32 	%r4356, %r4355;
	and.b32  	%r4357, %r4356, 31;
	mad.lo.s32 	%r4358, %r4357, 768, %r5;
	shr.u32 	%r4359, %r4355, 4;
	and.b32  	%r4360, %r4359, 268435454;
	sub.s32 	%r770, %r4358, %r4360;
	ld.shared.u16 	%rs71, [%r770+2];
	add.s16 	%rs315, %rs71, 1;
	st.shared.u16 	[%r770+2], %rs315;
	setp.eq.s32 	%p645, %r731, 2147483647;
	selp.b32 	%r4041, -2147483648, %r731, %p645;
	// begin inline asm
	shr.b32 %r4040, %r4041, %r1056;
	// end inline asm
	and.b32  	%r4361, %r3941, %r4040;
	not.b32 	%r4362, %r4361;
	and.b32  	%r4363, %r4362, 31;
	mad.lo.s32 	%r4364, %r4363, 768, %r5;
	shr.u32 	%r4365, %r4361, 4;
	and.b32  	%r4366, %r4365, 268435454;
	sub.s32 	%r771, %r4364, %r4366;
	ld.shared.u16 	%rs72, [%r771+2];
	add.s16 	%rs316, %rs72, 1;
	st.shared.u16 	[%r771+2], %rs316;
	setp.eq.s32 	%p646, %r732, 2147483647;
	selp.b32 	%r4044, -2147483648, %r732, %p646;
	// begin inline asm
	shr.b32 %r4043, %r4044, %r1056;
	// end inline asm
	and.b32  	%r4367, %r3941, %r4043;
	not.b32 	%r4368, %r4367;
	and.b32  	%r4369, %r4368, 31;
	mad.lo.s32 	%r4370, %r4369, 768, %r5;
	shr.u32 	%r4371, %r4367, 4;
	and.b32  	%r4372, %r4371, 268435454;
	sub.s32 	%r772, %r4370, %r4372;
	ld.shared.u16 	%rs73, [%r772+2];
	add.s16 	%rs317, %rs73, 1;
	st.shared.u16 	[%r772+2], %rs317;
	setp.eq.s32 	%p647, %r733, 2147483647;
	selp.b32 	%r4047, -2147483648, %r733, %p647;
	// begin inline asm
	shr.b32 %r4046, %r4047, %r1056;
	// end inline asm
	and.b32  	%r4373, %r3941, %r4046;
	not.b32 	%r4374, %r4373;
	and.b32  	%r4375, %r4374, 31;
	mad.lo.s32 	%r4376, %r4375, 768, %r5;
	shr.u32 	%r4377, %r4373, 4;
	and.b32  	%r4378, %r4377, 268435454;
	sub.s32 	%r773, %r4376, %r4378;
	ld.shared.u16 	%rs74, [%r773+2];
	add.s16 	%rs318, %rs74, 1;
	st.shared.u16 	[%r773+2], %rs318;
	setp.eq.s32 	%p648, %r734, 2147483647;
	selp.b32 	%r4050, -2147483648, %r734, %p648;
	// begin inline asm
	shr.b32 %r4049, %r4050, %r1056;
	// end inline asm
	and.b32  	%r4379, %r3941, %r4049;
	not.b32 	%r4380, %r4379;
	and.b32  	%r4381, %r4380, 31;
	mad.lo.s32 	%r4382, %r4381, 768, %r5;
	shr.u32 	%r4383, %r4379, 4;
	and.b32  	%r4384, %r4383, 268435454;
	sub.s32 	%r774, %r4382, %r4384;
	ld.shared.u16 	%rs75, [%r774+2];
	add.s16 	%rs319, %rs75, 1;
	st.shared.u16 	[%r774+2], %rs319;
	setp.eq.s32 	%p649, %r735, 2147483647;
	selp.b32 	%r4053, -2147483648, %r735, %p649;
	// begin inline asm
	shr.b32 %r4052, %r4053, %r1056;
	// end inline asm
	and.b32  	%r4385, %r3941, %r4052;
	not.b32 	%r4386, %r4385;
	and.b32  	%r4387, %r4386, 31;
	mad.lo.s32 	%r4388, %r4387, 768, %r5;
	shr.u32 	%r4389, %r4385, 4;
	and.b32  	%r4390, %r4389, 268435454;
	sub.s32 	%r775, %r4388, %r4390;
	ld.shared.u16 	%rs76, [%r775+2];
	add.s16 	%rs320, %rs76, 1;
	st.shared.u16 	[%r775+2], %rs320;
	setp.eq.s32 	%p650, %r736, 2147483647;
	selp.b32 	%r4056, -2147483648, %r736, %p650;
	// begin inline asm
	shr.b32 %r4055, %r4056, %r1056;
	// end inline asm
	and.b32  	%r4391, %r3941, %r4055;
	not.b32 	%r4392, %r4391;
	and.b32  	%r4393, %r4392, 31;
	mad.lo.s32 	%r4394, %r4393, 768, %r5;
	shr.u32 	%r4395, %r4391, 4;
	and.b32  	%r4396, %r4395, 268435454;
	sub.s32 	%r776, %r4394, %r4396;
	ld.shared.u16 	%rs77, [%r776+2];
	add.s16 	%rs321, %rs77, 1;
	st.shared.u16 	[%r776+2], %rs321;
	setp.eq.s32 	%p651, %r737, 2147483647;
	selp.b32 	%r4059, -2147483648, %r737, %p651;
	// begin inline asm
	shr.b32 %r4058, %r4059, %r1056;
	// end inline asm
	and.b32  	%r4397, %r3941, %r4058;
	not.b32 	%r4398, %r4397;
	and.b32  	%r4399, %r4398, 31;
	mad.lo.s32 	%r4400, %r4399, 768, %r5;
	shr.u32 	%r4401, %r4397, 4;
	and.b32  	%r4402, %r4401, 268435454;
	sub.s32 	%r777, %r4400, %r4402;
	ld.shared.u16 	%rs78, [%r777+2];
	add.s16 	%rs322, %rs78, 1;
	st.shared.u16 	[%r777+2], %rs322;
	bar.sync 	0;
	shl.b32 	%r4403, %r4, 7;
	add.s32 	%r778, %r5, %r4403;
	ld.shared.u32 	%r779, [%r778];
	ld.shared.u32 	%r4404, [%r778+4];
	ld.shared.u32 	%r4405, [%r778+8];
	ld.shared.u32 	%r4406, [%r778+12];
	ld.shared.u32 	%r4407, [%r778+16];
	ld.shared.u32 	%r4408, [%r778+20];
	ld.shared.u32 	%r4409, [%r778+24];
	ld.shared.u32 	%r4410, [%r778+28];
	ld.shared.u32 	%r4411, [%r778+32];
	ld.shared.u32 	%r4412, [%r778+36];
	ld.shared.u32 	%r4413, [%r778+40];
	ld.shared.u32 	%r4414, [%r778+44];
	ld.shared.u32 	%r4415, [%r778+48];
	ld.shared.u32 	%r4416, [%r778+52];
	ld.shared.u32 	%r4417, [%r778+56];
	ld.shared.u32 	%r4418, [%r778+60];
	ld.shared.u32 	%r4419, [%r778+64];
	ld.shared.u32 	%r4420, [%r778+68];
	ld.shared.u32 	%r4421, [%r778+72];
	ld.shared.u32 	%r4422, [%r778+76];
	ld.shared.u32 	%r4423, [%r778+80];
	ld.shared.u32 	%r4424, [%r778+84];
	ld.shared.u32 	%r4425, [%r778+88];
	ld.shared.u32 	%r4426, [%r778+92];
	ld.shared.u32 	%r4427, [%r778+96];
	ld.shared.u32 	%r4428, [%r778+100];
	ld.shared.u32 	%r4429, [%r778+104];
	ld.shared.u32 	%r4430, [%r778+108];
	ld.shared.u32 	%r4431, [%r778+112];
	ld.shared.u32 	%r4432, [%r778+116];
	ld.shared.u32 	%r4433, [%r778+120];
	ld.shared.u32 	%r4434, [%r778+124];
	ld.shared.u32 	%r4435, [%r778+128];
	add.s32 	%r780, %r4404, %r779;
	add.s32 	%r781, %r4405, %r780;
	add.s32 	%r782, %r4406, %r781;
	add.s32 	%r783, %r4407, %r782;
	add.s32 	%r784, %r4408, %r783;
	add.s32 	%r785, %r4409, %r784;
	add.s32 	%r786, %r4410, %r785;
	add.s32 	%r787, %r4411, %r786;
	add.s32 	%r788, %r4412, %r787;
	add.s32 	%r789, %r4413, %r788;
	add.s32 	%r790, %r4414, %r789;
	add.s32 	%r791, %r4415, %r790;
	add.s32 	%r792, %r4416, %r791;
	add.s32 	%r793, %r4417, %r792;
	add.s32 	%r794, %r4418, %r793;
	add.s32 	%r795, %r4419, %r794;
	add.s32 	%r796, %r4420, %r795;
	add.s32 	%r797, %r4421, %r796;
	add.s32 	%r798, %r4422, %r797;
	add.s32 	%r799, %r4423, %r798;
	add.s32 	%r800, %r4424, %r799;
	add.s32 	%r801, %r4425, %r800;
	add.s32 	%r802, %r4426, %r801;
	add.s32 	%r803, %r4427, %r802;
	add.s32 	%r804, %r4428, %r803;
	add.s32 	%r805, %r4429, %r804;
	add.s32 	%r806, %r4430, %r805;
	add.s32 	%r807, %r4431, %r806;
	add.s32 	%r808, %r4432, %r807;
	add.s32 	%r809, %r4433, %r808;
	add.s32 	%r810, %r4434, %r809;
	add.s32 	%r4065, %r4435, %r810;
	mov.b32 	%r4063, 1;
	mov.b32 	%r4090, -1;
	// begin inline asm
	{  .reg .u32 r0;  .reg .pred p;  shfl.sync.up.b32 r0|p, %r4065, %r4063, %r4088, %r4090;  @p add.u32 r0, r0, %r4065;  mov.u32 %r4061, r0;}
	// end inline asm
	mov.b32 	%r4069, 2;
	// begin inline asm
	{  .reg .u32 r0;  .reg .pred p;  shfl.sync.up.b32 r0|p, %r4061, %r4069, %r4088, %r4090;  @p add.u32 r0, r0, %r4061;  mov.u32 %r4067, r0;}
	// end inline asm
	mov.b32 	%r4075, 4;
	// begin inline asm
	{  .reg .u32 r0;  .reg .pred p;  shfl.sync.up.b32 r0|p, %r4067, %r4075, %r4088, %r4090;  @p add.u32 r0, r0, %r4067;  mov.u32 %r4073, r0;}
	// end inline asm
	mov.b32 	%r4081, 8;
	// begin inline asm
	{  .reg .u32 r0;  .reg .pred p;  shfl.sync.up.b32 r0|p, %r4073, %r4081, %r4088, %r4090;  @p add.u32 r0, r0, %r4073;  mov.u32 %r4079, r0;}
	// end inline asm
	mov.b32 	%r4087, 16;
	// begin inline asm
	{  .reg .u32 r0;  .reg .pred p;  shfl.sync.up.b32 r0|p, %r4079, %r4087, %r4088, %r4090;  @p add.u32 r0, r0, %r4079;  mov.u32 %r4085, r0;}
	// end inline asm
	setp.ne.s32 	%p652, %r2146, 31;
	@%p652 bra 	$L__BB2_145;
	st.shared.u32 	[%r124], %r4085;
$L__BB2_145:
	sub.s32 	%r4436, %r4085, %r4065;
	bar.sync 	0;
	ld.shared.v4.u32 	{%r4437, %r4438, %r4439, %r4440}, [_ZZN3cub18CUB_300001_SM_10006detail10radix_sort30DeviceSegmentedRadixSortKernelINS1_5radix10policy_hubIfiiE10Policy1000ELb0ELNS0_9SortOrderE1EfiPiS9_iNS1_21identity_decomposer_tEEEvPKT2_PSB_PKT3_PSF_T4_T5_iiiT7_E12temp_storage+25344];
	add.s32 	%r4441, %r4438, %r4437;
	setp.eq.s32 	%p653, %r88, 2;
	selp.b32 	%r4442, %r4441, %r4437, %p653;
	add.s32 	%r4443, %r4441, %r4439;
	setp.eq.s32 	%p654, %r88, 3;
	selp.b32 	%r4444, %r4443, %r4442, %p654;
	add.s32 	%r4445, %r4443, %r4440;
	setp.eq.s32 	%p655, %r88, 4;
	selp.b32 	%r4446, %r4445, %r4444, %p655;
	ld.shared.v2.u32 	{%r4447, %r4448}, [_ZZN3cub18CUB_300001_SM_10006detail10radix_sort30DeviceSegmentedRadixSortKernelINS1_5radix10policy_hubIfiiE10Policy1000ELb0ELNS0_9SortOrderE1EfiPiS9_iNS1_21identity_decomposer_tEEEvPKT2_PSB_PKT3_PSF_T4_T5_iiiT7_E12temp_storage+25360];
	add.s32 	%r4449, %r4445, %r4447;
	setp.eq.s32 	%p656, %r88, 5;
	selp.b32 	%r4450, %r4449, %r4446, %p656;
	add.s32 	%r813, %r4449, %r4448;
	setp.gt.u32 	%p657, %r4, 31;
	setp.ne.s32 	%p658, %r2146, 0;
	selp.b32 	%r4451, %r4436, 0, %p658;
	add.s32 	%r4452, %r4450, %r4451;
	or.pred  	%p659, %p657, %p658;
	selp.b32 	%r5364, %r4452, %r4436, %p657;
	@%p659 bra 	$L__BB2_147;
	shl.b32 	%r5364, %r813, 16;
	st.shared.u32 	[_ZZN3cub18CUB_300001_SM_10006detail10radix_sort30DeviceSegmentedRadixSortKernelINS1_5radix10policy_hubIfiiE10Policy1000ELb0ELNS0_9SortOrderE1EfiPiS9_iNS1_21identity_decomposer_tEEEvPKT2_PSB_PKT3_PSF_T4_T5_iiiT7_E12temp_storage+25376], %r5364;
$L__BB2_147:
	bar.sync 	0;
	setp.eq.s32 	%p660, %r4, 0;
	@%p660 bra 	$L__BB2_149;
	ld.shared.u32 	%r4453, [_ZZN3cub18CUB_300001_SM_10006detail10radix_sort30DeviceSegmentedRadixSortKernelINS1_5radix10policy_hubIfiiE10Policy1000ELb0ELNS0_9SortOrderE1EfiPiS9_iNS1_21identity_decomposer_tEEEvPKT2_PSB_PKT3_PSF_T4_T5_iiiT7_E12temp_storage+25376];
	add.s32 	%r5364, %r4453, %r5364;
$L__BB2_149:
	add.s32 	%r4455, %r779, %r5364;
	add.s32 	%r4456, %r780, %r5364;
	add.s32 	%r4457, %r781, %r5364;
	add.s32 	%r4458, %r782, %r5364;
	add.s32 	%r4459, %r783, %r5364;
	add.s32 	%r4460, %r784, %r5364;
	add.s32 	%r4461, %r785, %r5364;
	add.s32 	%r4462, %r786, %r5364;
	add.s32 	%r4463, %r787, %r5364;
	add.s32 	%r4464, %r788, %r5364;
	add.s32 	%r4465, %r789, %r5364;
	add.s32 	%r4466, %r790, %r5364;
	add.s32 	%r4467, %r791, %r5364;
	add.s32 	%r4468, %r792, %r5364;
	add.s32 	%r4469, %r793, %r5364;
	add.s32 	%r4470, %r794, %r5364;
	add.s32 	%r4471, %r795, %r5364;
	add.s32 	%r4472, %r796, %r5364;
	add.s32 	%r4473, %r797, %r5364;
	add.s32 	%r4474, %r798, %r5364;
	add.s32 	%r4475, %r799, %r5364;
	add.s32 	%r4476, %r800, %r5364;
	add.s32 	%r4477, %r801, %r5364;
	add.s32 	%r4478, %r802, %r5364;
	add.s32 	%r4479, %r803, %r5364;
	add.s32 	%r4480, %r804, %r5364;
	add.s32 	%r4481, %r805, %r5364;
	add.s32 	%r4482, %r806, %r5364;
	add.s32 	%r4483, %r807, %r5364;
	add.s32 	%r4484, %r808, %r5364;
	add.s32 	%r4485, %r809, %r5364;
	add.s32 	%r4486, %r810, %r5364;
	st.shared.u32 	[%r778], %r5364;
	st.shared.u32 	[%r778+4], %r4455;
	st.shared.u32 	[%r778+8], %r4456;
	st.shared.u32 	[%r778+12], %r4457;
	st.shared.u32 	[%r778+16], %r4458;
	st.shared.u32 	[%r778+20], %r4459;
	st.shared.u32 	[%r778+24], %r4460;
	st.shared.u32 	[%r778+28], %r4461;
	st.shared.u32 	[%r778+32], %r4462;
	st.shared.u32 	[%r778+36], %r4463;
	st.shared.u32 	[%r778+40], %r4464;
	st.shared.u32 	[%r778+44], %r4465;
	st.shared.u32 	[%r778+48], %r4466;
	st.shared.u32 	[%r778+52], %r4467;
	st.shared.u32 	[%r778+56], %r4468;
	st.shared.u32 	[%r778+60], %r4469;
	st.shared.u32 	[%r778+64], %r4470;
	st.shared.u32 	[%r778+68], %r4471;
	st.shared.u32 	[%r778+72], %r4472;
	st.shared.u32 	[%r778+76], %r4473;
	st.shared.u32 	[%r778+80], %r4474;
	st.shared.u32 	[%r778+84], %r4475;
	st.shared.u32 	[%r778+88], %r4476;
	st.shared.u32 	[%r778+92], %r4477;
	st.shared.u32 	[%r778+96], %r4478;
	st.shared.u32 	[%r778+100], %r4479;
	st.shared.u32 	[%r778+104], %r4480;
	st.shared.u32 	[%r778+108], %r4481;
	st.shared.u32 	[%r778+112], %r4482;
	st.shared.u32 	[%r778+116], %r4483;
	st.shared.u32 	[%r778+120], %r4484;
	st.shared.u32 	[%r778+124], %r4485;
	st.shared.u32 	[%r778+128], %r4486;
	bar.sync 	0;
	cvt.u32.u16 	%r4487, %rs40;
	ld.shared.u16 	%r4488, [%r739+2];
	add.s32 	%r819, %r4488, %r4487;
	cvt.u32.u16 	%r4489, %rs41;
	ld.shared.u16 	%r4490, [%r740+2];
	add.s32 	%r820, %r4490, %r4489;
	cvt.u32.u16 	%r4491, %rs42;
	ld.shared.u16 	%r4492, [%r741+2];
	add.s32 	%r821, %r4492, %r4491;
	cvt.u32.u16 	%r4493, %rs43;
	ld.shared.u16 	%r4494, [%r742+2];
	add.s32 	%r822, %r4494, %r4493;
	cvt.u32.u16 	%r4495, %rs44;
	ld.shared.u16 	%r4496, [%r743+2];
	add.s32 	%r823, %r4496, %r4495;
	cvt.u32.u16 	%r4497, %rs45;
	ld.shared.u16 	%r4498, [%r744+2];
	add.s32 	%r824, %r4498, %r4497;
	cvt.u32.u16 	%r4499, %rs46;
	ld.shared.u16 	%r4500, [%r745+2];
	add.s32 	%r825, %r4500, %r4499;
	cvt.u32.u16 	%r4501, %rs47;
	ld.shared.u16 	%r4502, [%r746+2];
	add.s32 	%r826, %r4502, %r4501;
	cvt.u32.u16 	%r4503, %rs48;
	ld.shared.u16 	%r4504, [%r747+2];
	add.s32 	%r827, %r4504, %r4503;
	cvt.u32.u16 	%r4505, %rs49;
	ld.shared.u16 	%r4506, [%r748+2];
	add.s32 	%r828, %r4506, %r4505;
	cvt.u32.u16 	%r4507, %rs50;
	ld.shared.u16 	%r4508, [%r749+2];
	add.s32 	%r829, %r4508, %r4507;
	cvt.u32.u16 	%r4509, %rs51;
	ld.shared.u16 	%r4510, [%r750+2];
	add.s32 	%r830, %r4510, %r4509;
	cvt.u32.u16 	%r4511, %rs52;
	ld.shared.u16 	%r4512, [%r751+2];
	add.s32 	%r831, %r4512, %r4511;
	cvt.u32.u16 	%r4513, %rs53;
	ld.shared.u16 	%r4514, [%r752+2];
	add.s32 	%r832, %r4514, %r4513;
	cvt.u32.u16 	%r4515, %rs54;
	ld.shared.u16 	%r4516, [%r753+2];
	add.s32 	%r833, %r4516, %r4515;
	cvt.u32.u16 	%r4517, %rs55;
	ld.shared.u16 	%r4518, [%r754+2];
	add.s32 	%r834, %r4518, %r4517;
	cvt.u32.u16 	%r4519, %rs56;
	ld.shared.u16 	%r4520, [%r755+2];
	add.s32 	%r835, %r4520, %r4519;
	cvt.u32.u16 	%r4521, %rs57;
	ld.shared.u16 	%r4522, [%r756+2];
	add.s32 	%r836, %r4522, %r4521;
	cvt.u32.u16 	%r4523, %rs58;
	ld.shared.u16 	%r4524, [%r757+2];
	add.s32 	%r837, %r4524, %r4523;
	cvt.u32.u16 	%r4525, %rs59;
	ld.shared.u16 	%r4526, [%r758+2];
	add.s32 	%r838, %r4526, %r4525;
	cvt.u32.u16 	%r4527, %rs60;
	ld.shared.u16 	%r4528, [%r759+2];
	add.s32 	%r839, %r4528, %r4527;
	cvt.u32.u16 	%r4529, %rs61;
	ld.shared.u16 	%r4530, [%r760+2];
	add.s32 	%r840, %r4530, %r4529;
	cvt.u32.u16 	%r4531, %rs62;
	ld.shared.u16 	%r4532, [%r761+2];
	add.s32 	%r841, %r4532, %r4531;
	cvt.u32.u16 	%r4533, %rs63;
	ld.shared.u16 	%r4534, [%r762+2];
	add.s32 	%r842, %r4534, %r4533;
	cvt.u32.u16 	%r4535, %rs64;
	ld.shared.u16 	%r4536, [%r763+2];
	add.s32 	%r843, %r4536, %r4535;
	cvt.u32.u16 	%r4537, %rs65;
	ld.shared.u16 	%r4538, [%r764+2];
	add.s32 	%r844, %r4538, %r4537;
	cvt.u32.u16 	%r4539, %rs66;
	ld.shared.u16 	%r4540, [%r765+2];
	add.s32 	%r845, %r4540, %r4539;
	cvt.u32.u16 	%r4541, %rs67;
	ld.shared.u16 	%r4542, [%r766+2];
	add.s32 	%r846, %r4542, %r4541;
	cvt.u32.u16 	%r4543, %rs68;
	ld.shared.u16 	%r4544, [%r767+2];
	add.s32 	%r847, %r4544, %r4543;
	cvt.u32.u16 	%r4545, %rs69;
	ld.shared.u16 	%r4546, [%r768+2];
	add.s32 	%r848, %r4546, %r4545;
	cvt.u32.u16 	%r4547, %rs70;
	ld.shared.u16 	%r4548, [%r769+2];
	add.s32 	%r849, %r4548, %r4547;
	cvt.u32.u16 	%r4549, %rs71;
	ld.shared.u16 	%r4550, [%r770+2];
	add.s32 	%r850, %r4550, %r4549;
	cvt.u32.u16 	%r4551, %rs72;
	ld.shared.u16 	%r4552, [%r771+2];
	add.s32 	%r851, %r4552, %r4551;
	cvt.u32.u16 	%r4553, %rs73;
	ld.shared.u16 	%r4554, [%r772+2];
	add.s32 	%r852, %r4554, %r4553;
	cvt.u32.u16 	%r4555, %rs74;
	ld.shared.u16 	%r4556, [%r773+2];
	add.s32 	%r853, %r4556, %r4555;
	cvt.u32.u16 	%r4557, %rs75;
	ld.shared.u16 	%r4558, [%r774+2];
	add.s32 	%r854, %r4558, %r4557;
	cvt.u32.u16 	%r4559, %rs76;
	ld.shared.u16 	%r4560, [%r775+2];
	add.s32 	%r855, %r4560, %r4559;
	cvt.u32.u16 	%r4561, %rs77;
	ld.shared.u16 	%r4562, [%r776+2];
	add.s32 	%r856, %r4562, %r4561;
	cvt.u32.u16 	%r4563, %rs78;
	ld.shared.u16 	%r4564, [%r777+2];
	add.s32 	%r857, %r4564, %r4563;
	setp.gt.u32 	%p661, %r4, 63;
	@%p661 bra 	$L__BB2_151;
	sub.s32 	%r4565, 63, %r4;
	and.b32  	%r4566, %r4565, 31;
	mov.u32 	%r4567, _ZZN3cub18CUB_300001_SM_10006detail10radix_sort30DeviceSegmentedRadixSortKernelINS1_5radix10policy_hubIfiiE10Policy1000ELb0ELNS0_9SortOrderE1EfiPiS9_iNS1_21identity_decomposer_tEEEvPKT2_PSB_PKT3_PSF_T4_T5_iiiT7_E12temp_storage;
	mad.lo.s32 	%r4568, %r4566, 768, %r4567;
	shr.u32 	%r4569, %r4565, 4;
	and.b32  	%r4570, %r4569, 2;
	add.s32 	%r4571, %r4568, %r4570;
	ld.shared.u16 	%r5365, [%r4571];
$L__BB2_151:
	setp.gt.u32 	%p662, %r4, 63;
	bar.sync 	0;
	@%p662 bra 	$L__BB2_153;
	st.shared.u32 	[%r5], %r5365;
$L__BB2_153:
	setp.gt.u32 	%p663, %r4, 63;
	bar.sync 	0;
	bar.sync 	0;
	@%p663 bra 	$L__BB2_155;
	sub.s32 	%r4572, %r5320, %r5365;
	st.shared.u32 	[%r5+29952], %r4572;
$L__BB2_155:
	bar.sync 	0;
	shl.b32 	%r4576, %r819, 2;
	mov.u32 	%r4577, _ZZN3cub18CUB_300001_SM_10006detail10radix_sort30DeviceSegmentedRadixSortKernelINS1_5radix10policy_hubIfiiE10Policy1000ELb0ELNS0_9SortOrderE1EfiPiS9_iNS1_21identity_decomposer_tEEEvPKT2_PSB_PKT3_PSF_T4_T5_iiiT7_E12temp_storage;
	add.s32 	%r860, %r4577, %r4576;
	st.shared.u32 	[%r860], %r699;
	shl.b32 	%r4578, %r820, 2;
	add.s32 	%r861, %r4577, %r4578;
	st.shared.u32 	[%r861], %r700;
	shl.b32 	%r4579, %r821, 2;
	add.s32 	%r862, %r4577, %r4579;
	st.shared.u32 	[%r862], %r701;
	shl.b32 	%r4580, %r822, 2;
	add.s32 	%r863, %r4577, %r4580;
	st.shared.u32 	[%r863], %r702;
	shl.b32 	%r4581, %r823, 2;
	add.s32 	%r864, %r4577, %r4581;
	st.shared.u32 	[%r864], %r703;
	shl.b32 	%r4582, %r824, 2;
	add.s32 	%r865, %r4577, %r4582;
	st.shared.u32 	[%r865], %r704;
	shl.b32 	%r4583, %r825, 2;
	add.s32 	%r866, %r4577, %r4583;
	st.shared.u32 	[%r866], %r705;
	shl.b32 	%r4584, %r826, 2;
	add.s32 	%r867, %r4577, %r4584;
	st.shared.u32 	[%r867], %r706;
	shl.b32 	%r4585, %r827, 2;
	add.s32 	%r868, %r4577, %r4585;
	st.shared.u32 	[%r868], %r707;
	shl.b32 	%r4586, %r828, 2;
	add.s32 	%r869, %r4577, %r4586;
	st.shared.u32 	[%r869], %r708;
	shl.b32 	%r4587, %r829, 2;
	add.s32 	%r870, %r4577, %r4587;
	st.shared.u32 	[%r870], %r709;
	shl.b32 	%r4588, %r830, 2;
	add.s32 	%r871, %r4577, %r4588;
	st.shared.u32 	[%r871], %r710;
	shl.b32 	%r4589, %r831, 2;
	add.s32 	%r872, %r4577, %r4589;
	st.shared.u32 	[%r872], %r711;
	shl.b32 	%r4590, %r832, 2;
	add.s32 	%r873, %r4577, %r4590;
	st.shared.u32 	[%r873], %r712;
	shl.b32 	%r4591, %r833, 2;
	add.s32 	%r874, %r4577, %r4591;
	st.shared.u32 	[%r874], %r713;
	shl.b32 	%r4592, %r834, 2;
	add.s32 	%r875, %r4577, %r4592;
	st.shared.u32 	[%r875], %r714;
	shl.b32 	%r4593, %r835, 2;
	add.s32 	%r876, %r4577, %r4593;
	st.shared.u32 	[%r876], %r715;
	shl.b32 	%r4594, %r836, 2;
	add.s32 	%r877, %r4577, %r4594;
	st.shared.u32 	[%r877], %r716;
	shl.b32 	%r4595, %r837, 2;
	add.s32 	%r878, %r4577, %r4595;
	st.shared.u32 	[%r878], %r717;
	shl.b32 	%r4596, %r838, 2;
	add.s32 	%r879, %r4577, %r4596;
	st.shared.u32 	[%r879], %r718;
	shl.b32 	%r4597, %r839, 2;
	add.s32 	%r880, %r4577, %r4597;
	st.shared.u32 	[%r880], %r719;
	shl.b32 	%r4598, %r840, 2;
	add.s32 	%r881, %r4577, %r4598;
	st.shared.u32 	[%r881], %r720;
	shl.b32 	%r4599, %r841, 2;
	add.s32 	%r882, %r4577, %r4599;
	st.shared.u32 	[%r882], %r721;
	shl.b32 	%r4600, %r842, 2;
	add.s32 	%r883, %r4577, %r4600;
	st.shared.u32 	[%r883], %r722;
	shl.b32 	%r4601, %r843, 2;
	add.s32 	%r884, %r4577, %r4601;
	st.shared.u32 	[%r884], %r723;
	shl.b32 	%r4602, %r844, 2;
	add.s32 	%r885, %r4577, %r4602;
	st.shared.u32 	[%r885], %r724;
	shl.b32 	%r4603, %r845, 2;
	add.s32 	%r886, %r4577, %r4603;
	st.shared.u32 	[%r886], %r725;
	shl.b32 	%r4604, %r846, 2;
	add.s32 	%r887, %r4577, %r4604;
	st.shared.u32 	[%r887], %r726;
	shl.b32 	%r4605, %r847, 2;
	add.s32 	%r888, %r4577, %r4605;
	st.shared.u32 	[%r888], %r727;
	shl.b32 	%r4606, %r848, 2;
	add.s32 	%r889, %r4577, %r4606;
	st.shared.u32 	[%r889], %r728;
	shl.b32 	%r4607, %r849, 2;
	add.s32 	%r890, %r4577, %r4607;
	st.shared.u32 	[%r890], %r729;
	shl.b32 	%r4608, %r850, 2;
	add.s32 	%r891, %r4577, %r4608;
	st.shared.u32 	[%r891], %r730;
	shl.b32 	%r4609, %r851, 2;
	add.s32 	%r892, %r4577, %r4609;
	st.shared.u32 	[%r892], %r731;
	shl.b32 	%r4610, %r852, 2;
	add.s32 	%r893, %r4577, %r4610;
	st.shared.u32 	[%r893], %r732;
	shl.b32 	%r4611, %r853, 2;
	add.s32 	%r894, %r4577, %r4611;
	st.shared.u32 	[%r894], %r733;
	shl.b32 	%r4612, %r854, 2;
	add.s32 	%r895, %r4577, %r4612;
	st.shared.u32 	[%r895], %r734;
	shl.b32 	%r4613, %r855, 2;
	add.s32 	%r896, %r4577, %r4613;
	st.shared.u32 	[%r896], %r735;
	shl.b32 	%r4614, %r856, 2;
	add.s32 	%r897, %r4577, %r4614;
	st.shared.u32 	[%r897], %r736;
	shl.b32 	%r4615, %r857, 2;
	add.s32 	%r898, %r4577, %r4615;
	st.shared.u32 	[%r898], %r737;
	bar.sync 	0;
	ld.shared.u32 	%r899, [%r5];
	setp.eq.s32 	%p664, %r899, 2147483647;
	selp.b32 	%r4574, -2147483648, %r899, %p664;
	// begin inline asm
	shr.b32 %r4573, %r4574, %r1056;
	// end inline asm
	and.b32  	%r4616, %r3941, %r4573;
	shl.b32 	%r4617, %r4616, 2;
	add.s32 	%r4618, %r4577, %r4617;
	ld.shared.u32 	%r900, [%r4618+29952];
	setp.ge.s32 	%p665, %r4, %r5323;
	@%p665 bra 	$L__BB2_157;
	setp.gt.s32 	%p666, %r899, -1;
	selp.b32 	%r4619, -1, -2147483648, %p666;
	xor.b32  	%r4620, %r4619, %r899;
	add.s32 	%r4621, %r4, %r900;
	mul.wide.u32 	%rd185, %r4621, 4;
	add.s64 	%rd186, %rd4, %rd185;
	st.global.u32 	[%rd186], %r4620;
$L__BB2_157:
	ld.shared.u32 	%r901, [%r5+768];
	setp.eq.s32 	%p667, %r901, 2147483647;
	selp.b32 	%r4623, -2147483648, %r901, %p667;
	// begin inline asm
	shr.b32 %r4622, %r4623, %r1056;
	// end inline asm
	and.b32  	%r4625, %r3941, %r4622;
	shl.b32 	%r4626, %r4625, 2;
	add.s32 	%r4628, %r4577, %r4626;
	ld.shared.u32 	%r902, [%r4628+29952];
	setp.ge.s32 	%p668, %r584, %r5323;
	@%p668 bra 	$L__BB2_159;
	setp.gt.s32 	%p669, %r901, -1;
	selp.b32 	%r4629, -1, -2147483648, %p669;
	xor.b32  	%r4630, %r4629, %r901;
	add.s32 	%r4631, %r584, %r902;
	mul.wide.u32 	%rd187, %r4631, 4;
	add.s64 	%rd188, %rd4, %rd187;
	st.global.u32 	[%rd188], %r4630;
$L__BB2_159:
	ld.shared.u32 	%r903, [%r5+1536];
	setp.eq.s32 	%p670, %r903, 2147483647;
	selp.b32 	%r4633, -2147483648, %r903, %p670;
	// begin inline asm
	shr.b32 %r4632, %r4633, %r1056;
	// end inline asm
	and.b32  	%r4635, %r3941, %r4632;
	shl.b32 	%r4636, %r4635, 2;
	add.s32 	%r4638, %r4577, %r4636;
	ld.shared.u32 	%r904, [%r4638+29952];
	setp.ge.s32 	%p671, %r587, %r5323;
	@%p671 bra 	$L__BB2_161;
	setp.gt.s32 	%p672, %r903, -1;
	selp.b32 	%r4639, -1, -2147483648, %p672;
	xor.b32  	%r4640, %r4639, %r903;
	add.s32 	%r4641, %r587, %r904;
	mul.wide.u32 	%rd189, %r4641, 4;
	add.s64 	%rd190, %rd4, %rd189;
	st.global.u32 	[%rd190], %r4640;
$L__BB2_161:
	ld.shared.u32 	%r905, [%r5+2304];
	setp.eq.s32 	%p673, %r905, 2147483647;
	selp.b32 	%r4643, -2147483648, %r905, %p673;
	// begin inline asm
	shr.b32 %r4642, %r4643, %r1056;
	// end inline asm
	and.b32  	%r4645, %r3941, %r4642;
	shl.b32 	%r4646, %r4645, 2;
	add.s32 	%r4648, %r4577, %r4646;
	ld.shared.u32 	%r906, [%r4648+29952];
	setp.ge.s32 	%p674, %r590, %r5323;
	@%p674 bra 	$L__BB2_163;
	setp.gt.s32 	%p675, %r905, -1;
	selp.b32 	%r4649, -1, -2147483648, %p675;
	xor.b32  	%r4650, %r4649, %r905;
	add.s32 	%r4651, %r590, %r906;
	mul.wide.u32 	%rd191, %r4651, 4;
	add.s64 	%rd192, %rd4, %rd191;
	st.global.u32 	[%rd192], %r4650;
$L__BB2_163:
	ld.shared.u32 	%r907, [%r5+3072];
	setp.eq.s32 	%p676, %r907, 2147483647;
	selp.b32 	%r4653, -2147483648, %r907, %p676;
	// begin inline asm
	shr.b32 %r4652, %r4653, %r1056;
	// end inline asm
	and.b32  	%r4655, %r3941, %r4652;
	shl.b32 	%r4656, %r4655, 2;
	add.s32 	%r4658, %r4577, %r4656;
	ld.shared.u32 	%r908, [%r4658+29952];
	setp.ge.s32 	%p677, %r593, %r5323;
	@%p677 bra 	$L__BB2_165;
	setp.gt.s32 	%p678, %r907, -1;
	selp.b32 	%r4659, -1, -2147483648, %p678;
	xor.b32  	%r4660, %r4659, %r907;
	add.s32 	%r4661, %r593, %r908;
	mul.wide.u32 	%rd193, %r4661, 4;
	add.s64 	%rd194, %rd4, %rd193;
	st.global.u32 	[%rd194], %r4660;
$L__BB2_165:
	ld.shared.u32 	%r909, [%r5+3840];
	setp.eq.s32 	%p679, %r909, 2147483647;
	selp.b32 	%r4663, -2147483648, %r909, %p679;
	// begin inline asm
	shr.b32 %r4662, %r4663, %r1056;
	// end inline asm
	and.b32  	%r4665, %r3941, %r4662;
	shl.b32 	%r4666, %r4665, 2;
	add.s32 	%r4668, %r4577, %r4666;
	ld.shared.u32 	%r910, [%r4668+29952];
	setp.ge.s32 	%p680, %r596, %r5323;
	@%p680 bra 	$L__BB2_167;
	setp.gt.s32 	%p681, %r909, -1;
	selp.b32 	%r4669, -1, -2147483648, %p681;
	xor.b32  	%r4670, %r4669, %r909;
	add.s32 	%r4671, %r596, %r910;
	mul.wide.u32 	%rd195, %r4671, 4;
	add.s64 	%rd196, %rd4, %rd195;
	st.global.u32 	[%rd196], %r4670;
$L__BB2_167:
	ld.shared.u32 	%r911, [%r5+4608];
	setp.eq.s32 	%p682, %r911, 2147483647;
	selp.b32 	%r4673, -2147483648, %r911, %p682;
	// begin inline asm
	shr.b32 %r4672, %r4673, %r1056;
	// end inline asm
	and.b32  	%r4675, %r3941, %r4672;
	shl.b32 	%r4676, %r4675, 2;
	add.s32 	%r4678, %r4577, %r4676;
	ld.shared.u32 	%r912, [%r4678+29952];
	setp.ge.s32 	%p683, %r599, %r5323;
	@%p683 bra 	$L__BB2_169;
	setp.gt.s32 	%p684, %r911, -1;
	selp.b32 	%r4679, -1, -2147483648, %p684;
	xor.b32  	%r4680, %r4679, %r911;
	add.s32 	%r4681, %r599, %r912;
	mul.wide.u32 	%rd197, %r4681, 4;
	add.s64 	%rd198, %rd4, %rd197;
	st.global.u32 	[%rd198], %r4680;
$L__BB2_169:
	ld.shared.u32 	%r913, [%r5+5376];
	setp.eq.s32 	%p685, %r913, 2147483647;
	selp.b32 	%r4683, -2147483648, %r913, %p685;
	// begin inline asm
	shr.b32 %r4682, %r4683, %r1056;
	// end inline asm
	and.b32  	%r4685, %r3941, %r4682;
	shl.b32 	%r4686, %r4685, 2;
	add.s32 	%r4688, %r4577, %r4686;
	ld.shared.u32 	%r914, [%r4688+29952];
	setp.ge.s32 	%p686, %r602, %r5323;
	@%p686 bra 	$L__BB2_171;
	setp.gt.s32 	%p687, %r913, -1;
	selp.b32 	%r4689, -1, -2147483648, %p687;
	xor.b32  	%r4690, %r4689, %r913;
	add.s32 	%r4691, %r602, %r914;
	mul.wide.u32 	%rd199, %r4691, 4;
	add.s64 	%rd200, %rd4, %rd199;
	st.global.u32 	[%rd200], %r4690;
$L__BB2_171:
	ld.shared.u32 	%r915, [%r5+6144];
	setp.eq.s32 	%p688, %r915, 2147483647;
	selp.b32 	%r4693, -2147483648, %r915, %p688;
	// begin inline asm
	shr.b32 %r4692, %r4693, %r1056;
	// end inline asm
	and.b32  	%r4695, %r3941, %r4692;
	shl.b32 	%r4696, %r4695, 2;
	add.s32 	%r4698, %r4577, %r4696;
	ld.shared.u32 	%r916, [%r4698+29952];
	setp.ge.s32 	%p689, %r605, %r5323;
	@%p689 bra 	$L__BB2_173;
	setp.gt.s32 	%p690, %r915, -1;
	selp.b32 	%r4699, -1, -2147483648, %p690;
	xor.b32  	%r4700, %r4699, %r915;
	add.s32 	%r4701, %r605, %r916;
	mul.wide.u32 	%rd201, %r4701, 4;
	add.s64 	%rd202, %rd4, %rd201;
	st.global.u32 	[%rd202], %r4700;
$L__BB2_173:
	ld.shared.u32 	%r917, [%r5+6912];
	setp.eq.s32 	%p691, %r917, 2147483647;
	selp.b32 	%r4703, -2147483648, %r917, %p691;
	// begin inline asm
	shr.b32 %r4702, %r4703, %r1056;
	// end inline asm
	and.b32  	%r4705, %r3941, %r4702;
	shl.b32 	%r4706, %r4705, 2;
	add.s32 	%r4708, %r4577, %r4706;
	ld.shared.u32 	%r918, [%r4708+29952];
	setp.ge.s32 	%p692, %r608, %r5323;
	@%p692 bra 	$L__BB2_175;
	setp.gt.s32 	%p693, %r917, -1;
	selp.b32 	%r4709, -1, -2147483648, %p693;
	xor.b32  	%r4710, %r4709, %r917;
	add.s32 	%r4711, %r608, %r918;
	mul.wide.u32 	%rd203, %r4711, 4;
	add.s64 	%rd204, %rd4, %rd203;
	st.global.u32 	[%rd204], %r4710;
$L__BB2_175:
	ld.shared.u32 	%r919, [%r5+7680];
	setp.eq.s32 	%p694, %r919, 2147483647;
	selp.b32 	%r4713, -2147483648, %r919, %p694;
	// begin inline asm
	shr.b32 %r4712, %r4713, %r1056;
	// end inline asm
	and.b32  	%r4715, %r3941, %r4712;
	shl.b32 	%r4716, %r4715, 2;
	add.s32 	%r4718, %r4577, %r4716;
	ld.shared.u32 	%r920, [%r4718+29952];
	setp.ge.s32 	%p695, %r611, %r5323;
	@%p695 bra 	$L__BB2_177;
	setp.gt.s32 	%p696, %r919, -1;
	selp.b32 	%r4719, -1, -2147483648, %p696;
	xor.b32  	%r4720, %r4719, %r919;
	add.s32 	%r4721, %r611, %r920;
	mul.wide.u32 	%rd205, %r4721, 4;
	add.s64 	%rd206, %rd4, %rd205;
	st.global.u32 	[%rd206], %r4720;
$L__BB2_177:
	ld.shared.u32 	%r921, [%r5+8448];
	setp.eq.s32 	%p697, %r921, 2147483647;
	selp.b32 	%r4723, -2147483648, %r921, %p697;
	// begin inline asm
	shr.b32 %r4722, %r4723, %r1056;
	// end inline asm
	and.b32  	%r4725, %r3941, %r4722;
	shl.b32 	%r4726, %r4725, 2;
	add.s32 	%r4728, %r4577, %r4726;
	ld.shared.u32 	%r922, [%r4728+29952];
	setp.ge.s32 	%p698, %r614, %r5323;
	@%p698 bra 	$L__BB2_179;
	setp.gt.s32 	%p699, %r921, -1;
	selp.b32 	%r4729, -1, -2147483648, %p699;
	xor.b32  	%r4730, %r4729, %r921;
	add.s32 	%r4731, %r614, %r922;
	mul.wide.u32 	%rd207, %r4731, 4;
	add.s64 	%rd208, %rd4, %rd207;
	st.global.u32 	[%rd208], %r4730;
$L__BB2_179:
	ld.shared.u32 	%r923, [%r5+9216];
	setp.eq.s32 	%p700, %r923, 2147483647;
	selp.b32 	%r4733, -2147483648, %r923, %p700;
	// begin inline asm
	shr.b32 %r4732, %r4733, %r1056;
	// end inline asm
	and.b32  	%r4735, %r3941, %r4732;
	shl.b32 	%r4736, %r4735, 2;
	add.s32 	%r4738, %r4577, %r4736;
	ld.shared.u32 	%r924, [%r4738+29952];
	setp.ge.s32 	%p701, %r617, %r5323;
	@%p701 bra 	$L__BB2_181;
	setp.gt.s32 	%p702, %r923, -1;
	selp.b32 	%r4739, -1, -2147483648, %p702;
	xor.b32  	%r4740, %r4739, %r923;
	add.s32 	%r4741, %r617, %r924;
	mul.wide.u32 	%rd209, %r4741, 4;
	add.s64 	%rd210, %rd4, %rd209;
	st.global.u32 	[%rd210], %r4740;
$L__BB2_181:
	ld.shared.u32 	%r925, [%r5+9984];
	setp.eq.s32 	%p703, %r925, 2147483647;
	selp.b32 	%r4743, -2147483648, %r925, %p703;
	// begin inline asm
	shr.b32 %r4742, %r4743, %r1056;
	// end inline asm
	and.b32  	%r4745, %r3941, %r4742;
	shl.b32 	%r4746, %r4745, 2;
	add.s32 	%r4748, %r4577, %r4746;
	ld.shared.u32 	%r926, [%r4748+29952];
	setp.ge.s32 	%p704, %r620, %r5323;
	@%p704 bra 	$L__BB2_183;
	setp.gt.s32 	%p705, %r925, -1;
	selp.b32 	%r4749, -1, -2147483648, %p705;
	xor.b32  	%r4750, %r4749, %r925;
	add.s32 	%r4751, %r620, %r926;
	mul.wide.u32 	%rd211, %r4751, 4;
	add.s64 	%rd212, %rd4, %rd211;
	st.global.u32 	[%rd212], %r4750;
$L__BB2_183:
	ld.shared.u32 	%r927, [%r5+10752];
	setp.eq.s32 	%p706, %r927, 2147483647;
	selp.b32 	%r4753, -2147483648, %r927, %p706;
	// begin inline asm
	shr.b32 %r4752, %r4753, %r1056;
	// end inline asm
	and.b32  	%r4755, %r3941, %r4752;
	shl.b32 	%r4756, %r4755, 2;
	add.s32 	%r4758, %r4577, %r4756;
	ld.shared.u32 	%r928, [%r4758+29952];
	setp.ge.s32 	%p707, %r623, %r5323;
	@%p707 bra 	$L__BB2_185;
	setp.gt.s32 	%p708, %r927, -1;
	selp.b32 	%r4759, -1, -2147483648, %p708;
	xor.b32  	%r4760, %r4759, %r927;
	add.s32 	%r4761, %r623, %r928;
	mul.wide.u32 	%rd213, %r4761, 4;
	add.s64 	%rd214, %rd4, %rd213;
	st.global.u32 	[%rd214], %r4760;
$L__BB2_185:
	ld.shared.u32 	%r929, [%r5+11520];
	setp.eq.s32 	%p709, %r929, 2147483647;
	selp.b32 	%r4763, -2147483648, %r929, %p709;
	// begin inline asm
	shr.b32 %r4762, %r4763, %r1056;
	// end inline asm
	and.b32  	%r4765, %r3941, %r4762;
	shl.b32 	%r4766, %r4765, 2;
	add.s32 	%r4768, %r4577, %r4766;
	ld.shared.u32 	%r930, [%r4768+29952];
	setp.ge.s32 	%p710, %r626, %r5323;
	@%p710 bra 	$L__BB2_187;
	setp.gt.s32 	%p711, %r929, -1;
	selp.b32 	%r4769, -1, -2147483648, %p711;
	xor.b32  	%r4770, %r4769, %r929;
	add.s32 	%r4771, %r626, %r930;
	mul.wide.u32 	%rd215, %r4771, 4;
	add.s64 	%rd216, %rd4, %rd215;
	st.global.u32 	[%rd216], %r4770;
$L__BB2_187:
	ld.shared.u32 	%r931, [%r5+12288];
	setp.eq.s32 	%p712, %r931, 2147483647;
	selp.b32 	%r4773, -2147483648, %r931, %p712;
	// begin inline asm
	shr.b32 %r4772, %r4773, %r1056;
	// end inline asm
	and.b32  	%r4775, %r3941, %r4772;
	shl.b32 	%r4776, %r4775, 2;
	add.s32 	%r4778, %r4577, %r4776;
	ld.shared.u32 	%r932, [%r4778+29952];
	setp.ge.s32 	%p713, %r629, %r5323;
	@%p713 bra 	$L__BB2_189;
	setp.gt.s32 	%p714, %r931, -1;
	selp.b32 	%r4779, -1, -2147483648, %p714;
	xor.b32  	%r4780, %r4779, %r931;
	add.s32 	%r4781, %r629, %r932;
	mul.wide.u32 	%rd217, %r4781, 4;
	add.s64 	%rd218, %rd4, %rd217;
	st.global.u32 	[%rd218], %r4780;
$L__BB2_189:
	ld.shared.u32 	%r933, [%r5+13056];
	setp.eq.s32 	%p715, %r933, 2147483647;
	selp.b32 	%r4783, -2147483648, %r933, %p715;
	// begin inline asm
	shr.b32 %r4782, %r4783, %r1056;
	// end inline asm
	and.b32  	%r4785, %r3941, %r4782;
	shl.b32 	%r4786, %r4785, 2;
	add.s32 	%r4788, %r4577, %r4786;
	ld.shared.u32 	%r934, [%r4788+29952];
	setp.ge.s32 	%p716, %r632, %r5323;
	@%p716 bra 	$L__BB2_191;
	setp.gt.s32 	%p717, %r933, -1;
	selp.b32 	%r4789, -1, -2147483648, %p717;
	xor.b32  	%r4790, %r4789, %r933;
	add.s32 	%r4791, %r632, %r934;
	mul.wide.u32 	%rd219, %r4791, 4;
	add.s64 	%rd220, %rd4, %rd219;
	st.global.u32 	[%rd220], %r4790;
$L__BB2_191:
	ld.shared.u32 	%r935, [%r5+13824];
	setp.eq.s32 	%p718, %r935, 2147483647;
	selp.b32 	%r4793, -2147483648, %r935, %p718;
	// begin inline asm
	shr.b32 %r4792, %r4793, %r1056;
	// end inline asm
	and.b32  	%r4795, %r3941, %r4792;
	shl.b32 	%r4796, %r4795, 2;
	add.s32 	%r4798, %r4577, %r4796;
	ld.shared.u32 	%r936, [%r4798+29952];
	setp.ge.s32 	%p719, %r635, %r5323;
	@%p719 bra 	$L__BB2_193;
	setp.gt.s32 	%p720, %r935, -1;
	selp.b32 	%r4799, -1, -2147483648, %p720;
	xor.b32  	%r4800, %r4799, %r935;
	add.s32 	%r4801, %r635, %r936;
	mul.wide.u32 	%rd221, %r4801, 4;
	add.s64 	%rd222, %rd4, %rd221;
	st.global.u32 	[%rd222], %r4800;
$L__BB2_193:
	ld.shared.u32 	%r937, [%r5+14592];
	setp.eq.s32 	%p721, %r937, 2147483647;
	selp.b32 	%r4803, -2147483648, %r937, %p721;
	// begin inline asm
	shr.b32 %r4802, %r4803, %r1056;
	// end inline asm
	and.b32  	%r4805, %r3941, %r4802;
	shl.b32 	%r4806, %r4805, 2;
	add.s32 	%r4808, %r4577, %r4806;
	ld.shared.u32 	%r938, [%r4808+29952];
	setp.ge.s32 	%p722, %r638, %r5323;
	@%p722 bra 	$L__BB2_195;
	setp.gt.s32 	%p723, %r937, -1;
	selp.b32 	%r4809, -1, -2147483648, %p723;
	xor.b32  	%r4810, %r4809, %r937;
	add.s32 	%r4811, %r638, %r938;
	mul.wide.u32 	%rd223, %r4811, 4;
	add.s64 	%rd224, %rd4, %rd223;
	st.global.u32 	[%rd224], %r4810;
$L__BB2_195:
	ld.shared.u32 	%r939, [%r5+15360];
	setp.eq.s32 	%p724, %r939, 2147483647;
	selp.b32 	%r4813, -2147483648, %r939, %p724;
	// begin inline asm
	shr.b32 %r4812, %r4813, %r1056;
	// end inline asm
	and.b32  	%r4815, %r3941, %r4812;
	shl.b32 	%r4816, %r4815, 2;
	add.s32 	%r4818, %r4577, %r4816;
	ld.shared.u32 	%r940, [%r4818+29952];
	setp.ge.s32 	%p725, %r641, %r5323;
	@%p725 bra 	$L__BB2_197;
	setp.gt.s32 	%p726, %r939, -1;
	selp.b32 	%r4819, -1, -2147483648, %p726;
	xor.b32  	%r4820, %r4819, %r939;
	add.s32 	%r4821, %r641, %r940;
	mul.wide.u32 	%rd225, %r4821, 4;
	add.s64 	%rd226, %rd4, %rd225;
	st.global.u32 	[%rd226], %r4820;
$L__BB2_197:
	ld.shared.u32 	%r941, [%r5+16128];
	setp.eq.s32 	%p727, %r941, 2147483647;
	selp.b32 	%r4823, -2147483648, %r941, %p727;
	// begin inline asm
	shr.b32 %r4822, %r4823, %r1056;
	// end inline asm
	and.b32  	%r4825, %r3941, %r4822;
	shl.b32 	%r4826, %r4825, 2;
	add.s32 	%r4828, %r4577, %r4826;
	ld.shared.u32 	%r942, [%r4828+29952];
	setp.ge.s32 	%p728, %r644, %r5323;
	@%p728 bra 	$L__BB2_199;
	setp.gt.s32 	%p729, %r941, -1;
	selp.b32 	%r4829, -1, -2147483648, %p729;
	xor.b32  	%r4830, %r4829, %r941;
	add.s32 	%r4831, %r644, %r942;
	mul.wide.u32 	%rd227, %r4831, 4;
	add.s64 	%rd228, %rd4, %rd227;
	st.global.u32 	[%rd228], %r4830;
$L__BB2_199:
	ld.shared.u32 	%r943, [%r5+16896];
	setp.eq.s32 	%p730, %r943, 2147483647;
	selp.b32 	%r4833, -2147483648, %r943, %p730;
	// begin inline asm
	shr.b32 %r4832, %r4833, %r1056;
	// end inline asm
	and.b32  	%r4835, %r3941, %r4832;
	shl.b32 	%r4836, %r4835, 2;
	add.s32 	%r4838, %r4577, %r4836;
	ld.shared.u32 	%r944, [%r4838+29952];
	setp.ge.s32 	%p731, %r647, %r5323;
	@%p731 bra 	$L__BB2_201;
	setp.gt.s32 	%p732, %r943, -1;
	selp.b32 	%r4839, -1, -2147483648, %p732;
	xor.b32  	%r4840, %r4839, %r943;
	add.s32 	%r4841, %r647, %r944;
	mul.wide.u32 	%rd229, %r4841, 4;
	add.s64 	%rd230, %rd4, %rd229;
	st.global.u32 	[%rd230], %r4840;
$L__BB2_201:
	ld.shared.u32 	%r945, [%r5+17664];
	setp.eq.s32 	%p733, %r945, 2147483647;
	selp.b32 	%r4843, -2147483648, %r945, %p733;
	// begin inline asm
	shr.b32 %r4842, %r4843, %r1056;
	// end inline asm
	and.b32  	%r4845, %r3941, %r4842;
	shl.b32 	%r4846, %r4845, 2;
	add.s32 	%r4848, %r4577, %r4846;
	ld.shared.u32 	%r946, [%r4848+29952];
	setp.ge.s32 	%p734, %r650, %r5323;
	@%p734 bra 	$L__BB2_203;
	setp.gt.s32 	%p735, %r945, -1;
	selp.b32 	%r4849, -1, -2147483648, %p735;
	xor.b32  	%r4850, %r4849, %r945;
	add.s32 	%r4851, %r650, %r946;
	mul.wide.u32 	%rd231, %r4851, 4;
	add.s64 	%rd232, %rd4, %rd231;
	st.global.u32 	[%rd232], %r4850;
$L__BB2_203:
	ld.shared.u32 	%r947, [%r5+18432];
	setp.eq.s32 	%p736, %r947, 2147483647;
	selp.b32 	%r4853, -2147483648, %r947, %p736;
	// begin inline asm
	shr.b32 %r4852, %r4853, %r1056;
	// end inline asm
	and.b32  	%r4855, %r3941, %r4852;
	shl.b32 	%r4856, %r4855, 2;
	add.s32 	%r4858, %r4577, %r4856;
	ld.shared.u32 	%r948, [%r4858+29952];
	setp.ge.s32 	%p737, %r653, %r5323;
	@%p737 bra 	$L__BB2_205;
	setp.gt.s32 	%p738, %r947, -1;
	selp.b32 	%r4859, -1, -2147483648, %p738;
	xor.b32  	%r4860, %r4859, %r947;
	add.s32 	%r4861, %r653, %r948;
	mul.wide.u32 	%rd233, %r4861, 4;
	add.s64 	%rd234, %rd4, %rd233;
	st.global.u32 	[%rd234], %r4860;
$L__BB2_205:
	ld.shared.u32 	%r949, [%r5+19200];
	setp.eq.s32 	%p739, %r949, 2147483647;
	selp.b32 	%r4863, -2147483648, %r949, %p739;
	// begin inline asm
	shr.b32 %r4862, %r4863, %r1056;
	// end inline asm
	and.b32  	%r4865, %r3941, %r4862;
	shl.b32 	%r4866, %r4865, 2;
	add.s32 	%r4868, %r4577, %r4866;
	ld.shared.u32 	%r950, [%r4868+29952];
	setp.ge.s32 	%p740, %r656, %r5323;
	@%p740 bra 	$L__BB2_207;
	setp.gt.s32 	%p741, %r949, -1;
	selp.b32 	%r4869, -1, -2147483648, %p741;
	xor.b32  	%r4870, %r4869, %r949;
	add.s32 	%r4871, %r656, %r950;
	mul.wide.u32 	%rd235, %r4871, 4;
	add.s64 	%rd236, %rd4, %rd235;
	st.global.u32 	[%rd236], %r4870;
$L__BB2_207:
	ld.shared.u32 	%r951, [%r5+19968];
	setp.eq.s32 	%p742, %r951, 2147483647;
	selp.b32 	%r4873, -2147483648, %r951, %p742;
	// begin inline asm
	shr.b32 %r4872, %r4873, %r1056;
	// end inline asm
	and.b32  	%r4875, %r3941, %r4872;
	shl.b32 	%r4876, %r4875, 2;
	add.s32 	%r4878, %r4577, %r4876;
	ld.shared.u32 	%r952, [%r4878+29952];
	setp.ge.s32 	%p743, %r659, %r5323;
	@%p743 bra 	$L__BB2_209;
	setp.gt.s32 	%p744, %r951, -1;
	selp.b32 	%r4879, -1, -2147483648, %p744;
	xor.b32  	%r4880, %r4879, %r951;
	add.s32 	%r4881, %r659, %r952;
	mul.wide.u32 	%rd237, %r4881, 4;
	add.s64 	%rd238, %rd4, %rd237;
	st.global.u32 	[%rd238], %r4880;
$L__BB2_209:
	ld.shared.u32 	%r953, [%r5+20736];
	setp.eq.s32 	%p745, %r953, 2147483647;
	selp.b32 	%r4883, -2147483648, %r953, %p745;
	// begin inline asm
	shr.b32 %r4882, %r4883, %r1056;
	// end inline asm
	and.b32  	%r4885, %r3941, %r4882;
	shl.b32 	%r4886, %r4885, 2;
	add.s32 	%r4888, %r4577, %r4886;
	ld.shared.u32 	%r954, [%r4888+29952];
	setp.ge.s32 	%p746, %r662, %r5323;
	@%p746 bra 	$L__BB2_211;
	setp.gt.s32 	%p747, %r953, -1;
	selp.b32 	%r4889, -1, -2147483648, %p747;
	xor.b32  	%r4890, %r4889, %r953;
	add.s32 	%r4891, %r662, %r954;
	mul.wide.u32 	%rd239, %r4891, 4;
	add.s64 	%rd240, %rd4, %rd239;
	st.global.u32 	[%rd240], %r4890;
$L__BB2_211:
	ld.shared.u32 	%r955, [%r5+21504];
	setp.eq.s32 	%p748, %r955, 2147483647;
	selp.b32 	%r4893, -2147483648, %r955, %p748;
	// begin inline asm
	shr.b32 %r4892, %r4893, %r1056;
	// end inline asm
	and.b32  	%r4895, %r3941, %r4892;
	shl.b32 	%r4896, %r4895, 2;
	add.s32 	%r4898, %r4577, %r4896;
	ld.shared.u32 	%r956, [%r4898+29952];
	setp.ge.s32 	%p749, %r665, %r5323;
	@%p749 bra 	$L__BB2_213;
	setp.gt.s32 	%p750, %r955, -1;
	selp.b32 	%r4899, -1, -2147483648, %p750;
	xor.b32  	%r4900, %r4899, %r955;
	add.s32 	%r4901, %r665, %r956;
	mul.wide.u32 	%rd241, %r4901, 4;
	add.s64 	%rd242, %rd4, %rd241;
	st.global.u32 	[%rd242], %r4900;
$L__BB2_213:
	ld.shared.u32 	%r957, [%r5+22272];
	setp.eq.s32 	%p751, %r957, 2147483647;
	selp.b32 	%r4903, -2147483648, %r957, %p751;
	// begin inline asm
	shr.b32 %r4902, %r4903, %r1056;
	// end inline asm
	and.b32  	%r4905, %r3941, %r4902;
	shl.b32 	%r4906, %r4905, 2;
	add.s32 	%r4908, %r4577, %r4906;
	ld.shared.u32 	%r958, [%r4908+29952];
	setp.ge.s32 	%p752, %r668, %r5323;
	@%p752 bra 	$L__BB2_215;
	setp.gt.s32 	%p753, %r957, -1;
	selp.b32 	%r4909, -1, -2147483648, %p753;
	xor.b32  	%r4910, %r4909, %r957;
	add.s32 	%r4911, %r668, %r958;
	mul.wide.u32 	%rd243, %r4911, 4;
	add.s64 	%rd244, %rd4, %rd243;
	st.global.u32 	[%rd244], %r4910;
$L__BB2_215:
	ld.shared.u32 	%r959, [%r5+23040];
	setp.eq.s32 	%p754, %r959, 2147483647;
	selp.b32 	%r4913, -2147483648, %r959, %p754;
	// begin inline asm
	shr.b32 %r4912, %r4913, %r1056;
	// end inline asm
	and.b32  	%r4915, %r3941, %r4912;
	shl.b32 	%r4916, %r4915, 2;
	add.s32 	%r4918, %r4577, %r4916;
	ld.shared.u32 	%r960, [%r4918+29952];
	setp.ge.s32 	%p755, %r671, %r5323;
	@%p755 bra 	$L__BB2_217;
	setp.gt.s32 	%p756, %r959, -1;
	selp.b32 	%r4919, -1, -2147483648, %p756;
	xor.b32  	%r4920, %r4919, %r959;
	add.s32 	%r4921, %r671, %r960;
	mul.wide.u32 	%rd245, %r4921, 4;
	add.s64 	%rd246, %rd4, %rd245;
	st.global.u32 	[%rd246], %r4920;
$L__BB2_217:
	ld.shared.u32 	%r961, [%r5+23808];
	setp.eq.s32 	%p757, %r961, 2147483647;
	selp.b32 	%r4923, -2147483648, %r961, %p757;
	// begin inline asm
	shr.b32 %r4922, %r4923, %r1056;
	// end inline asm
	and.b32  	%r4925, %r3941, %r4922;
	shl.b32 	%r4926, %r4925, 2;
	add.s32 	%r4928, %r4577, %r4926;
	ld.shared.u32 	%r962, [%r4928+29952];
	setp.ge.s32 	%p758, %r674, %r5323;
	@%p758 bra 	$L__BB2_219;
	setp.gt.s32 	%p759, %r961, -1;
	selp.b32 	%r4929, -1, -2147483648, %p759;
	xor.b32  	%r4930, %r4929, %r961;
	add.s32 	%r4931, %r674, %r962;
	mul.wide.u32 	%rd247, %r4931, 4;
	add.s64 	%rd248, %rd4, %rd247;
	st.global.u32 	[%rd248], %r4930;
$L__BB2_219:
	ld.shared.u32 	%r963, [%r5+24576];
	setp.eq.s32 	%p760, %r963, 2147483647;
	selp.b32 	%r4933, -2147483648, %r963, %p760;
	// begin inline asm
	shr.b32 %r4932, %r4933, %r1056;
	// end inline asm
	and.b32  	%r4935, %r3941, %r4932;
	shl.b32 	%r4936, %r4935, 2;
	add.s32 	%r4938, %r4577, %r4936;
	ld.shared.u32 	%r964, [%r4938+29952];
	setp.ge.s32 	%p761, %r677, %r5323;
	@%p761 bra 	$L__BB2_221;
	setp.gt.s32 	%p762, %r963, -1;
	selp.b32 	%r4939, -1, -2147483648, %p762;
	xor.b32  	%r4940, %r4939, %r963;
	add.s32 	%r4941, %r677, %r964;
	mul.wide.u32 	%rd249, %r4941, 4;
	add.s64 	%rd250, %rd4, %rd249;
	st.global.u32 	[%rd250], %r4940;
$L__BB2_221:
	ld.shared.u32 	%r965, [%r5+25344];
	setp.eq.s32 	%p763, %r965, 2147483647;
	selp.b32 	%r4943, -2147483648, %r965, %p763;
	// begin inline asm
	shr.b32 %r4942, %r4943, %r1056;
	// end inline asm
	and.b32  	%r4945, %r3941, %r4942;
	shl.b32 	%r4946, %r4945, 2;
	add.s32 	%r4948, %r4577, %r4946;
	ld.shared.u32 	%r966, [%r4948+29952];
	setp.ge.s32 	%p764, %r680, %r5323;
	@%p764 bra 	$L__BB2_223;
	setp.gt.s32 	%p765, %r965, -1;
	selp.b32 	%r4949, -1, -2147483648, %p765;
	xor.b32  	%r4950, %r4949, %r965;
	add.s32 	%r4951, %r680, %r966;
	mul.wide.u32 	%rd251, %r4951, 4;
	add.s64 	%rd252, %rd4, %rd251;
	st.global.u32 	[%rd252], %r4950;
$L__BB2_223:
	ld.shared.u32 	%r967, [%r5+26112];
	setp.eq.s32 	%p766, %r967, 2147483647;
	selp.b32 	%r4953, -2147483648, %r967, %p766;
	// begin inline asm
	shr.b32 %r4952, %r4953, %r1056;
	// end inline asm
	and.b32  	%r4955, %r3941, %r4952;
	shl.b32 	%r4956, %r4955, 2;
	add.s32 	%r4958, %r4577, %r4956;
	ld.shared.u32 	%r968, [%r4958+29952];
	setp.ge.s32 	%p767, %r683, %r5323;
	@%p767 bra 	$L__BB2_225;
	setp.gt.s32 	%p768, %r967, -1;
	selp.b32 	%r4959, -1, -2147483648, %p768;
	xor.b32  	%r4960, %r4959, %r967;
	add.s32 	%r4961, %r683, %r968;
	mul.wide.u32 	%rd253, %r4961, 4;
	add.s64 	%rd254, %rd4, %rd253;
	st.global.u32 	[%rd254], %r4960;
$L__BB2_225:
	ld.shared.u32 	%r969, [%r5+26880];
	setp.eq.s32 	%p769, %r969, 2147483647;
	selp.b32 	%r4963, -2147483648, %r969, %p769;
	// begin inline asm
	shr.b32 %r4962, %r4963, %r1056;
	// end inline asm
	and.b32  	%r4965, %r3941, %r4962;
	shl.b32 	%r4966, %r4965, 2;
	add.s32 	%r4968, %r4577, %r4966;
	ld.shared.u32 	%r970, [%r4968+29952];
	setp.ge.s32 	%p770, %r686, %r5323;
	@%p770 bra 	$L__BB2_227;
	setp.gt.s32 	%p771, %r969, -1;
	selp.b32 	%r4969, -1, -2147483648, %p771;
	xor.b32  	%r4970, %r4969, %r969;
	add.s32 	%r4971, %r686, %r970;
	mul.wide.u32 	%rd255, %r4971, 4;
	add.s64 	%rd256, %rd4, %rd255;
	st.global.u32 	[%rd256], %r4970;
$L__BB2_227:
	ld.shared.u32 	%r971, [%r5+27648];
	setp.eq.s32 	%p772, %r971, 2147483647;
	selp.b32 	%r4973, -2147483648, %r971, %p772;
	// begin inline asm
	shr.b32 %r4972, %r4973, %r1056;
	// end inline asm
	and.b32  	%r4975, %r3941, %r4972;
	shl.b32 	%r4976, %r4975, 2;
	add.s32 	%r4978, %r4577, %r4976;
	ld.shared.u32 	%r972, [%r4978+29952];
	setp.ge.s32 	%p773, %r689, %r5323;
	@%p773 bra 	$L__BB2_229;
	setp.gt.s32 	%p774, %r971, -1;
	selp.b32 	%r4979, -1, -2147483648, %p774;
	xor.b32  	%r4980, %r4979, %r971;
	add.s32 	%r4981, %r689, %r972;
	mul.wide.u32 	%rd257, %r4981, 4;
	add.s64 	%rd258, %rd4, %rd257;
	st.global.u32 	[%rd258], %r4980;
$L__BB2_229:
	ld.shared.u32 	%r973, [%r5+28416];
	setp.eq.s32 	%p775, %r973, 2147483647;
	selp.b32 	%r4983, -2147483648, %r973, %p775;
	// begin inline asm
	shr.b32 %r4982, %r4983, %r1056;
	// end inline asm
	and.b32  	%r4985, %r3941, %r4982;
	shl.b32 	%r4986, %r4985, 2;
	add.s32 	%r4988, %r4577, %r4986;
	ld.shared.u32 	%r974, [%r4988+29952];
	setp.ge.s32 	%p776, %r692, %r5323;
	@%p776 bra 	$L__BB2_231;
	setp.gt.s32 	%p777, %r973, -1;
	selp.b32 	%r4989, -1, -2147483648, %p777;
	xor.b32  	%r4990, %r4989, %r973;
	add.s32 	%r4991, %r692, %r974;
	mul.wide.u32 	%rd259, %r4991, 4;
	add.s64 	%rd260, %rd4, %rd259;
	st.global.u32 	[%rd260], %r4990;
$L__BB2_231:
	ld.shared.u32 	%r975, [%r5+29184];
	setp.eq.s32 	%p778, %r975, 2147483647;
	selp.b32 	%r4993, -2147483648, %r975, %p778;
	// begin inline asm
	shr.b32 %r4992, %r4993, %r1056;
	// end inline asm
	and.b32  	%r4995, %r3941, %r4992;
	shl.b32 	%r4996, %r4995, 2;
	add.s32 	%r4998, %r4577, %r4996;
	ld.shared.u32 	%r976, [%r4998+29952];
	setp.ge.s32 	%p779, %r695, %r5323;
	@%p779 bra 	$L__BB2_233;
	setp.gt.s32 	%p780, %r975, -1;
	selp.b32 	%r4999, -1, -2147483648, %p780;
	xor.b32  	%r5000, %r4999, %r975;
	add.s32 	%r5001, %r695, %r976;
	mul.wide.u32 	%rd261, %r5001, 4;
	add.s64 	%rd262, %rd4, %rd261;
	st.global.u32 	[%rd262], %r5000;
$L__BB2_233:
	bar.sync 	0;
	shfl.sync.idx.b32	%r977|%p781, %r5323, 0, 31, -1;
	setp.ge.s32 	%p782, %r4, %r977;
	add.s64 	%rd22, %rd3, %rd184;
	@%p782 bra 	$L__BB2_235;
	ld.global.u32 	%r5366, [%rd22];
$L__BB2_235:
	setp.ge.s32 	%p783, %r584, %r977;
	@%p783 bra 	$L__BB2_237;
	ld.global.u32 	%r5367, [%rd22+768];
$L__BB2_237:
	setp.ge.s32 	%p784, %r587, %r977;
	@%p784 bra 	$L__BB2_239;
	ld.global.u32 	%r5368, [%rd22+1536];
$L__BB2_239:
	setp.ge.s32 	%p785, %r590, %r977;
	@%p785 bra 	$L__BB2_241;
	ld.global.u32 	%r5369, [%rd22+2304];
$L__BB2_241:
	setp.ge.s32 	%p786, %r593, %r977;
	@%p786 bra 	$L__BB2_243;
	ld.global.u32 	%r5370, [%rd22+3072];
$L__BB2_243:
	setp.ge.s32 	%p787, %r596, %r977;
	@%p787 bra 	$L__BB2_245;
	ld.global.u32 	%r5371, [%rd22+3840];
$L__BB2_245:
	setp.ge.s32 	%p788, %r599, %r977;
	@%p788 bra 	$L__BB2_247;
	ld.global.u32 	%r5372, [%rd22+4608];
$L__BB2_247:
	setp.ge.s32 	%p789, %r602, %r977;
	@%p789 bra 	$L__BB2_249;
	ld.global.u32 	%r5373, [%rd22+5376];
$L__BB2_249:
	setp.ge.s32 	%p790, %r605, %r977;
	@%p790 bra 	$L__BB2_251;
	ld.global.u32 	%r5374, [%rd22+6144];
$L__BB2_251:
	setp.ge.s32 	%p791, %r608, %r977;
	@%p791 bra 	$L__BB2_253;
	ld.global.u32 	%r5375, [%rd22+6912];
$L__BB2_253:
	setp.ge.s32 	%p792, %r611, %r977;
	@%p792 bra 	$L__BB2_255;
	ld.global.u32 	%r5376, [%rd22+7680];
$L__BB2_255:
	setp.ge.s32 	%p793, %r614, %r977;
	@%p793 bra 	$L__BB2_257;
	ld.global.u32 	%r5377, [%rd22+8448];
$L__BB2_257:
	setp.ge.s32 	%p794, %r617, %r977;
	@%p794 bra 	$L__BB2_259;
	ld.global.u32 	%r5378, [%rd22+9216];
$L__BB2_259:
	setp.ge.s32 	%p795, %r620, %r977;
	@%p795 bra 	$L__BB2_261;
	ld.global.u32 	%r5379, [%rd22+9984];
$L__BB2_261:
	setp.ge.s32 	%p796, %r623, %r977;
	@%p796 bra 	$L__BB2_263;
	ld.global.u32 	%r5380, [%rd22+10752];
$L__BB2_263:
	setp.ge.s32 	%p797, %r626, %r977;
	@%p797 bra 	$L__BB2_265;
	ld.global.u32 	%r5381, [%rd22+11520];
$L__BB2_265:
	setp.ge.s32 	%p798, %r629, %r977;
	@%p798 bra 	$L__BB2_267;
	ld.global.u32 	%r5382, [%rd22+12288];
$L__BB2_267:
	setp.ge.s32 	%p799, %r632, %r977;
	@%p799 bra 	$L__BB2_269;
	ld.global.u32 	%r5383, [%rd22+13056];
$L__BB2_269:
	setp.ge.s32 	%p800, %r635, %r977;
	@%p800 bra 	$L__BB2_271;
	ld.global.u32 	%r5384, [%rd22+13824];
$L__BB2_271:
	setp.ge.s32 	%p801, %r638, %r977;
	@%p801 bra 	$L__BB2_273;
	ld.global.u32 	%r5385, [%rd22+14592];
$L__BB2_273:
	setp.ge.s32 	%p802, %r641, %r977;
	@%p802 bra 	$L__BB2_275;
	ld.global.u32 	%r5386, [%rd22+15360];
$L__BB2_275:
	setp.ge.s32 	%p803, %r644, %r977;
	@%p803 bra 	$L__BB2_277;
	ld.global.u32 	%r5387, [%rd22+16128];
$L__BB2_277:
	setp.ge.s32 	%p804, %r647, %r977;
	@%p804 bra 	$L__BB2_279;
	ld.global.u32 	%r5388, [%rd22+16896];
$L__BB2_279:
	setp.ge.s32 	%p805, %r650, %r977;
	@%p805 bra 	$L__BB2_281;
	ld.global.u32 	%r5389, [%rd22+17664];
$L__BB2_281:
	setp.ge.s32 	%p806, %r653, %r977;
	@%p806 bra 	$L__BB2_283;
	ld.global.u32 	%r5390, [%rd22+18432];
$L__BB2_283:
	setp.ge.s32 	%p807, %r656, %r977;
	@%p807 bra 	$L__BB2_285;
	ld.global.u32 	%r5391, [%rd22+19200];
$L__BB2_285:
	setp.ge.s32 	%p808, %r659, %r977;
	@%p808 bra 	$L__BB2_287;
	ld.global.u32 	%r5392, [%rd22+19968];
$L__BB2_287:
	setp.ge.s32 	%p809, %r662, %r977;
	@%p809 bra 	$L__BB2_289;
	ld.global.u32 	%r5393, [%rd22+20736];
$L__BB2_289:
	setp.ge.s32 	%p810, %r665, %r977;
	@%p810 bra 	$L__BB2_291;
	ld.global.u32 	%r5394, [%rd22+21504];
$L__BB2_291:
	setp.ge.s32 	%p811, %r668, %r977;
	@%p811 bra 	$L__BB2_293;
	ld.global.u32 	%r5395, [%rd22+22272];
$L__BB2_293:
	setp.ge.s32 	%p812, %r671, %r977;
	@%p812 bra 	$L__BB2_295;
	ld.global.u32 	%r5396, [%rd22+23040];
$L__BB2_295:
	setp.ge.s32 	%p813, %r674, %r977;
	@%p813 bra 	$L__BB2_297;
	ld.global.u32 	%r5397, [%rd22+23808];
$L__BB2_297:
	setp.ge.s32 	%p814, %r677, %r977;
	@%p814 bra 	$L__BB2_299;
	ld.global.u32 	%r5398, [%rd22+24576];
$L__BB2_299:
	setp.ge.s32 	%p815, %r680, %r977;
	@%p815 bra 	$L__BB2_301;
	ld.global.u32 	%r5399, [%rd22+25344];
$L__BB2_301:
	setp.ge.s32 	%p816, %r683, %r977;
	@%p816 bra 	$L__BB2_303;
	ld.global.u32 	%r5400, [%rd22+26112];
$L__BB2_303:
	setp.ge.s32 	%p817, %r686, %r977;
	@%p817 bra 	$L__BB2_305;
	ld.global.u32 	%r5401, [%rd22+26880];
$L__BB2_305:
	setp.ge.s32 	%p818, %r689, %r977;
	@%p818 bra 	$L__BB2_307;
	ld.global.u32 	%r5402, [%rd22+27648];
$L__BB2_307:
	setp.ge.s32 	%p819, %r692, %r977;
	@%p819 bra 	$L__BB2_309;
	ld.global.u32 	%r5403, [%rd22+28416];
$L__BB2_309:
	setp.ge.s32 	%p820, %r695, %r977;
	@%p820 bra 	$L__BB2_311;
	ld.global.u32 	%r5404, [%rd22+29184];
$L__BB2_311:
	setp.ge.s32 	%p821, %r4, %r5323;
	st.shared.u32 	[%r5], %r5366;
	st.shared.u32 	[%r5+768], %r5367;
	st.shared.u32 	[%r5+1536], %r5368;
	st.shared.u32 	[%r5+2304], %r5369;
	st.shared.u32 	[%r5+3072], %r5370;
	st.shared.u32 	[%r5+3840], %r5371;
	st.shared.u32 	[%r5+4608], %r5372;
	st.shared.u32 	[%r5+5376], %r5373;
	st.shared.u32 	[%r5+6144], %r5374;
	st.shared.u32 	[%r5+6912], %r5375;
	st.shared.u32 	[%r5+7680], %r5376;
	st.shared.u32 	[%r5+8448], %r5377;
	st.shared.u32 	[%r5+9216], %r5378;
	st.shared.u32 	[%r5+9984], %r5379;
	st.shared.u32 	[%r5+10752], %r5380;
	st.shared.u32 	[%r5+11520], %r5381;
	st.shared.u32 	[%r5+12288], %r5382;
	st.shared.u32 	[%r5+13056], %r5383;
	st.shared.u32 	[%r5+13824], %r5384;
	st.shared.u32 	[%r5+14592], %r5385;
	st.shared.u32 	[%r5+15360], %r5386;
	st.shared.u32 	[%r5+16128], %r5387;
	st.shared.u32 	[%r5+16896], %r5388;
	st.shared.u32 	[%r5+17664], %r5389;
	st.shared.u32 	[%r5+18432], %r5390;
	st.shared.u32 	[%r5+19200], %r5391;
	st.shared.u32 	[%r5+19968], %r5392;
	st.shared.u32 	[%r5+20736], %r5393;
	st.shared.u32 	[%r5+21504], %r5394;
	st.shared.u32 	[%r5+22272], %r5395;
	st.shared.u32 	[%r5+23040], %r5396;
	st.shared.u32 	[%r5+23808], %r5397;
	st.shared.u32 	[%r5+24576], %r5398;
	st.shared.u32 	[%r5+25344], %r5399;
	st.shared.u32 	[%r5+26112], %r5400;
	st.shared.u32 	[%r5+26880], %r5401;
	st.shared.u32 	[%r5+27648], %r5402;
	st.shared.u32 	[%r5+28416], %r5403;
	st.shared.u32 	[%r5+29184], %r5404;
	bar.sync 	0;
	ld.shared.u32 	%r5041, [%r698];
	ld.shared.u32 	%r5042, [%r698+4];
	ld.shared.u32 	%r5043, [%r698+8];
	ld.shared.u32 	%r5044, [%r698+12];
	ld.shared.u32 	%r5045, [%r698+16];
	ld.shared.u32 	%r5046, [%r698+20];
	ld.shared.u32 	%r5047, [%r698+24];
	ld.shared.u32 	%r5048, [%r698+28];
	ld.shared.u32 	%r5049, [%r698+32];
	ld.shared.u32 	%r5050, [%r698+36];
	ld.shared.u32 	%r5051, [%r698+40];
	ld.shared.u32 	%r5052, [%r698+44];
	ld.shared.u32 	%r5053, [%r698+48];
	ld.shared.u32 	%r5054, [%r698+52];
	ld.shared.u32 	%r5055, [%r698+56];
	ld.shared.u32 	%r5056, [%r698+60];
	ld.shared.u32 	%r5057, [%r698+64];
	ld.shared.u32 	%r5058, [%r698+68];
	ld.shared.u32 	%r5059, [%r698+72];
	ld.shared.u32 	%r5060, [%r698+76];
	ld.shared.u32 	%r5061, [%r698+80];
	ld.shared.u32 	%r5062, [%r698+84];
	ld.shared.u32 	%r5063, [%r698+88];
	ld.shared.u32 	%r5064, [%r698+92];
	ld.shared.u32 	%r5065, [%r698+96];
	ld.shared.u32 	%r5066, [%r698+100];
	ld.shared.u32 	%r5067, [%r698+104];
	ld.shared.u32 	%r5068, [%r698+108];
	ld.shared.u32 	%r5069, [%r698+112];
	ld.shared.u32 	%r5070, [%r698+116];
	ld.shared.u32 	%r5071, [%r698+120];
	ld.shared.u32 	%r5072, [%r698+124];
	ld.shared.u32 	%r5073, [%r698+128];
	ld.shared.u32 	%r5074, [%r698+132];
	ld.shared.u32 	%r5075, [%r698+136];
	ld.shared.u32 	%r5076, [%r698+140];
	ld.shared.u32 	%r5077, [%r698+144];
	ld.shared.u32 	%r5078, [%r698+148];
	ld.shared.u32 	%r5079, [%r698+152];
	bar.sync 	0;
	bar.sync 	0;
	st.shared.u32 	[%r860], %r5041;
	st.shared.u32 	[%r861], %r5042;
	st.shared.u32 	[%r862], %r5043;
	st.shared.u32 	[%r863], %r5044;
	st.shared.u32 	[%r864], %r5045;
	st.shared.u32 	[%r865], %r5046;
	st.shared.u32 	[%r866], %r5047;
	st.shared.u32 	[%r867], %r5048;
	st.shared.u32 	[%r868], %r5049;
	st.shared.u32 	[%r869], %r5050;
	st.shared.u32 	[%r870], %r5051;
	st.shared.u32 	[%r871], %r5052;
	st.shared.u32 	[%r872], %r5053;
	st.shared.u32 	[%r873], %r5054;
	st.shared.u32 	[%r874], %r5055;
	st.shared.u32 	[%r875], %r5056;
	st.shared.u32 	[%r876], %r5057;
	st.shared.u32 	[%r877], %r5058;
	st.shared.u32 	[%r878], %r5059;
	st.shared.u32 	[%r879], %r5060;
	st.shared.u32 	[%r880], %r5061;
	st.shared.u32 	[%r881], %r5062;
	st.shared.u32 	[%r882], %r5063;
	st.shared.u32 	[%r883], %r5064;
	st.shared.u32 	[%r884], %r5065;
	st.shared.u32 	[%r885], %r5066;
	st.shared.u32 	[%r886], %r5067;
	st.shared.u32 	[%r887], %r5068;
	st.shared.u32 	[%r888], %r5069;
	st.shared.u32 	[%r889], %r5070;
	st.shared.u32 	[%r890], %r5071;
	st.shared.u32 	[%r891], %r5072;
	st.shared.u32 	[%r892], %r5073;
	st.shared.u32 	[%r893], %r5074;
	st.shared.u32 	[%r894], %r5075;
	st.shared.u32 	[%r895], %r5076;
	st.shared.u32 	[%r896], %r5077;
	st.shared.u32 	[%r897], %r5078;
	st.shared.u32 	[%r898], %r5079;
	bar.sync 	0;
	@%p821 bra 	$L__BB2_313;
	ld.shared.u32 	%r5080, [%r5];
	add.s32 	%r5081, %r4, %r900;
	mul.wide.u32 	%rd264, %r5081, 4;
	add.s64 	%rd265, %rd2, %rd264;
	st.global.u32 	[%rd265], %r5080;
$L__BB2_313:
	setp.ge.s32 	%p822, %r584, %r5323;
	@%p822 bra 	$L__BB2_315;
	ld.shared.u32 	%r5082, [%r5+768];
	add.s32 	%r5083, %r584, %r902;
	mul.wide.u32 	%rd266, %r5083, 4;
	add.s64 	%rd267, %rd2, %rd266;
	st.global.u32 	[%rd267], %r5082;
$L__BB2_315:
	setp.ge.s32 	%p823, %r587, %r5323;
	@%p823 bra 	$L__BB2_317;
	ld.shared.u32 	%r5084, [%r5+1536];
	add.s32 	%r5085, %r587, %r904;
	mul.wide.u32 	%rd268, %r5085, 4;
	add.s64 	%rd269, %rd2, %rd268;
	st.global.u32 	[%rd269], %r5084;
$L__BB2_317:
	setp.ge.s32 	%p824, %r590, %r5323;
	@%p824 bra 	$L__BB2_319;
	ld.shared.u32 	%r5086, [%r5+2304];
	add.s32 	%r5087, %r590, %r906;
	mul.wide.u32 	%rd270, %r5087, 4;
	add.s64 	%rd271, %rd2, %rd270;
	st.global.u32 	[%rd271], %r5086;
$L__BB2_319:
	setp.ge.s32 	%p825, %r593, %r5323;
	@%p825 bra 	$L__BB2_321;
	ld.shared.u32 	%r5088, [%r5+3072];
	add.s32 	%r5089, %r593, %r908;
	mul.wide.u32 	%rd272, %r5089, 4;
	add.s64 	%rd273, %rd2, %rd272;
	st.global.u32 	[%rd273], %r5088;
$L__BB2_321:
	setp.ge.s32 	%p826, %r596, %r5323;
	@%p826 bra 	$L__BB2_323;
	ld.shared.u32 	%r5090, [%r5+3840];
	add.s32 	%r5091, %r596, %r910;
	mul.wide.u32 	%rd274, %r5091, 4;
	add.s64 	%rd275, %rd2, %rd274;
	st.global.u32 	[%rd275], %r5090;
$L__BB2_323:
	setp.ge.s32 	%p827, %r599, %r5323;
	@%p827 bra 	$L__BB2_325;
	ld.shared.u32 	%r5092, [%r5+4608];
	add.s32 	%r5093, %r599, %r912;
	mul.wide.u32 	%rd276, %r5093, 4;
	add.s64 	%rd277, %rd2, %rd276;
	st.global.u32 	[%rd277], %r5092;
$L__BB2_325:
	setp.ge.s32 	%p828, %r602, %r5323;
	@%p828 bra 	$L__BB2_327;
	ld.shared.u32 	%r5094, [%r5+5376];
	add.s32 	%r5095, %r602, %r914;
	mul.wide.u32 	%rd278, %r5095, 4;
	add.s64 	%rd279, %rd2, %rd278;
	st.global.u32 	[%rd279], %r5094;
$L__BB2_327:
	setp.ge.s32 	%p829, %r605, %r5323;
	@%p829 bra 	$L__BB2_329;
	ld.shared.u32 	%r5096, [%r5+6144];
	add.s32 	%r5097, %r605, %r916;
	mul.wide.u32 	%rd280, %r5097, 4;
	add.s64 	%rd281, %rd2, %rd280;
	st.global.u32 	[%rd281], %r5096;
$L__BB2_329:
	setp.ge.s32 	%p830, %r608, %r5323;
	@%p830 bra 	$L__BB2_331;
	ld.shared.u32 	%r5098, [%r5+6912];
	add.s32 	%r5099, %r608, %r918;
	mul.wide.u32 	%rd282, %r5099, 4;
	add.s64 	%rd283, %rd2, %rd282;
	st.global.u32 	[%rd283], %r5098;
$L__BB2_331:
	setp.ge.s32 	%p831, %r611, %r5323;
	@%p831 bra 	$L__BB2_333;
	ld.shared.u32 	%r5100, [%r5+7680];
	add.s32 	%r5101, %r611, %r920;
	mul.wide.u32 	%rd284, %r5101, 4;
	add.s64 	%rd285, %rd2, %rd284;
	st.global.u32 	[%rd285], %r5100;
$L__BB2_333:
	setp.ge.s32 	%p832, %r614, %r5323;
	@%p832 bra 	$L__BB2_335;
	ld.shared.u32 	%r5102, [%r5+8448];
	add.s32 	%r5103, %r614, %r922;
	mul.wide.u32 	%rd286, %r5103, 4;
	add.s64 	%rd287, %rd2, %rd286;
	st.global.u32 	[%rd287], %r5102;
$L__BB2_335:
	setp.ge.s32 	%p833, %r617, %r5323;
	@%p833 bra 	$L__BB2_337;
	ld.shared.u32 	%r5104, [%r5+9216];
	add.s32 	%r5105, %r617, %r924;
	mul.wide.u32 	%rd288, %r5105, 4;
	add.s64 	%rd289, %rd2, %rd288;
	st.global.u32 	[%rd289], %r5104;
$L__BB2_337:
	setp.ge.s32 	%p834, %r620, %r5323;
	@%p834 bra 	$L__BB2_339;
	ld.shared.u32 	%r5106, [%r5+9984];
	add.s32 	%r5107, %r620, %r926;
	mul.wide.u32 	%rd290, %r5107, 4;
	add.s64 	%rd291, %rd2, %rd290;
	st.global.u32 	[%rd291], %r5106;
$L__BB2_339:
	setp.ge.s32 	%p835, %r623, %r5323;
	@%p835 bra 	$L__BB2_341;
	ld.shared.u32 	%r5108, [%r5+10752];
	add.s32 	%r5109, %r623, %r928;
	mul.wide.u32 	%rd292, %r5109, 4;
	add.s64 	%rd293, %rd2, %rd292;
	st.global.u32 	[%rd293], %r5108;
$L__BB2_341:
	setp.ge.s32 	%p836, %r626, %r5323;
	@%p836 bra 	$L__BB2_343;
	ld.shared.u32 	%r5110, [%r5+11520];
	add.s32 	%r5111, %r626, %r930;
	mul.wide.u32 	%rd294, %r5111, 4;
	add.s64 	%rd295, %rd2, %rd294;
	st.global.u32 	[%rd295], %r5110;
$L__BB2_343:
	setp.ge.s32 	%p837, %r629, %r5323;
	@%p837 bra 	$L__BB2_345;
	ld.shared.u32 	%r5112, [%r5+12288];
	add.s32 	%r5113, %r629, %r932;
	mul.wide.u32 	%rd296, %r5113, 4;
	add.s64 	%rd297, %rd2, %rd296;
	st.global.u32 	[%rd297], %r5112;
$L__BB2_345:
	setp.ge.s32 	%p838, %r632, %r5323;
	@%p838 bra 	$L__BB2_347;
	ld.shared.u32 	%r5114, [%r5+13056];
	add.s32 	%r5115, %r632, %r934;
	mul.wide.u32 	%rd298, %r5115, 4;
	add.s64 	%rd299, %rd2, %rd298;
	st.global.u32 	[%rd299], %r5114;
$L__BB2_347:
	setp.ge.s32 	%p839, %r635, %r5323;
	@%p839 bra 	$L__BB2_349;
	ld.shared.u32 	%r5116, [%r5+13824];
	add.s32 	%r5117, %r635, %r936;
	mul.wide.u32 	%rd300, %r5117, 4;
	add.s64 	%rd301, %rd2, %rd300;
	st.global.u32 	[%rd301], %r5116;
$L__BB2_349:
	setp.ge.s32 	%p840, %r638, %r5323;
	@%p840 bra 	$L__BB2_351;
	ld.shared.u32 	%r5118, [%r5+14592];
	add.s32 	%r5119, %r638, %r938;
	mul.wide.u32 	%rd302, %r5119, 4;
	add.s64 	%rd303, %rd2, %rd302;
	st.global.u32 	[%rd303], %r5118;
$L__BB2_351:
	setp.ge.s32 	%p841, %r641, %r5323;
	@%p841 bra 	$L__BB2_353;
	ld.shared.u32 	%r5120, [%r5+15360];
	add.s32 	%r5121, %r641, %r940;
	mul.wide.u32 	%rd304, %r5121, 4;
	add.s64 	%rd305, %rd2, %rd304;
	st.global.u32 	[%rd305], %r5120;
$L__BB2_353:
	setp.ge.s32 	%p842, %r644, %r5323;
	@%p842 bra 	$L__BB2_355;
	ld.shared.u32 	%r5122, [%r5+16128];
	add.s32 	%r5123, %r644, %r942;
	mul.wide.u32 	%rd306, %r5123, 4;
	add.s64 	%rd307, %rd2, %rd306;
	st.global.u32 	[%rd307], %r5122;
$L__BB2_355:
	setp.ge.s32 	%p843, %r647, %r5323;
	@%p843 bra 	$L__BB2_357;
	ld.shared.u32 	%r5124, [%r5+16896];
	add.s32 	%r5125, %r647, %r944;
	mul.wide.u32 	%rd308, %r5125, 4;
	add.s64 	%rd309, %rd2, %rd308;
	st.global.u32 	[%rd309], %r5124;
$L__BB2_357:
	setp.ge.s32 	%p844, %r650, %r5323;
	@%p844 bra 	$L__BB2_359;
	ld.shared.u32 	%r5126, [%r5+17664];
	add.s32 	%r5127, %r650, %r946;
	mul.wide.u32 	%rd310, %r5127, 4;
	add.s64 	%rd311, %rd2, %rd310;
	st.global.u32 	[%rd311], %r5126;
$L__BB2_359:
	setp.ge.s32 	%p845, %r653, %r5323;
	@%p845 bra 	$L__BB2_361;
	ld.shared.u32 	%r5128, [%r5+18432];
	add.s32 	%r5129, %r653, %r948;
	mul.wide.u32 	%rd312, %r5129, 4;
	add.s64 	%rd313, %rd2, %rd312;
	st.global.u32 	[%rd313], %r5128;
$L__BB2_361:
	setp.ge.s32 	%p846, %r656, %r5323;
	@%p846 bra 	$L__BB2_363;
	ld.shared.u32 	%r5130, [%r5+19200];
	add.s32 	%r5131, %r656, %r950;
	mul.wide.u32 	%rd314, %r5131, 4;
	add.s64 	%rd315, %rd2, %rd314;
	st.global.u32 	[%rd315], %r5130;
$L__BB2_363:
	setp.ge.s32 	%p847, %r659, %r5323;
	@%p847 bra 	$L__BB2_365;
	ld.shared.u32 	%r5132, [%r5+19968];
	add.s32 	%r5133, %r659, %r952;
	mul.wide.u32 	%rd316, %r5133, 4;
	add.s64 	%rd317, %rd2, %rd316;
	st.global.u32 	[%rd317], %r5132;
$L__BB2_365:
	setp.ge.s32 	%p848, %r662, %r5323;
	@%p848 bra 	$L__BB2_367;
	ld.shared.u32 	%r5134, [%r5+20736];
	add.s32 	%r5135, %r662, %r954;
	mul.wide.u32 	%rd318, %r5135, 4;
	add.s64 	%rd319, %rd2, %rd318;
	st.global.u32 	[%rd319], %r5134;
$L__BB2_367:
	setp.ge.s32 	%p849, %r665, %r5323;
	@%p849 bra 	$L__BB2_369;
	ld.shared.u32 	%r5136, [%r5+21504];
	add.s32 	%r5137, %r665, %r956;
	mul.wide.u32 	%rd320, %r5137, 4;
	add.s64 	%rd321, %rd2, %rd320;
	st.global.u32 	[%rd321], %r5136;
$L__BB2_369:
	setp.ge.s32 	%p850, %r668, %r5323;
	@%p850 bra 	$L__BB2_371;
	ld.shared.u32 	%r5138, [%r5+22272];
	add.s32 	%r5139, %r668, %r958;
	mul.wide.u32 	%rd322, %r5139, 4;
	add.s64 	%rd323, %rd2, %rd322;
	st.global.u32 	[%rd323], %r5138;
$L__BB2_371:
	setp.ge.s32 	%p851, %r671, %r5323;
	@%p851 bra 	$L__BB2_373;
	ld.shared.u32 	%r5140, [%r5+23040];
	add.s32 	%r5141, %r671, %r960;
	mul.wide.u32 	%rd324, %r5141, 4;
	add.s64 	%rd325, %rd2, %rd324;
	st.global.u32 	[%rd325], %r5140;
$L__BB2_373:
	setp.ge.s32 	%p852, %r674, %r5323;
	@%p852 bra 	$L__BB2_375;
	ld.shared.u32 	%r5142, [%r5+23808];
	add.s32 	%r5143, %r674, %r962;
	mul.wide.u32 	%rd326, %r5143, 4;
	add.s64 	%rd327, %rd2, %rd326;
	st.global.u32 	[%rd327], %r5142;
$L__BB2_375:
	setp.ge.s32 	%p853, %r677, %r5323;
	@%p853 bra 	$L__BB2_377;
	ld.shared.u32 	%r5144, [%r5+24576];
	add.s32 	%r5145, %r677, %r964;
	mul.wide.u32 	%rd328, %r5145, 4;
	add.s64 	%rd329, %rd2, %rd328;
	st.global.u32 	[%rd329], %r5144;
$L__BB2_377:
	setp.ge.s32 	%p854, %r680, %r5323;
	@%p854 bra 	$L__BB2_379;
	ld.shared.u32 	%r5146, [%r5+25344];
	add.s32 	%r5147, %r680, %r966;
	mul.wide.u32 	%rd330, %r5147, 4;
	add.s64 	%rd331, %rd2, %rd330;
	st.global.u32 	[%rd331], %r5146;
$L__BB2_379:
	setp.ge.s32 	%p855, %r683, %r5323;
	@%p855 bra 	$L__BB2_381;
	ld.shared.u32 	%r5148, [%r5+26112];
	add.s32 	%r5149, %r683, %r968;
	mul.wide.u32 	%rd332, %r5149, 4;
	add.s64 	%rd333, %rd2, %rd332;
	st.global.u32 	[%rd333], %r5148;
$L__BB2_381:
	setp.ge.s32 	%p856, %r686, %r5323;
	@%p856 bra 	$L__BB2_383;
	ld.shared.u32 	%r5150, [%r5+26880];
	add.s32 	%r5151, %r686, %r970;
	mul.wide.u32 	%rd334, %r5151, 4;
	add.s64 	%rd335, %rd2, %rd334;
	st.global.u32 	[%rd335], %r5150;
$L__BB2_383:
	setp.ge.s32 	%p857, %r689, %r5323;
	@%p857 bra 	$L__BB2_385;
	ld.shared.u32 	%r5152, [%r5+27648];
	add.s32 	%r5153, %r689, %r972;
	mul.wide.u32 	%rd336, %r5153, 4;
	add.s64 	%rd337, %rd2, %rd336;
	st.global.u32 	[%rd337], %r5152;
$L__BB2_385:
	setp.ge.s32 	%p858, %r692, %r5323;
	@%p858 bra 	$L__BB2_387;
	ld.shared.u32 	%r5154, [%r5+28416];
	add.s32 	%r5155, %r692, %r974;
	mul.wide.u32 	%rd338, %r5155, 4;
	add.s64 	%rd339, %rd2, %rd338;
	st.global.u32 	[%rd339], %r5154;
$L__BB2_387:
	setp.ge.s32 	%p859, %r695, %r5323;
	@%p859 bra 	$L__BB2_709;
	ld.shared.u32 	%r5156, [%r5+29184];
	add.s32 	%r5157, %r695, %r976;
	mul.wide.u32 	%rd340, %r5157, 4;
	add.s64 	%rd341, %rd2, %rd340;
	st.global.u32 	[%rd341], %r5156;
	bra.uni 	$L__BB2_709;
$L__BB2_389:
	setp.lt.s32 	%p199, %r5323, 7488;
	mov.u32 	%r5225, %r5322;
	mov.u32 	%r5226, %r5323;
	@%p199 bra 	$L__BB2_392;
	add.s64 	%rd9, %rd1, 14592;
	add.s64 	%rd10, %rd4, 14592;
	mov.u32 	%r5226, %r5323;
	mov.u32 	%r5225, %r5322;
$L__BB2_391:
	cvt.s64.s32 	%rd46, %r5225;
	add.s64 	%rd47, %rd5, %rd46;
	shl.b64 	%rd48, %rd47, 2;
	add.s64 	%rd49, %rd9, %rd48;
	add.s64 	%rd50, %rd10, %rd48;
	ld.global.u32 	%r2439, [%rd49+-14592];
	ld.global.u32 	%r2440, [%rd49+-13824];
	ld.global.u32 	%r2441, [%rd49+-13056];
	ld.global.u32 	%r2442, [%rd49+-12288];
	ld.global.u32 	%r2443, [%rd49+-11520];
	ld.global.u32 	%r2444, [%rd49+-10752];
	ld.global.u32 	%r2445, [%rd49+-9984];
	ld.global.u32 	%r2446, [%rd49+-9216];
	ld.global.u32 	%r2447, [%rd49+-8448];
	ld.global.u32 	%r2448, [%rd49+-7680];
	ld.global.u32 	%r2449, [%rd49+-6912];
	ld.global.u32 	%r2450, [%rd49+-6144];
	ld.global.u32 	%r2451, [%rd49+-5376];
	ld.global.u32 	%r2452, [%rd49+-4608];
	ld.global.u32 	%r2453, [%rd49+-3840];
	ld.global.u32 	%r2454, [%rd49+-3072];
	ld.global.u32 	%r2455, [%rd49+-2304];
	ld.global.u32 	%r2456, [%rd49+-1536];
	ld.global.u32 	%r2457, [%rd49+-768];
	ld.global.u32 	%r2458, [%rd49];
	ld.global.u32 	%r2459, [%rd49+768];
	ld.global.u32 	%r2460, [%rd49+1536];
	ld.global.u32 	%r2461, [%rd49+2304];
	ld.global.u32 	%r2462, [%rd49+3072];
	ld.global.u32 	%r2463, [%rd49+3840];
	ld.global.u32 	%r2464, [%rd49+4608];
	ld.global.u32 	%r2465, [%rd49+5376];
	ld.global.u32 	%r2466, [%rd49+6144];
	ld.global.u32 	%r2467, [%rd49+6912];
	ld.global.u32 	%r2468, [%rd49+7680];
	ld.global.u32 	%r2469, [%rd49+8448];
	ld.global.u32 	%r2470, [%rd49+9216];
	ld.global.u32 	%r2471, [%rd49+9984];
	ld.global.u32 	%r2472, [%rd49+10752];
	ld.global.u32 	%r2473, [%rd49+11520];
	ld.global.u32 	%r2474, [%rd49+12288];
	ld.global.u32 	%r2475, [%rd49+13056];
	ld.global.u32 	%r2476, [%rd49+13824];
	ld.global.u32 	%r2477, [%rd49+14592];
	bar.sync 	0;
	st.global.u32 	[%rd50+-14592], %r2439;
	st.global.u32 	[%rd50+-13824], %r2440;
	st.global.u32 	[%rd50+-13056], %r2441;
	st.global.u32 	[%rd50+-12288], %r2442;
	st.global.u32 	[%rd50+-11520], %r2443;
	st.global.u32 	[%rd50+-10752], %r2444;
	st.global.u32 	[%rd50+-9984], %r2445;
	st.global.u32 	[%rd50+-9216], %r2446;
	st.global.u32 	[%rd50+-8448], %r2447;
	st.global.u32 	[%rd50+-7680], %r2448;
	st.global.u32 	[%rd50+-6912], %r2449;
	st.global.u32 	[%rd50+-6144], %r2450;
	st.global.u32 	[%rd50+-5376], %r2451;
	st.global.u32 	[%rd50+-4608], %r2452;
	st.global.u32 	[%rd50+-3840], %r2453;
	st.global.u32 	[%rd50+-3072], %r2454;
	st.global.u32 	[%rd50+-2304], %r2455;
	st.global.u32 	[%rd50+-1536], %r2456;
	st.global.u32 	[%rd50+-768], %r2457;
	st.global.u32 	[%rd50], %r2458;
	st.global.u32 	[%rd50+768], %r2459;
	st.global.u32 	[%rd50+1536], %r2460;
	st.global.u32 	[%rd50+2304], %r2461;
	st.global.u32 	[%rd50+3072], %r2462;
	st.global.u32 	[%rd50+3840], %r2463;
	st.global.u32 	[%rd50+4608], %r2464;
	st.global.u32 	[%rd50+5376], %r2465;
	st.global.u32 	[%rd50+6144], %r2466;
	st.global.u32 	[%rd50+6912], %r2467;
	st.global.u32 	[%rd50+7680], %r2468;
	st.global.u32 	[%rd50+8448], %r2469;
	st.global.u32 	[%rd50+9216], %r2470;
	st.global.u32 	[%rd50+9984], %r2471;
	st.global.u32 	[%rd50+10752], %r2472;
	st.global.u32 	[%rd50+11520], %r2473;
	st.global.u32 	[%rd50+12288], %r2474;
	st.global.u32 	[%rd50+13056], %r2475;
	st.global.u32 	[%rd50+13824], %r2476;
	st.global.u32 	[%rd50+14592], %r2477;
	add.s32 	%r5225, %r5225, 7488;
	add.s32 	%r5226, %r5226, -7488;
	setp.gt.s32 	%p200, %r5226, 7487;
	@%p200 bra 	$L__BB2_391;
$L__BB2_392:
	setp.ge.s32 	%p201, %r5225, %r2;
	@%p201 bra 	$L__BB2_549;
	cvt.s64.s32 	%rd51, %r5225;
	setp.ge.s32 	%p202, %r4, %r5226;
	add.s64 	%rd11, %rd5, %rd51;
	shl.b64 	%rd52, %rd11, 2;
	add.s64 	%rd12, %rd1, %rd52;
	@%p202 bra 	$L__BB2_395;
	ld.global.u32 	%r5227, [%rd12];
$L__BB2_395:
	add.s32 	%r168, %r4, 192;
	setp.ge.s32 	%p203, %r168, %r5226;
	@%p203 bra 	$L__BB2_397;
	ld.global.u32 	%r5228, [%rd12+768];
$L__BB2_397:
	add.s32 	%r171, %r4, 384;
	setp.ge.s32 	%p204, %r171, %r5226;
	@%p204 bra 	$L__BB2_399;
	ld.global.u32 	%r5229, [%rd12+1536];
$L__BB2_399:
	add.s32 	%r174, %r4, 576;
	setp.ge.s32 	%p205, %r174, %r5226;
	@%p205 bra 	$L__BB2_401;
	ld.global.u32 	%r5230, [%rd12+2304];
$L__BB2_401:
	add.s32 	%r177, %r4, 768;
	setp.ge.s32 	%p206, %r177, %r5226;
	@%p206 bra 	$L__BB2_403;
	ld.global.u32 	%r5231, [%rd12+3072];
$L__BB2_403:
	add.s32 	%r180, %r4, 960;
	setp.ge.s32 	%p207, %r180, %r5226;
	@%p207 bra 	$L__BB2_405;
	ld.global.u32 	%r5232, [%rd12+3840];
$L__BB2_405:
	add.s32 	%r183, %r4, 1152;
	setp.ge.s32 	%p208, %r183, %r5226;
	@%p208 bra 	$L__BB2_407;
	ld.global.u32 	%r5233, [%rd12+4608];
$L__BB2_407:
	add.s32 	%r186, %r4, 1344;
	setp.ge.s32 	%p209, %r186, %r5226;
	@%p209 bra 	$L__BB2_409;
	ld.global.u32 	%r5234, [%rd12+5376];
$L__BB2_409:
	add.s32 	%r189, %r4, 1536;
	setp.ge.s32 	%p210, %r189, %r5226;
	@%p210 bra 	$L__BB2_411;
	ld.global.u32 	%r5235, [%rd12+6144];
$L__BB2_411:
	add.s32 	%r192, %r4, 1728;
	setp.ge.s32 	%p211, %r192, %r5226;
	@%p211 bra 	$L__BB2_413;
	ld.global.u32 	%r5236, [%rd12+6912];
$L__BB2_413:
	add.s32 	%r195, %r4, 1920;
	setp.ge.s32 	%p212, %r195, %r5226;
	@%p212 bra 	$L__BB2_415;
	ld.global.u32 	%r5237, [%rd12+7680];
$L__BB2_415:
	add.s32 	%r198, %r4, 2112;
	setp.ge.s32 	%p213, %r198, %r5226;
	@%p213 bra 	$L__BB2_417;
	ld.global.u32 	%r5238, [%rd12+8448];
$L__BB2_417:
	add.s32 	%r201, %r4, 2304;
	setp.ge.s32 	%p214, %r201, %r5226;
	@%p214 bra 	$L__BB2_419;
	ld.global.u32 	%r5239, [%rd12+9216];
$L__BB2_419:
	add.s32 	%r204, %r4, 2496;
	setp.ge.s32 	%p215, %r204, %r5226;
	@%p215 bra 	$L__BB2_421;
	ld.global.u32 	%r5240, [%rd12+9984];
$L__BB2_421:
	add.s32 	%r207, %r4, 2688;
	setp.ge.s32 	%p216, %r207, %r5226;
	@%p216 bra 	$L__BB2_423;
	ld.global.u32 	%r5241, [%rd12+10752];
$L__BB2_423:
	add.s32 	%r210, %r4, 2880;
	setp.ge.s32 	%p217, %r210, %r5226;
	@%p217 bra 	$L__BB2_425;
	ld.global.u32 	%r5242, [%rd12+11520];
$L__BB2_425:
	or.b32  	%r213, %r4, 3072;
	setp.ge.s32 	%p218, %r213, %r5226;
	@%p218 bra 	$L__BB2_427;
	ld.global.u32 	%r5243, [%rd12+12288];
$L__BB2_427:
	add.s32 	%r216, %r4, 3264;
	setp.ge.s32 	%p219, %r216, %r5226;
	@%p219 bra 	$L__BB2_429;
	ld.global.u32 	%r5244, [%rd12+13056];
$L__BB2_429:
	add.s32 	%r219, %r4, 3456;
	setp.ge.s32 	%p220, %r219, %r5226;
	@%p220 bra 	$L__BB2_431;
	ld.global.u32 	%r5245, [%rd12+13824];
$L__BB2_431:
	add.s32 	%r222, %r4, 3648;
	setp.ge.s32 	%p221, %r222, %r5226;
	@%p221 bra 	$L__BB2_433;
	ld.global.u32 	%r5246, [%rd12+14592];
$L__BB2_433:
	add.s32 	%r225, %r4, 3840;
	setp.ge.s32 	%p222, %r225, %r5226;
	@%p222 bra 	$L__BB2_435;
	ld.global.u32 	%r5247, [%rd12+15360];
$L__BB2_435:
	add.s32 	%r228, %r4, 4032;
	setp.ge.s32 	%p223, %r228, %r5226;
	@%p223 bra 	$L__BB2_437;
	ld.global.u32 	%r5248, [%rd12+16128];
$L__BB2_437:
	add.s32 	%r231, %r4, 4224;
	setp.ge.s32 	%p224, %r231, %r5226;
	@%p224 bra 	$L__BB2_439;
	ld.global.u32 	%r5249, [%rd12+16896];
$L__BB2_439:
	add.s32 	%r234, %r4, 4416;
	setp.ge.s32 	%p225, %r234, %r5226;
	@%p225 bra 	$L__BB2_441;
	ld.global.u32 	%r5250, [%rd12+17664];
$L__BB2_441:
	add.s32 	%r237, %r4, 4608;
	setp.ge.s32 	%p226, %r237, %r5226;
	@%p226 bra 	$L__BB2_443;
	ld.global.u32 	%r5251, [%rd12+18432];
$L__BB2_443:
	add.s32 	%r240, %r4, 4800;
	setp.ge.s32 	%p227, %r240, %r5226;
	@%p227 bra 	$L__BB2_445;
	ld.global.u32 	%r5252, [%rd12+19200];
$L__BB2_445:
	add.s32 	%r243, %r4, 4992;
	setp.ge.s32 	%p228, %r243, %r5226;
	@%p228 bra 	$L__BB2_447;
	ld.global.u32 	%r5253, [%rd12+19968];
$L__BB2_447:
	add.s32 	%r246, %r4, 5184;
	setp.ge.s32 	%p229, %r246, %r5226;
	@%p229 bra 	$L__BB2_449;
	ld.global.u32 	%r5254, [%rd12+20736];
$L__BB2_449:
	add.s32 	%r249, %r4, 5376;
	setp.ge.s32 	%p230, %r249, %r5226;
	@%p230 bra 	$L__BB2_451;
	ld.global.u32 	%r5255, [%rd12+21504];
$L__BB2_451:
	add.s32 	%r252, %r4, 5568;
	setp.ge.s32 	%p231, %r252, %r5226;
	@%p231 bra 	$L__BB2_453;
	ld.global.u32 	%r5256, [%rd12+22272];
$L__BB2_453:
	add.s32 	%r255, %r4, 5760;
	setp.ge.s32 	%p232, %r255, %r5226;
	@%p232 bra 	$L__BB2_455;
	ld.global.u32 	%r5257, [%rd12+23040];
$L__BB2_455:
	add.s32 	%r258, %r4, 5952;
	setp.ge.s32 	%p233, %r258, %r5226;
	@%p233 bra 	$L__BB2_457;
	ld.global.u32 	%r5258, [%rd12+23808];
$L__BB2_457:
	or.b32  	%r261, %r4, 6144;
	setp.ge.s32 	%p234, %r261, %r5226;
	@%p234 bra 	$L__BB2_459;
	ld.global.u32 	%r5259, [%rd12+24576];
$L__BB2_459:
	add.s32 	%r264, %r4, 6336;
	setp.ge.s32 	%p235, %r264, %r5226;
	@%p235 bra 	$L__BB2_461;
	ld.global.u32 	%r5260, [%rd12+25344];
$L__BB2_461:
	add.s32 	%r267, %r4, 6528;
	setp.ge.s32 	%p236, %r267, %r5226;
	@%p236 bra 	$L__BB2_463;
	ld.global.u32 	%r5261, [%rd12+26112];
$L__BB2_463:
	add.s32 	%r270, %r4, 6720;
	setp.ge.s32 	%p237, %r270, %r5226;
	@%p237 bra 	$L__BB2_465;
	ld.global.u32 	%r5262, [%rd12+26880];
$L__BB2_465:
	add.s32 	%r273, %r4, 6912;
	setp.ge.s32 	%p238, %r273, %r5226;
	@%p238 bra 	$L__BB2_467;
	ld.global.u32 	%r5263, [%rd12+27648];
$L__BB2_467:
	add.s32 	%r276, %r4, 7104;
	setp.ge.s32 	%p239, %r276, %r5226;
	@%p239 bra 	$L__BB2_469;
	ld.global.u32 	%r5264, [%rd12+28416];
$L__BB2_469:
	add.s32 	%r279, %r4, 7296;
	setp.ge.s32 	%p240, %r279, %r5226;
	@%p240 bra 	$L__BB2_471;
	ld.global.u32 	%r5265, [%rd12+29184];
$L__BB2_471:
	setp.ge.s32 	%p241, %r4, %r5226;
	bar.sync 	0;
	add.s64 	%rd13, %rd4, %rd52;
	@%p241 bra 	$L__BB2_473;
	st.global.u32 	[%rd13], %r5227;
$L__BB2_473:
	setp.ge.s32 	%p242, %r168, %r5226;
	@%p242 bra 	$L__BB2_475;
	st.global.u32 	[%rd13+768], %r5228;
$L__BB2_475:
	setp.ge.s32 	%p243, %r171, %r5226;
	@%p243 bra 	$L__BB2_477;
	st.global.u32 	[%rd13+1536], %r5229;
$L__BB2_477:
	setp.ge.s32 	%p244, %r174, %r5226;
	@%p244 bra 	$L__BB2_479;
	st.global.u32 	[%rd13+2304], %r5230;
$L__BB2_479:
	setp.ge.s32 	%p245, %r177, %r5226;
	@%p245 bra 	$L__BB2_481;
	st.global.u32 	[%rd13+3072], %r5231;
$L__BB2_481:
	setp.ge.s32 	%p246, %r180, %r5226;
	@%p246 bra 	$L__BB2_483;
	st.global.u32 	[%rd13+3840], %r5232;
$L__BB2_483:
	setp.ge.s32 	%p247, %r183, %r5226;
	@%p247 bra 	$L__BB2_485;
	st.global.u32 	[%rd13+4608], %r5233;
$L__BB2_485:
	setp.ge.s32 	%p248, %r186, %r5226;
	@%p248 bra 	$L__BB2_487;
	st.global.u32 	[%rd13+5376], %r5234;
$L__BB2_487:
	setp.ge.s32 	%p249, %r189, %r5226;
	@%p249 bra 	$L__BB2_489;
	st.global.u32 	[%rd13+6144], %r5235;
$L__BB2_489:
	setp.ge.s32 	%p250, %r192, %r5226;
	@%p250 bra 	$L__BB2_491;
	st.global.u32 	[%rd13+6912], %r5236;
$L__BB2_491:
	setp.ge.s32 	%p251, %r195, %r5226;
	@%p251 bra 	$L__BB2_493;
	st.global.u32 	[%rd13+7680], %r5237;
$L__BB2_493:
	setp.ge.s32 	%p252, %r198, %r5226;
	@%p252 bra 	$L__BB2_495;
	st.global.u32 	[%rd13+8448], %r5238;
$L__BB2_495:
	setp.ge.s32 	%p253, %r201, %r5226;
	@%p253 bra 	$L__BB2_497;
	st.global.u32 	[%rd13+9216], %r5239;
$L__BB2_497:
	setp.ge.s32 	%p254, %r204, %r5226;
	@%p254 bra 	$L__BB2_499;
	st.global.u32 	[%rd13+9984], %r5240;
$L__BB2_499:
	setp.ge.s32 	%p255, %r207, %r5226;
	@%p255 bra 	$L__BB2_501;
	st.global.u32 	[%rd13+10752], %r5241;
$L__BB2_501:
	setp.ge.s32 	%p256, %r210, %r5226;
	@%p256 bra 	$L__BB2_503;
	st.global.u32 	[%rd13+11520], %r5242;
$L__BB2_503:
	setp.ge.s32 	%p257, %r213, %r5226;
	@%p257 bra 	$L__BB2_505;
	st.global.u32 	[%rd13+12288], %r5243;
$L__BB2_505:
	setp.ge.s32 	%p258, %r216, %r5226;
	@%p258 bra 	$L__BB2_507;
	st.global.u32 	[%rd13+13056], %r5244;
$L__BB2_507:
	setp.ge.s32 	%p259, %r219, %r5226;
	@%p259 bra 	$L__BB2_509;
	st.global.u32 	[%rd13+13824], %r5245;
$L__BB2_509:
	setp.ge.s32 	%p260, %r222, %r5226;
	@%p260 bra 	$L__BB2_511;
	st.global.u32 	[%rd13+14592], %r5246;
$L__BB2_511:
	setp.ge.s32 	%p261, %r225, %r5226;
	@%p261 bra 	$L__BB2_513;
	st.global.u32 	[%rd13+15360], %r5247;
$L__BB2_513:
	setp.ge.s32 	%p262, %r228, %r5226;
	@%p262 bra 	$L__BB2_515;
	st.global.u32 	[%rd13+16128], %r5248;
$L__BB2_515:
	setp.ge.s32 	%p263, %r231, %r5226;
	@%p263 bra 	$L__BB2_517;
	st.global.u32 	[%rd13+16896], %r5249;
$L__BB2_517:
	setp.ge.s32 	%p264, %r234, %r5226;
	@%p264 bra 	$L__BB2_519;
	st.global.u32 	[%rd13+17664], %r5250;
$L__BB2_519:
	setp.ge.s32 	%p265, %r237, %r5226;
	@%p265 bra 	$L__BB2_521;
	st.global.u32 	[%rd13+18432], %r5251;
$L__BB2_521:
	setp.ge.s32 	%p266, %r240, %r5226;
	@%p266 bra 	$L__BB2_523;
	st.global.u32 	[%rd13+19200], %r5252;
$L__BB2_523:
	setp.ge.s32 	%p267, %r243, %r5226;
	@%p267 bra 	$L__BB2_525;
	st.global.u32 	[%rd13+19968], %r5253;
$L__BB2_525:
	setp.ge.s32 	%p268, %r246, %r5226;
	@%p268 bra 	$L__BB2_527;
	st.global.u32 	[%rd13+20736], %r5254;
$L__BB2_527:
	setp.ge.s32 	%p269, %r249, %r5226;
	@%p269 bra 	$L__BB2_529;
	st.global.u32 	[%rd13+21504], %r5255;
$L__BB2_529:
	setp.ge.s32 	%p270, %r252, %r5226;
	@%p270 bra 	$L__BB2_531;
	st.global.u32 	[%rd13+22272], %r5256;
$L__BB2_531:
	setp.ge.s32 	%p271, %r255, %r5226;
	@%p271 bra 	$L__BB2_533;
	st.global.u32 	[%rd13+23040], %r5257;
$L__BB2_533:
	setp.ge.s32 	%p272, %r258, %r5226;
	@%p272 bra 	$L__BB2_535;
	st.global.u32 	[%rd13+23808], %r5258;
$L__BB2_535:
	setp.ge.s32 	%p273, %r261, %r5226;
	@%p273 bra 	$L__BB2_537;
	st.global.u32 	[%rd13+24576], %r5259;
$L__BB2_537:
	setp.ge.s32 	%p274, %r264, %r5226;
	@%p274 bra 	$L__BB2_539;
	st.global.u32 	[%rd13+25344], %r5260;
$L__BB2_539:
	setp.ge.s32 	%p275, %r267, %r5226;
	@%p275 bra 	$L__BB2_541;
	st.global.u32 	[%rd13+26112], %r5261;
$L__BB2_541:
	setp.ge.s32 	%p276, %r270, %r5226;
	@%p276 bra 	$L__BB2_543;
	st.global.u32 	[%rd13+26880], %r5262;
$L__BB2_543:
	setp.ge.s32 	%p277, %r273, %r5226;
	@%p277 bra 	$L__BB2_545;
	st.global.u32 	[%rd13+27648], %r5263;
$L__BB2_545:
	setp.ge.s32 	%p278, %r276, %r5226;
	@%p278 bra 	$L__BB2_547;
	st.global.u32 	[%rd13+28416], %r5264;
$L__BB2_547:
	setp.ge.s32 	%p279, %r279, %r5226;
	@%p279 bra 	$L__BB2_549;
	st.global.u32 	[%rd13+29184], %r5265;
$L__BB2_549:
	setp.lt.s32 	%p280, %r5323, 7488;
	@%p280 bra 	$L__BB2_552;
	add.s64 	%rd14, %rd3, 14592;
	add.s64 	%rd15, %rd2, 14592;
$L__BB2_551:
	cvt.s64.s32 	%rd54, %r5322;
	add.s64 	%rd55, %rd5, %rd54;
	shl.b64 	%rd56, %rd55, 2;
	add.s64 	%rd57, %rd14, %rd56;
	add.s64 	%rd58, %rd15, %rd56;
	ld.global.u32 	%r2517, [%rd57+-14592];
	ld.global.u32 	%r2518, [%rd57+-13824];
	ld.global.u32 	%r2519, [%rd57+-13056];
	ld.global.u32 	%r2520, [%rd57+-12288];
	ld.global.u32 	%r2521, [%rd57+-11520];
	ld.global.u32 	%r2522, [%rd57+-10752];
	ld.global.u32 	%r2523, [%rd57+-9984];
	ld.global.u32 	%r2524, [%rd57+-9216];
	ld.global.u32 	%r2525, [%rd57+-8448];
	ld.global.u32 	%r2526, [%rd57+-7680];
	ld.global.u32 	%r2527, [%rd57+-6912];
	ld.global.u32 	%r2528, [%rd57+-6144];
	ld.global.u32 	%r2529, [%rd57+-5376];
	ld.global.u32 	%r2530, [%rd57+-4608];
	ld.global.u32 	%r2531, [%rd57+-3840];
	ld.global.u32 	%r2532, [%rd57+-3072];
	ld.global.u32 	%r2533, [%rd57+-2304];
	ld.global.u32 	%r2534, [%rd57+-1536];
	ld.global.u32 	%r2535, [%rd57+-768];
	ld.global.u32 	%r2536, [%rd57];
	ld.global.u32 	%r2537, [%rd57+768];
	ld.global.u32 	%r2538, [%rd57+1536];
	ld.global.u32 	%r2539, [%rd57+2304];
	ld.global.u32 	%r2540, [%rd57+3072];
	ld.global.u32 	%r2541, [%rd57+3840];
	ld.global.u32 	%r2542, [%rd57+4608];
	ld.global.u32 	%r2543, [%rd57+5376];
	ld.global.u32 	%r2544, [%rd57+6144];
	ld.global.u32 	%r2545, [%rd57+6912];
	ld.global.u32 	%r2546, [%rd57+7680];
	ld.global.u32 	%r2547, [%rd57+8448];
	ld.global.u32 	%r2548, [%rd57+9216];
	ld.global.u32 	%r2549, [%rd57+9984];
	ld.global.u32 	%r2550, [%rd57+10752];
	ld.global.u32 	%r2551, [%rd57+11520];
	ld.global.u32 	%r2552, [%rd57+12288];
	ld.global.u32 	%r2553, [%rd57+13056];
	ld.global.u32 	%r2554, [%rd57+13824];
	ld.global.u32 	%r2555, [%rd57+14592];
	bar.sync 	0;
	st.global.u32 	[%rd58+-14592], %r2517;
	st.global.u32 	[%rd58+-13824], %r2518;
	st.global.u32 	[%rd58+-13056], %r2519;
	st.global.u32 	[%rd58+-12288], %r2520;
	st.global.u32 	[%rd58+-11520], %r2521;
	st.global.u32 	[%rd58+-10752], %r2522;
	st.global.u32 	[%rd58+-9984], %r2523;
	st.global.u32 	[%rd58+-9216], %r2524;
	st.global.u32 	[%rd58+-8448], %r2525;
	st.global.u32 	[%rd58+-7680], %r2526;
	st.global.u32 	[%rd58+-6912], %r2527;
	st.global.u32 	[%rd58+-6144], %r2528;
	st.global.u32 	[%rd58+-5376], %r2529;
	st.global.u32 	[%rd58+-4608], %r2530;
	st.global.u32 	[%rd58+-3840], %r2531;
	st.global.u32 	[%rd58+-3072], %r2532;
	st.global.u32 	[%rd58+-2304], %r2533;
	st.global.u32 	[%rd58+-1536], %r2534;
	st.global.u32 	[%rd58+-768], %r2535;
	st.global.u32 	[%rd58], %r2536;
	st.global.u32 	[%rd58+768], %r2537;
	st.global.u32 	[%rd58+1536], %r2538;
	st.global.u32 	[%rd58+2304], %r2539;
	st.global.u32 	[%rd58+3072], %r2540;
	st.global.u32 	[%rd58+3840], %r2541;
	st.global.u32 	[%rd58+4608], %r2542;
	st.global.u32 	[%rd58+5376], %r2543;
	st.global.u32 	[%rd58+6144], %r2544;
	st.global.u32 	[%rd58+6912], %r2545;
	st.global.u32 	[%rd58+7680], %r2546;
	st.global.u32 	[%rd58+8448], %r2547;
	st.global.u32 	[%rd58+9216], %r2548;
	st.global.u32 	[%rd58+9984], %r2549;
	st.global.u32 	[%rd58+10752], %r2550;
	st.global.u32 	[%rd58+11520], %r2551;
	st.global.u32 	[%rd58+12288], %r2552;
	st.global.u32 	[%rd58+13056], %r2553;
	st.global.u32 	[%rd58+13824], %r2554;
	st.global.u32 	[%rd58+14592], %r2555;
	add.s32 	%r5322, %r5322, 7488;
	add.s32 	%r5323, %r5323, -7488;
	setp.gt.s32 	%p281, %r5323, 7487;
	@%p281 bra 	$L__BB2_551;
$L__BB2_552:
	setp.ge.s32 	%p282, %r5322, %r2;
	@%p282 bra 	$L__BB2_709;
	cvt.s64.s32 	%rd59, %r5322;
	setp.ge.s32 	%p283, %r4, %r5323;
	add.s64 	%rd16, %rd5, %rd59;
	shl.b64 	%rd60, %rd16, 2;
	add.s64 	%rd17, %rd3, %rd60;
	@%p283 bra 	$L__BB2_555;
	ld.global.u32 	%r5270, [%rd17];
$L__BB2_555:
	add.s32 	%r290, %r4, 192;
	setp.ge.s32 	%p284, %r290, %r5323;
	@%p284 bra 	$L__BB2_557;
	ld.global.u32 	%r5271, [%rd17+768];
$L__BB2_557:
	add.s32 	%r293, %r4, 384;
	setp.ge.s32 	%p285, %r293, %r5323;
	@%p285 bra 	$L__BB2_559;
	ld.global.u32 	%r5272, [%rd17+1536];
$L__BB2_559:
	add.s32 	%r296, %r4, 576;
	setp.ge.s32 	%p286, %r296, %r5323;
	@%p286 bra 	$L__BB2_561;
	ld.global.u32 	%r5273, [%rd17+2304];
$L__BB2_561:
	add.s32 	%r299, %r4, 768;
	setp.ge.s32 	%p287, %r299, %r5323;
	@%p287 bra 	$L__BB2_563;
	ld.global.u32 	%r5274, [%rd17+3072];
$L__BB2_563:
	add.s32 	%r302, %r4, 960;
	setp.ge.s32 	%p288, %r302, %r5323;
	@%p288 bra 	$L__BB2_565;
	ld.global.u32 	%r5275, [%rd17+3840];
$L__BB2_565:
	add.s32 	%r305, %r4, 1152;
	setp.ge.s32 	%p289, %r305, %r5323;
	@%p289 bra 	$L__BB2_567;
	ld.global.u32 	%r5276, [%rd17+4608];
$L__BB2_567:
	add.s32 	%r308, %r4, 1344;
	setp.ge.s32 	%p290, %r308, %r5323;
	@%p290 bra 	$L__BB2_569;
	ld.global.u32 	%r5277, [%rd17+5376];
$L__BB2_569:
	add.s32 	%r311, %r4, 1536;
	setp.ge.s32 	%p291, %r311, %r5323;
	@%p291 bra 	$L__BB2_571;
	ld.global.u32 	%r5278, [%rd17+6144];
$L__BB2_571:
	add.s32 	%r314, %r4, 1728;
	setp.ge.s32 	%p292, %r314, %r5323;
	@%p292 bra 	$L__BB2_573;
	ld.global.u32 	%r5279, [%rd17+6912];
$L__BB2_573:
	add.s32 	%r317, %r4, 1920;
	setp.ge.s32 	%p293, %r317, %r5323;
	@%p293 bra 	$L__BB2_575;
	ld.global.u32 	%r5280, [%rd17+7680];
$L__BB2_575:
	add.s32 	%r320, %r4, 2112;
	setp.ge.s32 	%p294, %r320, %r5323;
	@%p294 bra 	$L__BB2_577;
	ld.global.u32 	%r5281, [%rd17+8448];
$L__BB2_577:
	add.s32 	%r323, %r4, 2304;
	setp.ge.s32 	%p295, %r323, %r5323;
	@%p295 bra 	$L__BB2_579;
	ld.global.u32 	%r5282, [%rd17+9216];
$L__BB2_579:
	add.s32 	%r326, %r4, 2496;
	setp.ge.s32 	%p296, %r326, %r5323;
	@%p296 bra 	$L__BB2_581;
	ld.global.u32 	%r5283, [%rd17+9984];
$L__BB2_581:
	add.s32 	%r329, %r4, 2688;
	setp.ge.s32 	%p297, %r329, %r5323;
	@%p297 bra 	$L__BB2_583;
	ld.global.u32 	%r5284, [%rd17+10752];
$L__BB2_583:
	add.s32 	%r332, %r4, 2880;
	setp.ge.s32 	%p298, %r332, %r5323;
	@%p298 bra 	$L__BB2_585;
	ld.global.u32 	%r5285, [%rd17+11520];
$L__BB2_585:
	or.b32  	%r335, %r4, 3072;
	setp.ge.s32 	%p299, %r335, %r5323;
	@%p299 bra 	$L__BB2_587;
	ld.global.u32 	%r5286, [%rd17+12288];
$L__BB2_587:
	add.s32 	%r338, %r4, 3264;
	setp.ge.s32 	%p300, %r338, %r5323;
	@%p300 bra 	$L__BB2_589;
	ld.global.u32 	%r5287, [%rd17+13056];
$L__BB2_589:
	add.s32 	%r341, %r4, 3456;
	setp.ge.s32 	%p301, %r341, %r5323;
	@%p301 bra 	$L__BB2_591;
	ld.global.u32 	%r5288, [%rd17+13824];
$L__BB2_591:
	add.s32 	%r344, %r4, 3648;
	setp.ge.s32 	%p302, %r344, %r5323;
	@%p302 bra 	$L__BB2_593;
	ld.global.u32 	%r5289, [%rd17+14592];
$L__BB2_593:
	add.s32 	%r347, %r4, 3840;
	setp.ge.s32 	%p303, %r347, %r5323;
	@%p303 bra 	$L__BB2_595;
	ld.global.u32 	%r5290, [%rd17+15360];
$L__BB2_595:
	add.s32 	%r350, %r4, 4032;
	setp.ge.s32 	%p304, %r350, %r5323;
	@%p304 bra 	$L__BB2_597;
	ld.global.u32 	%r5291, [%rd17+16128];
$L__BB2_597:
	add.s32 	%r353, %r4, 4224;
	setp.ge.s32 	%p305, %r353, %r5323;
	@%p305 bra 	$L__BB2_599;
	ld.global.u32 	%r5292, [%rd17+16896];
$L__BB2_599:
	add.s32 	%r356, %r4, 4416;
	setp.ge.s32 	%p306, %r356, %r5323;
	@%p306 bra 	$L__BB2_601;
	ld.global.u32 	%r5293, [%rd17+17664];
$L__BB2_601:
	add.s32 	%r359, %r4, 4608;
	setp.ge.s32 	%p307, %r359, %r5323;
	@%p307 bra 	$L__BB2_603;
	ld.global.u32 	%r5294, [%rd17+18432];
$L__BB2_603:
	add.s32 	%r362, %r4, 4800;
	setp.ge.s32 	%p308, %r362, %r5323;
	@%p308 bra 	$L__BB2_605;
	ld.global.u32 	%r5295, [%rd17+19200];
$L__BB2_605:
	add.s32 	%r365, %r4, 4992;
	setp.ge.s32 	%p309, %r365, %r5323;
	@%p309 bra 	$L__BB2_607;
	ld.global.u32 	%r5296, [%rd17+19968];
$L__BB2_607:
	add.s32 	%r368, %r4, 5184;
	setp.ge.s32 	%p310, %r368, %r5323;
	@%p310 bra 	$L__BB2_609;
	ld.global.u32 	%r5297, [%rd17+20736];
$L__BB2_609:
	add.s32 	%r371, %r4, 5376;
	setp.ge.s32 	%p311, %r371, %r5323;
	@%p311 bra 	$L__BB2_611;
	ld.global.u32 	%r5298, [%rd17+21504];
$L__BB2_611:
	add.s32 	%r374, %r4, 5568;
	setp.ge.s32 	%p312, %r374, %r5323;
	@%p312 bra 	$L__BB2_613;
	ld.global.u32 	%r5299, [%rd17+22272];
$L__BB2_613:
	add.s32 	%r377, %r4, 5760;
	setp.ge.s32 	%p313, %r377, %r5323;
	@%p313 bra 	$L__BB2_615;
	ld.global.u32 	%r5300, [%rd17+23040];
$L__BB2_615:
	add.s32 	%r380, %r4, 5952;
	setp.ge.s32 	%p314, %r380, %r5323;
	@%p314 bra 	$L__BB2_617;
	ld.global.u32 	%r5301, [%rd17+23808];
$L__BB2_617:
	or.b32  	%r383, %r4, 6144;
	setp.ge.s32 	%p315, %r383, %r5323;
	@%p315 bra 	$L__BB2_619;
	ld.global.u32 	%r5302, [%rd17+24576];
$L__BB2_619:
	add.s32 	%r386, %r4, 6336;
	setp.ge.s32 	%p316, %r386, %r5323;
	@%p316 bra 	$L__BB2_621;
	ld.global.u32 	%r5303, [%rd17+25344];
$L__BB2_621:
	add.s32 	%r389, %r4, 6528;
	setp.ge.s32 	%p317, %r389, %r5323;
	@%p317 bra 	$L__BB2_623;
	ld.global.u32 	%r5304, [%rd17+26112];
$L__BB2_623:
	add.s32 	%r392, %r4, 6720;
	setp.ge.s32 	%p318, %r392, %r5323;
	@%p318 bra 	$L__BB2_625;
	ld.global.u32 	%r5305, [%rd17+26880];
$L__BB2_625:
	add.s32 	%r395, %r4, 6912;
	setp.ge.s32 	%p319, %r395, %r5323;
	@%p319 bra 	$L__BB2_627;
	ld.global.u32 	%r5306, [%rd17+27648];
$L__BB2_627:
	add.s32 	%r398, %r4, 7104;
	setp.ge.s32 	%p320, %r398, %r5323;
	@%p320 bra 	$L__BB2_629;
	ld.global.u32 	%r5307, [%rd17+28416];
$L__BB2_629:
	add.s32 	%r401, %r4, 7296;
	setp.ge.s32 	%p321, %r401, %r5323;
	@%p321 bra 	$L__BB2_631;
	ld.global.u32 	%r5308, [%rd17+29184];
$L__BB2_631:
	setp.ge.s32 	%p322, %r4, %r5323;
	bar.sync 	0;
	add.s64 	%rd18, %rd2, %rd60;
	@%p322 bra 	$L__BB2_633;
	st.global.u32 	[%rd18], %r5270;
$L__BB2_633:
	setp.ge.s32 	%p323, %r290, %r5323;
	@%p323 bra 	$L__BB2_635;
	st.global.u32 	[%rd18+768], %r5271;
$L__BB2_635:
	setp.ge.s32 	%p324, %r293, %r5323;
	@%p324 bra 	$L__BB2_637;
	st.global.u32 	[%rd18+1536], %r5272;
$L__BB2_637:
	setp.ge.s32 	%p325, %r296, %r5323;
	@%p325 bra 	$L__BB2_639;
	st.global.u32 	[%rd18+2304], %r5273;
$L__BB2_639:
	setp.ge.s32 	%p326, %r299, %r5323;
	@%p326 bra 	$L__BB2_641;
	st.global.u32 	[%rd18+3072], %r5274;
$L__BB2_641:
	setp.ge.s32 	%p327, %r302, %r5323;
	@%p327 bra 	$L__BB2_643;
	st.global.u32 	[%rd18+3840], %r5275;
$L__BB2_643:
	setp.ge.s32 	%p328, %r305, %r5323;
	@%p328 bra 	$L__BB2_645;
	st.global.u32 	[%rd18+4608], %r5276;
$L__BB2_645:
	setp.ge.s32 	%p329, %r308, %r5323;
	@%p329 bra 	$L__BB2_647;
	st.global.u32 	[%rd18+5376], %r5277;
$L__BB2_647:
	setp.ge.s32 	%p330, %r311, %r5323;
	@%p330 bra 	$L__BB2_649;
	st.global.u32 	[%rd18+6144], %r5278;
$L__BB2_649:
	setp.ge.s32 	%p331, %r314, %r5323;
	@%p331 bra 	$L__BB2_651;
	st.global.u32 	[%rd18+6912], %r5279;
$L__BB2_651:
	setp.ge.s32 	%p332, %r317, %r5323;
	@%p332 bra 	$L__BB2_653;
	st.global.u32 	[%rd18+7680], %r5280;
$L__BB2_653:
	setp.ge.s32 	%p333, %r320, %r5323;
	@%p333 bra 	$L__BB2_655;
	st.global.u32 	[%rd18+8448], %r5281;
$L__BB2_655:
	setp.ge.s32 	%p334, %r323, %r5323;
	@%p334 bra 	$L__BB2_657;
	st.global.u32 	[%rd18+9216], %r5282;
$L__BB2_657:
	setp.ge.s32 	%p335, %r326, %r5323;
	@%p335 bra 	$L__BB2_659;
	st.global.u32 	[%rd18+9984], %r5283;
$L__BB2_659:
	setp.ge.s32 	%p336, %r329, %r5323;
	@%p336 bra 	$L__BB2_661;
	st.global.u32 	[%rd18+10752], %r5284;
$L__BB2_661:
	setp.ge.s32 	%p337, %r332, %r5323;
	@%p337 bra 	$L__BB2_663;
	st.global.u32 	[%rd18+11520], %r5285;
$L__BB2_663:
	setp.ge.s32 	%p338, %r335, %r5323;
	@%p338 bra 	$L__BB2_665;
	st.global.u32 	[%rd18+12288], %r5286;
$L__BB2_665:
	setp.ge.s32 	%p339, %r338, %r5323;
	@%p339 bra 	$L__BB2_667;
	st.global.u32 	[%rd18+13056], %r5287;
$L__BB2_667:
	setp.ge.s32 	%p340, %r341, %r5323;
	@%p340 bra 	$L__BB2_669;
	st.global.u32 	[%rd18+13824], %r5288;
$L__BB2_669:
	setp.ge.s32 	%p341, %r344, %r5323;
	@%p341 bra 	$L__BB2_671;
	st.global.u32 	[%rd18+14592], %r5289;
$L__BB2_671:
	setp.ge.s32 	%p342, %r347, %r5323;
	@%p342 bra 	$L__BB2_673;
	st.global.u32 	[%rd18+15360], %r5290;
$L__BB2_673:
	setp.ge.s32 	%p343, %r350, %r5323;
	@%p343 bra 	$L__BB2_675;
	st.global.u32 	[%rd18+16128], %r5291;
$L__BB2_675:
	setp.ge.s32 	%p344, %r353, %r5323;
	@%p344 bra 	$L__BB2_677;
	st.global.u32 	[%rd18+16896], %r5292;
$L__BB2_677:
	setp.ge.s32 	%p345, %r356, %r5323;
	@%p345 bra 	$L__BB2_679;
	st.global.u32 	[%rd18+17664], %r5293;
$L__BB2_679:
	setp.ge.s32 	%p346, %r359, %r5323;
	@%p346 bra 	$L__BB2_681;
	st.global.u32 	[%rd18+18432], %r5294;
$L__BB2_681:
	setp.ge.s32 	%p347, %r362, %r5323;
	@%p347 bra 	$L__BB2_683;
	st.global.u32 	[%rd18+19200], %r5295;
$L__BB2_683:
	setp.ge.s32 	%p348, %r365, %r5323;
	@%p348 bra 	$L__BB2_685;
	st.global.u32 	[%rd18+19968], %r5296;
$L__BB2_685:
	setp.ge.s32 	%p349, %r368, %r5323;
	@%p349 bra 	$L__BB2_687;
	st.global.u32 	[%rd18+20736], %r5297;
$L__BB2_687:
	setp.ge.s32 	%p350, %r371, %r5323;
	@%p350 bra 	$L__BB2_689;
	st.global.u32 	[%rd18+21504], %r5298;
$L__BB2_689:
	setp.ge.s32 	%p351, %r374, %r5323;
	@%p351 bra 	$L__BB2_691;
	st.global.u32 	[%rd18+22272], %r5299;
$L__BB2_691:
	setp.ge.s32 	%p352, %r377, %r5323;
	@%p352 bra 	$L__BB2_693;
	st.global.u32 	[%rd18+23040], %r5300;
$L__BB2_693:
	setp.ge.s32 	%p353, %r380, %r5323;
	@%p353 bra 	$L__BB2_695;
	st.global.u32 	[%rd18+23808], %r5301;
$L__BB2_695:
	setp.ge.s32 	%p354, %r383, %r5323;
	@%p354 bra 	$L__BB2_697;
	st.global.u32 	[%rd18+24576], %r5302;
$L__BB2_697:
	setp.ge.s32 	%p355, %r386, %r5323;
	@%p355 bra 	$L__BB2_699;
	st.global.u32 	[%rd18+25344], %r5303;
$L__BB2_699:
	setp.ge.s32 	%p356, %r389, %r5323;
	@%p356 bra 	$L__BB2_701;
	st.global.u32 	[%rd18+26112], %r5304;
$L__BB2_701:
	setp.ge.s32 	%p357, %r392, %r5323;
	@%p357 bra 	$L__BB2_703;
	st.global.u32 	[%rd18+26880], %r5305;
$L__BB2_703:
	setp.ge.s32 	%p358, %r395, %r5323;
	@%p358 bra 	$L__BB2_705;
	st.global.u32 	[%rd18+27648], %r5306;
$L__BB2_705:
	setp.ge.s32 	%p359, %r398, %r5323;
	@%p359 bra 	$L__BB2_707;
	st.global.u32 	[%rd18+28416], %r5307;
$L__BB2_707:
	setp.ge.s32 	%p360, %r401, %r5323;
	@%p360 bra 	$L__BB2_709;
	st.global.u32 	[%rd18+29184], %r5308;
$L__BB2_709:
	ret;

}
	// .globl	_ZN3cub18CUB_300001_SM_10006detail10radix_sort30DeviceSegmentedRadixSortKernelINS1_5radix10policy_hubIfiiE10Policy1000ELb1ELNS0_9SortOrderE1EfiPiS9_iNS1_21identity_decomposer_tEEEvPKT2_PSB_PKT3_PSF_T4_T5_iiiT7_
.visible .entry _ZN3cub18CUB_300001_SM_10006detail10radix_sort30DeviceSegmentedRadixSortKernelINS1_5radix10policy_hubIfiiE10Policy1000ELb1ELNS0_9SortOrderE1EfiPiS9_iNS1_21identity_decomposer_tEEEvPKT2_PSB_PKT3_PSF_T4_T5_iiiT7_(
	.param .u64 .ptr .align 1 _ZN3cub18CUB_300001_SM_10006detail10radix_sort30DeviceSegmentedRadixSortKernelINS1_5radix10policy_hubIfiiE10Policy1000ELb1ELNS0_9SortOrderE1EfiPiS9_iNS1_21identity_decomposer_tEEEvPKT2_PSB_PKT3_PSF_T4_T5_iiiT7__param_0,
	.param .u64 .ptr .align 1 _ZN3cub18CUB_300001_SM_10006detail10radix_sort30DeviceSegmentedRadixSortKernelINS1_5radix10policy_hubIfiiE10Policy1000ELb1ELNS0_9SortOrderE1EfiPiS9_iNS1_21identity_decomposer_tEEEvPKT2_PSB_PKT3_PSF_T4_T5_iiiT7__param_1,
	.param .u64 .ptr .align 1 _ZN3cub18CUB_300001_SM_10006detail10radix_sort30DeviceSegmentedRadixSortKernelINS1_5radix10policy_hubIfiiE10Policy1000ELb1ELNS0_9SortOrderE1EfiPiS9_iNS1_21identity_decomposer_tEEEvPKT2_PSB_PKT3_PSF_T4_T5_iiiT7__param_2,
	.param .u64 .ptr .align 1 _ZN3cub18CUB_300001_SM_10006detail10radix_sort30DeviceSegmentedRadixSortKernelINS1_5radix10policy_hubIfiiE10Policy1000ELb1ELNS0_9SortOrderE1EfiPiS9_iNS1_21identity_decomposer_tEEEvPKT2_PSB_PKT3_PSF_T4_T5_iiiT7__param_3,
	.param .u64 .ptr .align 1 _ZN3cub18CUB_300001_SM_10006detail10radix_sort30DeviceSegmentedRadixSortKernelINS1_5radix10policy_hubIfiiE10Policy1000ELb1ELNS0_9SortOrderE1EfiPiS9_iNS1_21identity_decomposer_tEEEvPKT2_PSB_PKT3_PSF_T4_T5_iiiT7__param_4,
	.param .u64 .ptr .align 1 _ZN3cub18CUB_300001_SM_10006detail10radix_sort30DeviceSegmentedRadixSortKernelINS1_5radix10policy_hubIfiiE10Policy1000ELb1ELNS0_9SortOrderE1EfiPiS9_iNS1_21identity_decomposer_tEEEvPKT2_PSB_PKT3_PSF_T4_T5_iiiT7__param_5,
	.param .u32 _ZN3cub18CUB_300001_SM_10006detail10radix_sort30DeviceSegmentedRadixSortKernelINS1_5radix10policy_hubIfiiE10Policy1000ELb1ELNS0_9SortOrderE1EfiPiS9_iNS1_21identity_decomposer_tEEEvPKT2_PSB_PKT3_PSF_T4_T5_iiiT7__param_6,
	.param .u32 _ZN3cub18CUB_300001_SM_10006detail10radix_sort30DeviceSegmentedRadixSortKernelINS1_5radix10policy_hubIfiiE10Policy1000ELb1ELNS0_9SortOrderE1EfiPiS9_iNS1_21identity_decomposer_tEEEvPKT2_PSB_PKT3_PSF_T4_T5_iiiT7__param_7,
	.param .u32 _ZN3cub18CUB_300001_SM_10006detail10radix_sort30DeviceSegmentedRadixSortKernelINS1_5radix10policy_hubIfiiE10Policy1000ELb1ELNS0_9SortOrderE1EfiPiS9_iNS1_21identity_decomposer_tEEEvPKT2_PSB_PKT3_PSF_T4_T5_iiiT7__param_8,
	.param .align 1 .b8 _ZN3cub18CUB_300001_SM_10006detail10radix_sort30DeviceSegmentedRadixSortKernelINS1_5radix10policy_hubIfiiE10Policy1000ELb1ELNS0_9SortOrderE1EfiPiS9_iNS1_21identity_decomposer_tEEEvPKT2_PSB_PKT3_PSF_T4_T5_iiiT7__param_9[1]
)
.maxntid 384
{
	.reg .pred 	%p<306>;
	.reg .b16 	%rs<99>;
	.reg .b32 	%r<2121>;
	.reg .b64 	%rd<163>;
	// demoted variable
	.shared .align 16 .b8 _ZZN3cub18CUB_300001_SM_10006detail10radix_sort30DeviceSegmentedRadixSortKernelINS1_5radix10policy_hubIfiiE10Policy1000ELb1ELNS0_9SortOrderE1EfiPiS9_iNS1_21identity_decomposer_tEEEvPKT2_PSB_PKT3_PSF_T4_T5_iiiT7_E12temp_storage[26176];
	ld.param.u64 	%rd21, [_ZN3cub18CUB_300001_SM_10006detail10radix_sort30DeviceSegmentedRadixSortKernelINS1_5radix10policy_hubIfiiE10Policy1000ELb1ELNS0_9SortOrderE1EfiPiS9_iNS1_21identity_decomposer_tEEEvPKT2_PSB_PKT3_PSF_T4_T5_iiiT7__param_0];
	ld.param.u64 	%rd23, [_ZN3cub18CUB_300001_SM_10006detail10radix_sort30DeviceSegmentedRadixSortKernelINS1_5radix10policy_hubIfiiE10Policy1000ELb1ELNS0_9SortOrderE1EfiPiS9_iNS1_21identity_decomposer_tEEEvPKT2_PSB_PKT3_PSF_T4_T5_iiiT7__param_1];
	ld.param.u64 	%rd22, [_ZN3cub18CUB_300001_SM_10006detail10radix_sort30DeviceSegmentedRadixSortKernelINS1_5radix10policy_hubIfiiE10Policy1000ELb1ELNS0_9SortOrderE1EfiPiS9_iNS1_21identity_decomposer_tEEEvPKT2_PSB_PKT3_PSF_T4_T5_iiiT7__param_2];
	ld.param.u64 	%rd24, [_ZN3cub18CUB_300001_SM_10006detail10radix_sort30DeviceSegmentedRadixSortKernelINS1_5radix10policy_hubIfiiE10Policy1000ELb1ELNS0_9SortOrderE1EfiPiS9_iNS1_21identity_decomposer_tEEEvPKT2_PSB_PKT3_PSF_T4_T5_iiiT7__param_3];
	ld.param.u64 	%rd25, [_ZN3cub18CUB_300001_SM_10006detail10radix_sort30DeviceSegmentedRadixSortKernelINS1_5radix10policy_hubIfiiE10Policy1000ELb1ELNS0_9SortOrderE1EfiPiS9_iNS1_21identity_decomposer_tEEEvPKT2_PSB_PKT3_PSF_T4_T5_iiiT7__param_4];
	ld.param.u64 	%rd26, [_ZN3cub18CUB_300001_SM_10006detail10radix_sort30DeviceSegmentedRadixSortKernelINS1_5radix10policy_hubIfiiE10Policy1000ELb1ELNS0_9SortOrderE1EfiPiS9_iNS1_21identity_decomposer_tEEEvPKT2_PSB_PKT3_PSF_T4_T5_iiiT7__param_5];
	ld.param.u32 	%r373, [_ZN3cub18CUB_300001_SM_10006detail10radix_sort30DeviceSegmentedRadixSortKernelINS1_5radix10policy_hubIfiiE10Policy1000ELb1ELNS0_9SortOrderE1EfiPiS9_iNS1_21identity_decomposer_tEEEvPKT2_PSB_PKT3_PSF_T4_T5_iiiT7__param_7];
	cvta.to.global.u64 	%rd1, %rd21;
	cvta.to.global.u64 	%rd2, %rd24;
	cvta.to.global.u64 	%rd3, %rd22;
	cvta.to.global.u64 	%rd4, %rd23;
	cvta.to.global.u64 	%rd27, %rd26;
	cvta.to.global.u64 	%rd28, %rd25;
	mov.u32 	%r375, %ctaid.x;
	mul.wide.u32 	%rd29, %r375, 4;
	add.s64 	%rd30, %rd28, %rd29;
	ld.global.u32 	%r2095, [%rd30];
	add.s64 	%rd31, %rd27, %rd29;
	ld.global.u32 	%r2, [%rd31];
	sub.s32 	%r2096, %r2, %r2095;
	setp.lt.s32 	%p1, %r2096, 1;
	@%p1 bra 	$L__BB3_245;
	mov.u32 	%r4, %tid.x;
	cvt.u64.u32 	%rd5, %r4;
	shl.b32 	%r377, %r4, 2;
	mov.u32 	%r378, _ZZN3cub18CUB_300001_SM_10006detail10radix_sort30DeviceSegmentedRadixSortKernelINS1_5radix10policy_hubIfiiE10Policy1000ELb1ELNS0_9SortOrderE1EfiPiS9_iNS1_21identity_decomposer_tEEEvPKT2_PSB_PKT3_PSF_T4_T5_iiiT7_E12temp_storage;
	add.s32 	%r5, %r378, %r377;
	mov.b32 	%r2020, 0;
	st.shared.u32 	[%r5], %r2020;
	st.shared.u32 	[%r5+1536], %r2020;
	st.shared.u32 	[%r5+3072], %r2020;
	st.shared.u32 	[%r5+4608], %r2020;
	st.shared.u32 	[%r5+6144], %r2020;
	st.shared.u32 	[%r5+7680], %r2020;
	st.shared.u32 	[%r5+9216], %r2020;
	st.shared.u32 	[%r5+10752], %r2020;
	setp.lt.u32 	%p2, %r2096, 97152;
	shr.u32 	%r379, %r4, 5;
	mad.lo.s32 	%r6, %r379, 1536, %r378;
	mov.u32 	%r2021, %r2020;
	mov.u32 	%r2022, %r2020;
	mov.u32 	%r2023, %r2020;
	mov.u32 	%r2024, %r2095;
	@%p2 bra 	$L__BB3_8;
	add.s64 	%rd6, %rd1, 7680;
	mov.b32 	%r2020, 0;
	mov.u32 	%r2024, %r2095;
$L__BB3_3:
	sub.s32 	%r2030, %r2, %r2024;
	mov.b32 	%r2031, 0;
$L__BB3_4:
	ld.param.u32 	%r2015, [_ZN3cub18CUB_300001_SM_10006detail10radix_sort30DeviceSegmentedRadixSortKernelINS1_5radix10policy_hubIfiiE10Policy1000ELb1ELNS0_9SortOrderE1EfiPiS9_iNS1_21identity_decomposer_tEEEvPKT2_PSB_PKT3_PSF_T4_T5_iiiT7__param_8];
	cvt.s64.s32 	%rd32, %r2024;
	add.s64 	%rd33, %rd5, %rd32;
	shl.b64 	%rd34, %rd33, 2;
	add.s64 	%rd35, %rd6, %rd34;
	ld.global.u32 	%r418, [%rd35+-7680];
	ld.global.u32 	%r419, [%rd35+-6144];
	ld.global.u32 	%r420, [%rd35+-4608];
	ld.global.u32 	%r421, [%rd35+-3072];
	ld.global.u32 	%r422, [%rd35+-1536];
	ld.global.u32 	%r423, [%rd35];
	ld.global.u32 	%r424, [%rd35+1536];
	ld.global.u32 	%r425, [%rd35+3072];
	ld.global.u32 	%r426, [%rd35+4608];
	ld.global.u32 	%r427, [%rd35+6144];
	ld.global.u32 	%r428, [%rd35+7680];
	bar.sync 	0;
	setp.gt.s32 	%p3, %r418, -1;
	selp.b32 	%r429, -2147483648, -1, %p3;
	xor.b32  	%r430, %r429, %r418;
	setp.eq.s32 	%p4, %r430, 2147483647;
	selp.b32 	%r383, -2147483648, %r430, %p4;
	// begin inline asm
	shr.b32 %r382, %r383, %r373;
	// end inline asm
	mov.b32 	%r386, 0;
	// begin inline asm
	bmsk.clamp.b32 %r385, %r386, %r2015;
	// end inline asm
	and.b32  	%r431, %r385, %r382;
	and.b32  	%r432, %r431, 3;
	shr.u32 	%r433, %r431, 2;
	mad.lo.s32 	%r434, %r433, 1536, %r5;
	add.s32 	%r435, %r434, %r432;
	ld.shared.u8 	%rs23, [%r435];
	add.s16 	%rs24, %rs23, 1;
	st.shared.u8 	[%r435], %rs24;
	setp.gt.s32 	%p5, %r419, -1;
	selp.b32 	%r436, -2147483648, -1, %p5;
	xor.b32  	%r437, %r436, %r419;
	setp.eq.s32 	%p6, %r437, 2147483647;
	selp.b32 	%r389, -2147483648, %r437, %p6;
	// begin inline asm
	shr.b32 %r388, %r389, %r373;
	// end inline asm
	and.b32  	%r438, %r385, %r388;
	and.b32  	%r439, %r438, 3;
	shr.u32 	%r440, %r438, 2;
	mad.lo.s32 	%r441, %r440, 1536, %r5;
	add.s32 	%r442, %r441, %r439;
	ld.shared.u8 	%rs25, [%r442];
	add.s16 	%rs26, %rs25, 1;
	st.shared.u8 	[%r442], %rs26;
	setp.gt.s32 	%p7, %r420, -1;
	selp.b32 	%r443, -2147483648, -1, %p7;
	xor.b32  	%r444, %r443, %r420;
	setp.eq.s32 	%p8, %r444, 2147483647;
	selp.b32 	%r392, -2147483648, %r444, %p8;
	// begin inline asm
	shr.b32 %r391, %r392, %r373;
	// end inline asm
	and.b32  	%r445, %r385, %r391;
	and.b32  	%r446, %r445, 3;
	shr.u32 	%r447, %r445, 2;
	mad.lo.s32 	%r448, %r447, 1536, %r5;
	add.s32 	%r449, %r448, %r446;
	ld.shared.u8 	%rs27, [%r449];
	add.s16 	%rs28, %rs27, 1;
	st.shared.u8 	[%r449], %rs28;
	setp.gt.s32 	%p9, %r421, -1;
	selp.b32 	%r450, -2147483648, -1, %p9;
	xor.b32  	%r451, %r450, %r421;
	setp.eq.s32 	%p10, %r451, 2147483647;
	selp.b32 	%r395, -2147483648, %r451, %p10;
	// begin inline asm
	shr.b32 %r394, %r395, %r373;
	// end inline asm
	and.b32  	%r452, %r385, %r394;
	and.b32  	%r453, %r452, 3;
	shr.u32 	%r454, %r452, 2;
	mad.lo.s32 	%r455, %r454, 1536, %r5;
	add.s32 	%r456, %r455, %r453;
	ld.shared.u8 	%rs29, [%r456];
	add.s16 	%rs30, %rs29, 1;
	st.shared.u8 	[%r456], %rs30;
	setp.gt.s32 	%p11, %r422, -1;
	selp.b32 	%r457, -2147483648, -1, %p11;
	xor.b32  	%r458, %r457, %r422;
	setp.eq.s32 	%p12, %r458, 2147483647;
	selp.b32 	%r398, -2147483648, %r458, %p12;
	// begin inline asm
	shr.b32 %r397, %r398, %r373;
	// end inline asm
	and.b32  	%r459, %r385, %r397;
	and.b32  	%r460, %r459, 3;
	shr.u32 	%r461, %r459, 2;
	mad.lo.s32 	%r462, %r461, 1536, %r5;
	add.s32 	%r463, %r462, %r460;
	ld.shared.u8 	%rs31, [%r463];
	add.s16 	%rs32, %rs31, 1;
	st.shared.u8 	[%r463], %rs32;
	setp.gt.s32 	%p13, %r423, -1;
	selp.b32 	%r464, -2147483648, -1, %p13;
	xor.b32  	%r465, %r464, %r423;
	setp.eq.s32 	%p14, %r465, 2147483647;
	selp.b32 	%r401, -2147483648, %r465, %p14;
	// begin inline asm
	shr.b32 %r400, %r401, %r373;
	// end inline asm
	and.b32  	%r466, %r385, %r400;
	and.b32  	%r467, %r466, 3;
	shr.u32 	%r468, %r466, 2;
	mad.lo.s32 	%r469, %r468, 1536, %r5;
	add.s32 	%r470, %r469, %r467;
	ld.shared.u8 	%rs33, [%r470];
	add.s16 	%rs34, %rs33, 1;
	st.shared.u8 	[%r470], %rs34;
	setp.gt.s32 	%p15, %r424, -1;
	selp.b32 	%r471, -2147483648, -1, %p15;
	xor.b32  	%r472, %r471, %r424;
	setp.eq.s32 	%p16, %r472, 2147483647;
	selp.b32 	%r404, -2147483648, %r472, %p16;
	// begin inline asm
	shr.b32 %r403, %r404, %r373;
	// end inline asm
	and.b32  	%r473, %r385, %r403;
	and.b32  	%r474, %r473, 3;
	shr.u32 	%r475, %r473, 2;
	mad.lo.s32 	%r476, %r475, 1536, %r5;
	add.s32 	%r477, %r476, %r474;
	ld.shared.u8 	%rs35, [%r477];
	add.s16 	%rs36, %rs35, 1;
	st.shared.u8 	[%r477], %rs36;
	setp.gt.s32 	%p17, %r425, -1;
	selp.b32 	%r478, -2147483648, -1, %p17;
	xor.b32  	%r479, %r478, %r425;
	setp.eq.s32 	%p18, %r479, 2147483647;
	selp.b32 	%r407, -2147483648, %r479, %p18;
	// begin inline asm
	shr.b32 %r406, %r407, %r373;
	// end inline asm
	and.b32  	%r480, %r385, %r406;
	and.b32  	%r481, %r480, 3;
	shr.u32 	%r482, %r480, 2;
	mad.lo.s32 	%r483, %r482, 1536, %r5;
	add.s32 	%r484, %r483, %r481;
	ld.shared.u8 	%rs37, [%r484];
	add.s16 	%rs38, %rs37, 1;
	st.shared.u8 	[%r484], %rs38;
	setp.gt.s32 	%p19, %r426, -1;
	selp.b32 	%r485, -2147483648, -1, %p19;
	xor.b32  	%r486, %r485, %r426;
	setp.eq.s32 	%p20, %r486, 2147483647;
	selp.b32 	%r410, -2147483648, %r486, %p20;
	// begin inline asm
	shr.b32 %r409, %r410, %r373;
	// end inline asm
	and.b32  	%r487, %r385, %r409;
	and.b32  	%r488, %r487, 3;
	shr.u32 	%r489, %r487, 2;
	mad.lo.s32 	%r490, %r489, 1536, %r5;
	add.s32 	%r491, %r490, %r488;
	ld.shared.u8 	%rs39, [%r491];
	add.s16 	%rs40, %rs39, 1;
	st.shared.u8 	[%r491], %rs40;
	setp.gt.s32 	%p21, %r427, -1;
	selp.b32 	%r492, -2147483648, -1, %p21;
	xor.b32  	%r493, %r492, %r427;
	setp.eq.s32 	%p22, %r493, 2147483647;
	selp.b32 	%r413, -2147483648, %r493, %p22;
	// begin inline asm
	shr.b32 %r412, %r413, %r373;
	// end inline asm
	and.b32  	%r494, %r385, %r412;
	and.b32  	%r495, %r494, 3;
	shr.u32 	%r496, %r494, 2;
	mad.lo.s32 	%r497, %r496, 1536, %r5;
	add.s32 	%r498, %r497, %r495;
	ld.shared.u8 	%rs41, [%r498];
	add.s16 	%rs42, %rs41, 1;
	st.shared.u8 	[%r498], %rs42;
	setp.gt.s32 	%p23, %r428, -1;
	selp.b32 	%r499, -2147483648, -1, %p23;
	xor.b32  	%r500, %r499, %r428;
	setp.eq.s32 	%p24, %r500, 2147483647;
	selp.b32 	%r416, -2147483648, %r500, %p24;
	// begin inline asm
	shr.b32 %r415, %r416, %r373;
	// end inline asm
	and.b32  	%r501, %r385, %r415;
	and.b32  	%r502, %r501, 3;
	shr.u32 	%r503, %r501, 2;
	mad.lo.s32 	%r504, %r503, 1536, %r5;
	add.s32 	%r505, %r504, %r502;
	ld.shared.u8 	%rs43, [%r505];
	add.s16 	%rs44, %rs43, 1;
	st.shared.u8 	[%r505], %rs44;
	add.s32 	%r2024, %r2024, 4224;
	add.s32 	%r2031, %r2031, -4224;
	add.s32 	%r2030, %r2030, -4224;
	setp.ne.s32 	%p25, %r2031, -97152;
	@%p25 bra 	$L__BB3_4;
	setp.gt.u32 	%p26, %r4, 255;
	bar.sync 	0;
	// begin inline asm
	mov.u32 %r506, %laneid;
	// end inline asm
	@%p26 bra 	$L__BB3_7;
	shl.b32 	%r507, %r506, 2;
	add.s32 	%r508, %r6, %r507;
	ld.shared.u32 	%r509, [%r508];
	bfe.u32 	%r510, %r509, 0, 8;
	add.s32 	%r511, %r2023, %r510;
	bfe.u32 	%r512, %r509, 8, 8;
	add.s32 	%r513, %r2022, %r512;
	bfe.u32 	%r514, %r509, 16, 8;
	add.s32 	%r515, %r2021, %r514;
	bfe.u32 	%r516, %r509, 24, 8;
	add.s32 	%r517, %r2020, %r516;
	ld.shared.u32 	%r518, [%r508+128];
	bfe.u32 	%r519, %r518, 0, 8;
	add.s32 	%r520, %r511, %r519;
	bfe.u32 	%r521, %r518, 8, 8;
	add.s32 	%r522, %r513, %r521;
	bfe.u32 	%r523, %r518, 16, 8;
	add.s32 	%r524, %r515, %r523;
	bfe.u32 	%r525, %r518, 24, 8;
	add.s32 	%r526, %r517, %r525;
	ld.shared.u32 	%r527, [%r508+256];
	bfe.u32 	%r528, %r527, 0, 8;
	add.s32 	%r529, %r520, %r528;
	bfe.u32 	%r530, %r527, 8, 8;
	add.s32 	%r531, %r522, %r530;
	bfe.u32 	%r532, %r527, 16, 8;
	add.s32 	%r533, %r524, %r532;
	bfe.u32 	%r534, %r527, 24, 8;
	add.s32 	%r535, %r526, %r534;
	ld.shared.u32 	%r536, [%r508+384];
	bfe.u32 	%r537, %r536, 0, 8;
	add.s32 	%r538, %r529, %r537;
	bfe.u32 	%r539, %r536, 8, 8;
	add.s32 	%r540, %r531, %r539;
	bfe.u32 	%r541, %r536, 16, 8;
	add.s32 	%r542, %r533, %r541;
	bfe.u32 	%r543, %r536, 24, 8;
	add.s32 	%r544, %r535, %r543;
	ld.shared.u32 	%r545, [%r508+512];
	bfe.u32 	%r546, %r545, 0, 8;
	add.s32 	%r547, %r538, %r546;
	bfe.u32 	%r548, %r545, 8, 8;
	add.s32 	%r549, %r540, %r548;
	bfe.u32 	%r550, %r545, 16, 8;
	add.s32 	%r551, %r542, %r550;
	bfe.u32 	%r552, %r545, 24, 8;
	add.s32 	%r553, %r544, %r552;
	ld.shared.u32 	%r554, [%r508+640];
	bfe.u32 	%r555, %r554, 0, 8;
	add.s32 	%r556, %r547, %r555;
	bfe.u32 	%r557, %r554, 8, 8;
	add.s32 	%r558, %r549, %r557;
	bfe.u32 	%r559, %r554, 16, 8;
	add.s32 	%r560, %r551, %r559;
	bfe.u32 	%r561, %r554, 24, 8;
	add.s32 	%r562, %r553, %r561;
	ld.shared.u32 	%r563, [%r508+768];
	bfe.u32 	%r564, %r563, 0, 8;
	add.s32 	%r565, %r556, %r564;
	bfe.u32 	%r566, %r563, 8, 8;
	add.s32 	%r567, %r558, %r566;
	bfe.u32 	%r568, %r563, 16, 8;
	add.s32 	%r569, %r560, %r568;
	bfe.u32 	%r570, %r563, 24, 8;
	add.s32 	%r571, %r562, %r570;
	ld.shared.u32 	%r572, [%r508+896];
	bfe.u32 	%r573, %r572, 0, 8;
	add.s32 	%r574, %r565, %r573;
	bfe.u32 	%r575, %r572, 8, 8;
	add.s32 	%r576, %r567, %r575;
	bfe.u32 	%r577, %r572, 16, 8;
	add.s32 	%r578, %r569, %r577;
	bfe.u32 	%r579, %r572, 24, 8;
	add.s32 	%r580, %r571, %r579;
	ld.shared.u32 	%r581, [%r508+1024];
	bfe.u32 	%r582, %r581, 0, 8;
	add.s32 	%r583, %r574, %r582;
	bfe.u32 	%r584, %r581, 8, 8;
	add.s32 	%r585, %r576, %r584;
	bfe.u32 	%r586, %r581, 16, 8;
	add.s32 	%r587, %r578, %r586;
	bfe.u32 	%r588, %r581, 24, 8;
	add.s32 	%r589, %r580, %r588;
	ld.shared.u32 	%r590, [%r508+1152];
	bfe.u32 	%r591, %r590, 0, 8;
	add.s32 	%r592, %r583, %r591;
	bfe.u32 	%r593, %r590, 8, 8;
	add.s32 	%r594, %r585, %r593;
	bfe.u32 	%r595, %r590, 16, 8;
	add.s32 	%r596, %r587, %r595;
	bfe.u32 	%r597, %r590, 24, 8;
	add.s32 	%r598, %r589, %r597;
	ld.shared.u32 	%r599, [%r508+1280];
	bfe.u32 	%r600, %r599, 0, 8;
	add.s32 	%r601, %r592, %r600;
	bfe.u32 	%r602, %r599, 8, 8;
	add.s32 	%r603, %r594, %r602;
	bfe.u32 	%r604, %r599, 16, 8;
	add.s32 	%r605, %r596, %r604;
	bfe.u32 	%r606, %r599, 24, 8;
	add.s32 	%r607, %r598, %r606;
	ld.shared.u32 	%r608, [%r508+1408];
	bfe.u32 	%r609, %r608, 0, 8;
	add.s32 	%r2023, %r601, %r609;
	bfe.u32 	%r610, %r608, 8, 8;
	add.s32 	%r2022, %r603, %r610;
	bfe.u32 	%r611, %r608, 16, 8;
	add.s32 	%r2021, %r605, %r611;
	bfe.u32 	%r612, %r608, 24, 8;
	add.s32 	%r2020, %r607, %r612;
$L__BB3_7:
	bar.sync 	0;
	mov.b32 	%r613, 0;
	st.shared.u32 	[%r5], %r613;
	st.shared.u32 	[%r5+1536], %r613;
	st.shared.u32 	[%r5+3072], %r613;
	st.shared.u32 	[%r5+4608], %r613;
	st.shared.u32 	[%r5+6144], %r613;
	st.shared.u32 	[%r5+7680], %r613;
	st.shared.u32 	[%r5+9216], %r613;
	st.shared.u32 	[%r5+10752], %r613;
	setp.gt.s32 	%p27, %r2030, 97151;
	@%p27 bra 	$L__BB3_3;
$L__BB3_8:
	sub.s32 	%r2040, %r2, %r2024;
	setp.lt.s32 	%p28, %r2040, 4224;
	@%p28 bra 	$L__BB3_11;
	add.s64 	%rd7, %rd1, 7680;
$L__BB3_10:
	ld.param.u32 	%r2016, [_ZN3cub18CUB_300001_SM_10006detail10radix_sort30DeviceSegmentedRadixSortKernelINS1_5radix10policy_hubIfiiE10Policy1000ELb1ELNS0_9SortOrderE1EfiPiS9_iNS1_21identity_decomposer_tEEEvPKT2_PSB_PKT3_PSF_T4_T5_iiiT7__param_8];
	cvt.s64.s32 	%rd36, %r2024;
	add.s64 	%rd37, %rd5, %rd36;
	shl.b64 	%rd38, %rd37, 2;
	add.s64 	%rd39, %rd7, %rd38;
	ld.global.u32 	%r650, [%rd39+-7680];
	ld.global.u32 	%r651, [%rd39+-6144];
	ld.global.u32 	%r652, [%rd39+-4608];
	ld.global.u32 	%r653, [%rd39+-3072];
	ld.global.u32 	%r654, [%rd39+-1536];
	ld.global.u32 	%r655, [%rd39];
	ld.global.u32 	%r656, [%rd39+1536];
	ld.global.u32 	%r657, [%rd39+3072];
	ld.global.u32 	%r658, [%rd39+4608];
	ld.global.u32 	%r659, [%rd39+6144];
	ld.global.u32 	%r660, [%rd39+7680];
	bar.sync 	0;
	setp.gt.s32 	%p29, %r650, -1;
	selp.b32 	%r661, -2147483648, -1, %p29;
	xor.b32  	%r662, %r661, %r650;
	setp.eq.s32 	%p30, %r662, 2147483647;
	selp.b32 	%r615, -2147483648, %r662, %p30;
	// begin inline asm
	shr.b32 %r614, %r615, %r373;
	// end inline asm
	mov.b32 	%r618, 0;
	// begin inline asm
	bmsk.clamp.b32 %r617, %r618, %r2016;
	// end inline asm
	and.b32  	%r663, %r617, %r614;
	and.b32  	%r664, %r663, 3;
	shr.u32 	%r665, %r663, 2;
	mad.lo.s32 	%r666, %r665, 1536, %r5;
	add.s32 	%r667, %r666, %r664;
	ld.shared.u8 	%rs45, [%r667];
	add.s16 	%rs46, %rs45, 1;
	st.shared.u8 	[%r667], %rs46;
	setp.gt.s32 	%p31, %r651, -1;
	selp.b32 	%r668, -2147483648, -1, %p31;
	xor.b32  	%r669, %r668, %r651;
	setp.eq.s32 	%p32, %r669, 2147483647;
	selp.b32 	%r621, -2147483648, %r669, %p32;
	// begin inline asm
	shr.b32 %r620, %r621, %r373;
	// end inline asm
	and.b32  	%r670, %r617, %r620;
	and.b32  	%r671, %r670, 3;
	shr.u32 	%r672, %r670, 2;
	mad.lo.s32 	%r673, %r672, 1536, %r5;
	add.s32 	%r674, %r673, %r671;
	ld.shared.u8 	%rs47, [%r674];
	add.s16 	%rs48, %rs47, 1;
	st.shared.u8 	[%r674], %rs48;
	setp.gt.s32 	%p33, %r652, -1;
	selp.b32 	%r675, -2147483648, -1, %p33;
	xor.b32  	%r676, %r675, %r652;
	setp.eq.s32 	%p34, %r676, 2147483647;
	selp.b32 	%r624, -2147483648, %r676, %p34;
	// begin inline asm
	shr.b32 %r623, %r624, %r373;
	// end inline asm
	and.b32  	%r677, %r617, %r623;
	and.b32  	%r678, %r677, 3;
	shr.u32 	%r679, %r677, 2;
	mad.lo.s32 	%r680, %r679, 1536, %r5;
	add.s32 	%r681, %r680, %r678;
	ld.shared.u8 	%rs49, [%r681];
	add.s16 	%rs50, %rs49, 1;
	st.shared.u8 	[%r681], %rs50;
	setp.gt.s32 	%p35, %r653, -1;
	selp.b32 	%r682, -2147483648, -1, %p35;
	xor.b32  	%r683, %r682, %r653;
	setp.eq.s32 	%p36, %r683, 2147483647;
	selp.b32 	%r627, -2147483648, %r683, %p36;
	// begin inline asm
	shr.b32 %r626, %r627, %r373;
	// end inline asm
	and.b32  	%r684, %r617, %r626;
	and.b32  	%r685, %r684, 3;
	shr.u32 	%r686, %r684, 2;
	mad.lo.s32 	%r687, %r686, 1536, %r5;
	add.s32 	%r688, %r687, %r685;
	ld.shared.u8 	%rs51, [%r688];
	add.s16 	%rs52, %rs51, 1;
	st.shared.u8 	[%r688], %rs52;
	setp.gt.s32 	%p37, %r654, -1;
	selp.b32 	%r689, -2147483648, -1, %p37;
	xor.b32  	%r690, %r689, %r654;
	setp.eq.s32 	%p38, %r690, 2147483647;
	selp.b32 	%r630, -2147483648, %r690, %p38;
	// begin inline asm
	shr.b32 %r629, %r630, %r373;
	// end inline asm
	and.b32  	%r691, %r617, %r629;
	and.b32  	%r692, %r691, 3;
	shr.u32 	%r693, %r691, 2;
	mad.lo.s32 	%r694, %r693, 1536, %r5;
	add.s32 	%r695, %r694, %r692;
	ld.shared.u8 	%rs53, [%r695];
	add.s16 	%rs54, %rs53, 1;
	st.shared.u8 	[%r695], %rs54;
	setp.gt.s32 	%p39, %r655, -1;
	selp.b32 	%r696, -2147483648, -1, %p39;
	xor.b32  	%r697, %r696, %r655;
	setp.eq.s32 	%p40, %r697, 2147483647;
	selp.b32 	%r633, -2147483648, %r697, %p40;
	// begin inline asm
	shr.b32 %r632, %r633, %r373;
	// end inline asm
	and.b32  	%r698, %r617, %r632;
	and.b32  	%r699, %r698, 3;
	shr.u32 	%r700, %r698, 2;
	mad.lo.s32 	%r701, %r700, 1536, %r5;
	add.s32 	%r702, %r701, %r699;
	ld.shared.u8 	%rs55, [%r702];
	add.s16 	%rs56, %rs55, 1;
	st.shared.u8 	[%r702], %rs56;
	setp.gt.s32 	%p41, %r656, -1;
	selp.b32 	%r703, -2147483648, -1, %p41;
	xor.b32  	%r704, %r703, %r656;
	setp.eq.s32 	%p42, %r704, 2147483647;
	selp.b32 	%r636, -2147483648, %r704, %p42;
	// begin inline asm
	shr.b32 %r635, %r636, %r373;
	// end inline asm
	and.b32  	%r705, %r617, %r635;
	and.b32  	%r706, %r705, 3;
	shr.u32 	%r707, %r705, 2;
	mad.lo.s32 	%r708, %r707, 1536, %r5;
	add.s32 	%r709, %r708, %r706;
	ld.shared.u8 	%rs57, [%r709];
	add.s16 	%rs58, %rs57, 1;
	st.shared.u8 	[%r709], %rs58;
	setp.gt.s32 	%p43, %r657, -1;
	selp.b32 	%r710, -2147483648, -1, %p43;
	xor.b32  	%r711, %r710, %r657;
	setp.eq.s32 	%p44, %r711, 2147483647;
	selp.b32 	%r639, -2147483648, %r711, %p44;
	// begin inline asm
	shr.b32 %r638, %r639, %r373;
	// end inline asm
	and.b32  	%r712, %r617, %r638;
	and.b32  	%r713, %r712, 3;
	shr.u32 	%r714, %r712, 2;
	mad.lo.s32 	%r715, %r714, 1536, %r5;
	add.s32 	%r716, %r715, %r713;
	ld.shared.u8 	%rs59, [%r716];
	add.s16 	%rs60, %rs59, 1;
	st.shared.u8 	[%r716], %rs60;
	setp.gt.s32 	%p45, %r658, -1;
	selp.b32 	%r717, -2147483648, -1, %p45;
	xor.b32  	%r718, %r717, %r658;
	setp.eq.s32 	%p46, %r718, 2147483647;
	selp.b32 	%r642, -2147483648, %r718, %p46;
	// begin inline asm
	shr.b32 %r641, %r642, %r373;
	// end inline asm
	and.b32  	%r719, %r617, %r641;
	and.b32  	%r720, %r719, 3;
	shr.u32 	%r721, %r719, 2;
	mad.lo.s32 	%r722, %r721, 1536, %r5;
	add.s32 	%r723, %r722, %r720;
	ld.shared.u8 	%rs61, [%r723];
	add.s16 	%rs62, %rs61, 1;
	st.shared.u8 	[%r723], %rs62;
	setp.gt.s32 	%p47, %r659, -1;
	selp.b32 	%r724, -2147483648, -1, %p47;
	xor.b32  	%r725, %r724, %r659;
	setp.eq.s32 	%p48, %r725, 2147483647;
	selp.b32 	%r645, -2147483648, %r725, %p48;
	// begin inline asm
	shr.b32 %r644, %r645, %r373;
	// end inline asm
	and.b32  	%r726, %r617, %r644;
	and.b32  	%r727, %r726, 3;
	shr.u32 	%r728, %r726, 2;
	mad.lo.s32 	%r729, %r728, 1536, %r5;
	add.s32 	%r730, %r729, %r727;
	ld.shared.u8 	%rs63, [%r730];
	add.s16 	%rs64, %rs63, 1;
	st.shared.u8 	[%r730], %rs64;
	setp.gt.s32 	%p49, %r660, -1;
	selp.b32 	%r731, -2147483648, -1, %p49;
	xor.b32  	%r732, %r731, %r660;
	setp.eq.s32 	%p50, %r732, 2147483647;
	selp.b32 	%r648, -2147483648, %r732, %p50;
	// begin inline asm
	shr.b32 %r647, %r648, %r373;
	// end inline asm
	and.b32  	%r733, %r617, %r647;
	and.b32  	%r734, %r733, 3;
	shr.u32 	%r735, %r733, 2;
	mad.lo.s32 	%r736, %r735, 1536, %r5;
	add.s32 	%r737, %r736, %r734;
	ld.shared.u8 	%rs65, [%r737];
	add.s16 	%rs66, %rs65, 1;
	st.shared.u8 	[%r737], %rs66;
	add.s32 	%r2024, %r2024, 4224;
	add.s32 	%r2040, %r2040, -4224;
	setp.gt.s32 	%p51, %r2040, 4223;
	@%p51 bra 	$L__BB3_10;
$L__BB3_11:
	setp.ge.s32 	%p52, %r4, %r2040;
	@%p52 bra 	$L__BB3_18;
	ld.param.u32 	%r2017, [_ZN3cub18CUB_300001_SM_10006detail10radix_sort30DeviceSegmentedRadixSortKernelINS1_5radix10policy_hubIfiiE10Policy1000ELb1ELNS0_9SortOrderE1EfiPiS9_iNS1_21identity_decomposer_tEEEvPKT2_PSB_PKT3_PSF_T4_T5_iiiT7__param_8];
	mov.b32 	%r739, 0;
	// begin inline asm
	bmsk.clamp.b32 %r738, %r739, %r2017;
	// end inline asm
	not.b32 	%r741, %r4;
	add.s32 	%r41, %r2040, %r741;
	mul.hi.u32 	%r742, %r41, -1431655765;
	shr.u32 	%r743, %r742, 8;
	add.s32 	%r42, %r743, 1;
	and.b32  	%r744, %r743, 3;
	setp.eq.s32 	%p53, %r744, 3;
	mov.u32 	%r2045, %r4;
	@%p53 bra 	$L__BB3_15;
	and.b32  	%r745, %r42, 3;
	add.s32 	%r2042, %r4, %r2024;
	neg.s32 	%r2041, %r745;
	mad.lo.s32 	%r2045, %r745, 384, %r4;
$L__BB3_14:
	.pragma "nounroll";
	mul.wide.s32 	%rd40, %r2042, 4;
	add.s64 	%rd41, %rd1, %rd40;
	ld.global.u32 	%r749, [%rd41];
	setp.gt.s32 	%p54, %r749, -1;
	selp.b32 	%r750, -2147483648, -1, %p54;
	xor.b32  	%r751, %r750, %r749;
	setp.eq.s32 	%p55, %r751, 2147483647;
	selp.b32 	%r747, -2147483648, %r751, %p55;
	// begin inline asm
	shr.b32 %r746, %r747, %r373;
	// end inline asm
	and.b32  	%r752, %r738, %r746;
	and.b32  	%r753, %r752, 3;
	shr.u32 	%r754, %r752, 2;
	mad.lo.s32 	%r755, %r754, 1536, %r5;
	add.s32 	%r756, %r755, %r753;
	ld.shared.u8 	%rs67, [%r756];
	add.s16 	%rs68, %rs67, 1;
	st.shared.u8 	[%r756], %rs68;
	add.s32 	%r2042, %r2042, 384;
	add.s32 	%r2041, %r2041, 1;
	setp.ne.s32 	%p56, %r2041, 0;
	@%p56 bra 	$L__BB3_14;
$L__BB3_15:
	setp.lt.u32 	%p57, %r41, 1152;
	@%p57 bra 	$L__BB3_18;
	add.s64 	%rd8, %rd1, 3072;
	add.s32 	%r2044, %r2045, %r2024;
$L__BB3_17:
	mul.wide.s32 	%rd42, %r2044, 4;
	add.s64 	%rd43, %rd8, %rd42;
	ld.global.u32 	%r769, [%rd43+-3072];
	setp.gt.s32 	%p58, %r769, -1;
	selp.b32 	%r770, -2147483648, -1, %p58;
	xor.b32  	%r771, %r770, %r769;
	setp.eq.s32 	%p59, %r771, 2147483647;
	selp.b32 	%r758, -2147483648, %r771, %p59;
	// begin inline asm
	shr.b32 %r757, %r758, %r373;
	// end inline asm
	and.b32  	%r772, %r738, %r757;
	and.b32  	%r773, %r772, 3;
	shr.u32 	%r774, %r772, 2;
	mad.lo.s32 	%r775, %r774, 1536, %r5;
	add.s32 	%r776, %r775, %r773;
	ld.shared.u8 	%rs69, [%r776];
	add.s16 	%rs70, %rs69, 1;
	st.shared.u8 	[%r776], %rs70;
	ld.global.u32 	%r777, [%rd43+-1536];
	setp.gt.s32 	%p60, %r777, -1;
	selp.b32 	%r778, -2147483648, -1, %p60;
	xor.b32  	%r779, %r778, %r777;
	setp.eq.s32 	%p61, %r779, 2147483647;
	selp.b32 	%r761, -2147483648, %r779, %p61;
	// begin inline asm
	shr.b32 %r760, %r761, %r373;
	// end inline asm
	and.b32  	%r780, %r738, %r760;
	and.b32  	%r781, %r780, 3;
	shr.u32 	%r782, %r780, 2;
	mad.lo.s32 	%r783, %r782, 1536, %r5;
	add.s32 	%r784, %r783, %r781;
	ld.shared.u8 	%rs71, [%r784];
	add.s16 	%rs72, %rs71, 1;
	st.shared.u8 	[%r784], %rs72;
	ld.global.u32 	%r785, [%rd43];
	setp.gt.s32 	%p62, %r785, -1;
	selp.b32 	%r786, -2147483648, -1, %p62;
	xor.b32  	%r787, %r786, %r785;
	setp.eq.s32 	%p63, %r787, 2147483647;
	selp.b32 	%r764, -2147483648, %r787, %p63;
	// begin inline asm
	shr.b32 %r763, %r764, %r373;
	// end inline asm
	and.b32  	%r788, %r738, %r763;
	and.b32  	%r789, %r788, 3;
	shr.u32 	%r790, %r788, 2;
	mad.lo.s32 	%r791, %r790, 1536, %r5;
	add.s32 	%r792, %r791, %r789;
	ld.shared.u8 	%rs73, [%r792];
	add.s16 	%rs74, %rs73, 1;
	st.shared.u8 	[%r792], %rs74;
	ld.global.u32 	%r793, [%rd43+1536];
	setp.gt.s32 	%p64, %r793, -1;
	selp.b32 	%r794, -2147483648, -1, %p64;
	xor.b32  	%r795, %r794, %r793;
	setp.eq.s32 	%p65, %r795, 2147483647;
	selp.b32 	%r767, -2147483648, %r795, %p65;
	// begin inline asm
	shr.b32 %r766, %r767, %r373;
	// end inline asm
	and.b32  	%r796, %r738, %r766;
	and.b32  	%r797, %r796, 3;
	shr.u32 	%r798, %r796, 2;
	mad.lo.s32 	%r799, %r798, 1536, %r5;
	add.s32 	%r800, %r799, %r797;
	ld.shared.u8 	%rs75, [%r800];
	add.s16 	%rs76, %rs75, 1;
	st.shared.u8 	[%r800], %rs76;
	add.s32 	%r2045, %r2045, 1536;
	add.s32 	%r2044, %r2044, 1536;
	setp.lt.s32 	%p66, %r2045, %r2040;
	@%p66 bra 	$L__BB3_17;
$L__BB3_18:
	bar.sync 	0;
	// begin inline asm
	mov.u32 %r801, %laneid;
	// end inline asm
	setp.gt.u32 	%p67, %r4, 255;
	@%p67 bra 	$L__BB3_20;
	shl.b32 	%r802, %r801, 2;
	add.s32 	%r803, %r6, %r802;
	ld.shared.u32 	%r804, [%r803];
	bfe.u32 	%r805, %r804, 0, 8;
	add.s32 	%r806, %r2023, %r805;
	bfe.u32 	%r807, %r804, 8, 8;
	add.s32 	%r808, %r2022, %r807;
	bfe.u32 	%r809, %r804, 16, 8;
	add.s32 	%r810, %r2021, %r809;
	bfe.u32 	%r811, %r804, 24, 8;
	add.s32 	%r812, %r2020, %r811;
	ld.shared.u32 	%r813, [%r803+128];
	bfe.u32 	%r814, %r813, 0, 8;
	add.s32 	%r815, %r806, %r814;
	bfe.u32 	%r816, %r813, 8, 8;
	add.s32 	%r817, %r808, %r816;
	bfe.u32 	%r818, %r813, 16, 8;
	add.s32 	%r819, %r810, %r818;
	bfe.u32 	%r820, %r813, 24, 8;
	add.s32 	%r821, %r812, %r820;
	ld.shared.u32 	%r822, [%r803+256];
	bfe.u32 	%r823, %r822, 0, 8;
	add.s32 	%r824, %r815, %r823;
	bfe.u32 	%r825, %r822, 8, 8;
	add.s32 	%r826, %r817, %r825;
	bfe.u32 	%r827, %r822, 16, 8;
	add.s32 	%r828, %r819, %r827;
	bfe.u32 	%r829, %r822, 24, 8;
	add.s32 	%r830, %r821, %r829;
	ld.shared.u32 	%r831, [%r803+384];
	bfe.u32 	%r832, %r831, 0, 8;
	add.s32 	%r833, %r824, %r832;
	bfe.u32 	%r834, %r831, 8, 8;
	add.s32 	%r835, %r826, %r834;
	bfe.u32 	%r836, %r831, 16, 8;
	add.s32 	%r837, %r828, %r836;
	bfe.u32 	%r838, %r831, 24, 8;
	add.s32 	%r839, %r830, %r838;
	ld.shared.u32 	%r840, [%r803+512];
	bfe.u32 	%r841, %r840, 0, 8;
	add.s32 	%r842, %r833, %r841;
	bfe.u32 	%r843, %r840, 8, 8;
	add.s32 	%r844, %r835, %r843;
	bfe.u32 	%r845, %r840, 16, 8;
	add.s32 	%r846, %r837, %r845;
	bfe.u32 	%r847, %r840, 24, 8;
	add.s32 	%r848, %r839, %r847;
	ld.shared.u32 	%r849, [%r803+640];
	bfe.u32 	%r850, %r849, 0, 8;
	add.s32 	%r851, %r842, %r850;
	bfe.u32 	%r852, %r849, 8, 8;
	add.s32 	%r853, %r844, %r852;
	bfe.u32 	%r854, %r849, 16, 8;
	add.s32 	%r855, %r846, %r854;
	bfe.u32 	%r856, %r849, 24, 8;
	add.s32 	%r857, %r848, %r856;
	ld.shared.u32 	%r858, [%r803+768];
	bfe.u32 	%r859, %r858, 0, 8;
	add.s32 	%r860, %r851, %r859;
	bfe.u32 	%r861, %r858, 8, 8;
	add.s32 	%r862, %r853, %r861;
	bfe.u32 	%r863, %r858, 16, 8;
	add.s32 	%r864, %r855, %r863;
	bfe.u32 	%r865, %r858, 24, 8;
	add.s32 	%r866, %r857, %r865;
	ld.shared.u32 	%r867, [%r803+896];
	bfe.u32 	%r868, %r867, 0, 8;
	add.s32 	%r869, %r860, %r868;
	bfe.u32 	%r870, %r867, 8, 8;
	add.s32 	%r871, %r862, %r870;
	bfe.u32 	%r872, %r867, 16, 8;
	add.s32 	%r873, %r864, %r872;
	bfe.u32 	%r874, %r867, 24, 8;
	add.s32 	%r875, %r866, %r874;
	ld.shared.u32 	%r876, [%r803+1024];
	bfe.u32 	%r877, %r876, 0, 8;
	add.s32 	%r878, %r869, %r877;
	bfe.u32 	%r879, %r876, 8, 8;
	add.s32 	%r880, %r871, %r879;
	bfe.u32 	%r881, %r876, 16, 8;
	add.s32 	%r882, %r873, %r881;
	bfe.u32 	%r883, %r876, 24, 8;
	add.s32 	%r884, %r875, %r883;
	ld.shared.u32 	%r885, [%r803+1152];
	bfe.u32 	%r886, %r885, 0, 8;
	add.s32 	%r887, %r878, %r886;
	bfe.u32 	%r888, %r885, 8, 8;
	add.s32 	%r889, %r880, %r888;
	bfe.u32 	%r890, %r885, 16, 8;
	add.s32 	%r891, %r882, %r890;
	bfe.u32 	%r892, %r885, 24, 8;
	add.s32 	%r893, %r884, %r892;
	ld.shared.u32 	%r894, [%r803+1280];
	bfe.u32 	%r895, %r894, 0, 8;
	add.s32 	%r896, %r887, %r895;
	bfe.u32 	%r897, %r894, 8, 8;
	add.s32 	%r898, %r889, %r897;
	bfe.u32 	%r899, %r894, 16, 8;
	add.s32 	%r900, %r891, %r899;
	bfe.u32 	%r901, %r894, 24, 8;
	add.s32 	%r902, %r893, %r901;
	ld.shared.u32 	%r903, [%r803+1408];
	bfe.u32 	%r904, %r903, 0, 8;
	add.s32 	%r2023, %r896, %r904;
	bfe.u32 	%r905, %r903, 8, 8;
	add.s32 	%r2022, %r898, %r905;
	bfe.u32 	%r906, %r903, 16, 8;
	add.s32 	%r2021, %r900, %r906;
	bfe.u32 	%r907, %r903, 24, 8;
	add.s32 	%r2020, %r902, %r907;
$L__BB3_20:
	setp.gt.u32 	%p68, %r4, 255;
	bar.sync 	0;
	@%p68 bra 	$L__BB3_22;
	shl.b32 	%r908, %r801, 7;
	add.s32 	%r910, %r378, %r908;
	shr.u32 	%r911, %r4, 1;
	and.b32  	%r912, %r911, 112;
	add.s32 	%r913, %r910, %r912;
	st.shared.v4.u32 	[%r913], {%r2023, %r2022, %r2021, %r2020};
$L__BB3_22:
	bar.sync 	0;
	setp.gt.u32 	%p69, %r4, 31;
	@%p69 bra 	$L__BB3_24;
	ld.shared.u32 	%r915, [%r5];
	ld.shared.u32 	%r916, [%r5+128];
	add.s32 	%r917, %r916, %r915;
	ld.shared.u32 	%r918, [%r5+256];
	add.s32 	%r919, %r918, %r917;
	ld.shared.u32 	%r920, [%r5+384];
	add.s32 	%r921, %r920, %r919;
	ld.shared.u32 	%r922, [%r5+512];
	add.s32 	%r923, %r922, %r921;
	ld.shared.u32 	%r924, [%r5+640];
	add.s32 	%r925, %r924, %r923;
	ld.shared.u32 	%r926, [%r5+768];
	add.s32 	%r927, %r926, %r925;
	ld.shared.u32 	%r928, [%r5+896];
	add.s32 	%r929, %r928, %r927;
	ld.shared.u32 	%r930, [%r5+1024];
	add.s32 	%r931, %r930, %r929;
	ld.shared.u32 	%r932, [%r5+1152];
	add.s32 	%r933, %r932, %r931;
	ld.shared.u32 	%r934, [%r5+1280];
	add.s32 	%r935, %r934, %r933;
	ld.shared.u32 	%r936, [%r5+1408];
	add.s32 	%r937, %r936, %r935;
	ld.shared.u32 	%r938, [%r5+1536];
	add.s32 	%r939, %r938, %r937;
	ld.shared.u32 	%r940, [%r5+1664];
	add.s32 	%r941, %r940, %r939;
	ld.shared.u32 	%r942, [%r5+1792];
	add.s32 	%r943, %r942, %r941;
	ld.shared.u32 	%r944, [%r5+1920];
	add.s32 	%r945, %r944, %r943;
	ld.shared.u32 	%r946, [%r5+2048];
	add.s32 	%r947, %r946, %r945;
	ld.shared.u32 	%r948, [%r5+2176];
	add.s32 	%r949, %r948, %r947;
	ld.shared.u32 	%r950, [%r5+2304];
	add.s32 	%r951, %r950, %r949;
	ld.shared.u32 	%r952, [%r5+2432];
	add.s32 	%r953, %r952, %r951;
	ld.shared.u32 	%r954, [%r5+2560];
	add.s32 	%r955, %r954, %r953;
	ld.shared.u32 	%r956, [%r5+2688];
	add.s32 	%r957, %r956, %r955;
	ld.shared.u32 	%r958, [%r5+2816];
	add.s32 	%r959, %r958, %r957;
	ld.shared.u32 	%r960, [%r5+2944];
	add.s32 	%r961, %r960, %r959;
	ld.shared.u32 	%r962, [%r5+3072];
	add.s32 	%r963, %r962, %r961;
	ld.shared.u32 	%r964, [%r5+3200];
	add.s32 	%r965, %r964, %r963;
	ld.shared.u32 	%r966, [%r5+3328];
	add.s32 	%r967, %r966, %r965;
	ld.shared.u32 	%r968, [%r5+3456];
	add.s32 	%r969, %r968, %r967;
	ld.shared.u32 	%r970, [%r5+3584];
	add.s32 	%r971, %r970, %r969;
	ld.shared.u32 	%r972, [%r5+3712];
	add.s32 	%r973, %r972, %r971;
	ld.shared.u32 	%r974, [%r5+3840];
	add.s32 	%r975, %r974, %r973;
	ld.shared.u32 	%r976, [%r5+3968];
	add.s32 	%r2051, %r976, %r975;
$L__BB3_24:
	setp.gt.u32 	%p70, %r4, 31;
	bar.sync 	0;
	@%p70 bra 	$L__BB3_26;
	st.volatile.shared.u32 	[%r5], %r2051;
$L__BB3_26:
	setp.gt.u32 	%p71, %r4, 31;
	bar.sync 	0;
	sub.s32 	%r67, %r378, %r377;
	@%p71 bra 	$L__BB3_28;
	ld.volatile.shared.u32 	%r2051, [%r67+124];
$L__BB3_28:
	mul.hi.u32 	%r979, %r4, 357913942;
	add.s32 	%r980, %r979, %r4;
	shl.b32 	%r981, %r980, 2;
	add.s32 	%r983, %r378, %r981;
	add.s32 	%r70, %r983, 272;
	st.shared.u32 	[%r983+272], %r2051;
	bar.sync 	0;
	setp.gt.u32 	%p72, %r4, 31;
	@%p72 bra 	$L__BB3_30;
	mad.lo.s32 	%r1015, %r4, 52, %r378;
	ld.shared.u32 	%r1016, [%r1015+272];
	ld.shared.u32 	%r1017, [%r1015+276];
	ld.shared.u32 	%r1018, [%r1015+280];
	ld.shared.u32 	%r1019, [%r1015+284];
	ld.shared.u32 	%r1020, [%r1015+288];
	ld.shared.u32 	%r1021, [%r1015+292];
	ld.shared.u32 	%r1022, [%r1015+296];
	ld.shared.u32 	%r1023, [%r1015+300];
	ld.shared.u32 	%r1024, [%r1015+304];
	ld.shared.u32 	%r1025, [%r1015+308];
	ld.shared.u32 	%r1026, [%r1015+312];
	ld.shared.u32 	%r1027, [%r1015+316];
	add.s32 	%r1028, %r1017, %r1016;
	add.s32 	%r1029, %r1028, %r1018;
	add.s32 	%r1030, %r1029, %r1019;
	add.s32 	%r1031, %r1030, %r1020;
	add.s32 	%r1032, %r1031, %r1021;
	add.s32 	%r1033, %r1032, %r1022;
	add.s32 	%r1034, %r1033, %r1023;
	add.s32 	%r1035, %r1034, %r1024;
	add.s32 	%r1036, %r1035, %r1025;
	add.s32 	%r1037, %r1036, %r1026;
	add.s32 	%r988, %r1037, %r1027;
	mov.b32 	%r986, 1;
	mov.b32 	%r1011, 0;
	mov.b32 	%r1013, -1;
	// begin inline asm
	{  .reg .s32 r0;  .reg .pred p;  shfl.sync.up.b32 r0|p, %r988, %r986, %r1011, %r1013;  @p add.s32 r0, r0, %r988;  mov.s32 %r984, r0;}
	// end inline asm
	mov.b32 	%r992, 2;
	// begin inline asm
	{  .reg .s32 r0;  .reg .pred p;  shfl.sync.up.b32 r0|p, %r984, %r992, %r1011, %r1013;  @p add.s32 r0, r0, %r984;  mov.s32 %r990, r0;}
	// end inline asm
	mov.b32 	%r998, 4;
	// begin inline asm
	{  .reg .s32 r0;  .reg .pred p;  shfl.sync.up.b32 r0|p, %r990, %r998, %r1011, %r1013;  @p add.s32 r0, r0, %r990;  mov.s32 %r996, r0;}
	// end inline asm
	mov.b32 	%r1004, 8;
	// begin inline asm
	{  .reg .s32 r0;  .reg .pred p;  shfl.sync.up.b32 r0|p, %r996, %r1004, %r1011, %r1013;  @p add.s32 r0, r0, %r996;  mov.s32 %r1002, r0;}
	// end inline asm
	mov.b32 	%r1010, 16;
	// begin inline asm
	{  .reg .s32 r0;  .reg .pred p;  shfl.sync.up.b32 r0|p, %r1002, %r1010, %r1011, %r1013;  @p add.s32 r0, r0, %r1002;  mov.s32 %r1008, r0;}
	// end inline asm
	sub.s32 	%r1038, %r1008, %r988;
	ld.shared.u32 	%r1039, [%r1015+272];
	ld.shared.u32 	%r1040, [%r1015+276];
	ld.shared.u32 	%r1041, [%r1015+280];
	ld.shared.u32 	%r1042, [%r1015+284];
	ld.shared.u32 	%r1043, [%r1015+288];
	ld.shared.u32 	%r1044, [%r1015+292];
	ld.shared.u32 	%r1045, [%r1015+296];
	ld.shared.u32 	%r1046, [%r1015+300];
	ld.shared.u32 	%r1047, [%r1015+304];
	ld.shared.u32 	%r1048, [%r1015+308];
	ld.shared.u32 	%r1049, [%r1015+312];
	add.s32 	%r1050, %r1039, %r1038;
	add.s32 	%r1051, %r1040, %r1050;
	add.s32 	%r1052, %r1041, %r1051;
	add.s32 	%r1053, %r1042, %r1052;
	add.s32 	%r1054, %r1043, %r1053;
	add.s32 	%r1055, %r1044, %r1054;
	add.s32 	%r1056, %r1045, %r1055;
	add.s32 	%r1057, %r1046, %r1056;
	add.s32 	%r1058, %r1047, %r1057;
	add.s32 	%r1059, %r1048, %r1058;
	add.s32 	%r1060, %r1049, %r1059;
	st.shared.u32 	[%r1015+272], %r1038;
	st.shared.u32 	[%r1015+276], %r1050;
	st.shared.u32 	[%r1015+280], %r1051;
	st.shared.u32 	[%r1015+284], %r1052;
	st.shared.u32 	[%r1015+288], %r1053;
	st.shared.u32 	[%r1015+292], %r1054;
	st.shared.u32 	[%r1015+296], %r1055;
	st.shared.u32 	[%r1015+300], %r1056;
	st.shared.u32 	[%r1015+304], %r1057;
	st.shared.u32 	[%r1015+308], %r1058;
	st.shared.u32 	[%r1015+312], %r1059;
	st.shared.u32 	[%r1015+316], %r1060;
$L__BB3_30:
	setp.gt.u32 	%p73, %r4, 31;
	bar.sync 	0;
	ld.shared.u32 	%r1061, [%r70];
	add.s32 	%r2093, %r1061, %r2095;
	@%p73 bra 	$L__BB3_32;
	st.volatile.shared.u32 	[%r5+128], %r2093;
$L__BB3_32:
	setp.gt.u32 	%p74, %r4, 31;
	bar.sync 	0;
	@%p74 bra 	$L__BB3_34;
	ld.volatile.shared.u32 	%r2093, [%r67+252];
$L__BB3_34:
	setp.gt.u32 	%p75, %r4, 31;
	bar.sync 	0;
	setp.eq.s32 	%p76, %r2093, 0;
	setp.eq.s32 	%p77, %r2093, %r2096;
	or.pred  	%p78, %p76, %p77;
	or.pred  	%p79, %p75, %p78;
	selp.u32 	%r1062, 1, 0, %p79;
	{ 
	.reg .pred 	%p1; 
	.reg .pred 	%p2; 
	setp.ne.u32 	%p1, %r1062, 0; 
	bar.red.and.pred 	%p2, 0, %p1; 
	selp.u32 	%r1063, 1, 0, %p2; 
	}
	setp.ne.s32 	%p80, %r1063, 0;
	@%p80 bra 	$L__BB3_149;
	setp.lt.s32 	%p131, %r2096, 4224;
	@%p131 bra 	$L__BB3_50;
	mad.lo.s32 	%r1186, %r4, 40, %r5;
	shl.b32 	%r1275, %r4, 6;
	add.s32 	%r1276, %r5, %r1275;
$L__BB3_37:
	.pragma "nounroll";
	ld.param.u32 	%r2018, [_ZN3cub18CUB_300001_SM_10006detail10radix_sort30DeviceSegmentedRadixSortKernelINS1_5radix10policy_hubIfiiE10Policy1000ELb1ELNS0_9SortOrderE1EfiPiS9_iNS1_21identity_decomposer_tEEEvPKT2_PSB_PKT3_PSF_T4_T5_iiiT7__param_8];
	ld.param.u64 	%rd159, [_ZN3cub18CUB_300001_SM_10006detail10radix_sort30DeviceSegmentedRadixSortKernelINS1_5radix10policy_hubIfiiE10Policy1000ELb1ELNS0_9SortOrderE1EfiPiS9_iNS1_21identity_decomposer_tEEEvPKT2_PSB_PKT3_PSF_T4_T5_iiiT7__param_0];
	setp.ne.s32 	%p132, %r801, 31;
	cvt.s64.s32 	%rd60, %r2095;
	add.s64 	%rd62, %rd5, %rd60;
	shl.b64 	%rd63, %rd62, 2;
	cvta.to.global.u64 	%rd64, %rd159;
	add.s64 	%rd65, %rd64, %rd63;
	ld.global.u32 	%r1175, [%rd65];
	ld.global.u32 	%r1176, [%rd65+1536];
	ld.global.u32 	%r1177, [%rd65+3072];
	ld.global.u32 	%r1178, [%rd65+4608];
	ld.global.u32 	%r1179, [%rd65+6144];
	ld.global.u32 	%r1180, [%rd65+7680];
	ld.global.u32 	%r1181, [%rd65+9216];
	ld.global.u32 	%r1182, [%rd65+10752];
	ld.global.u32 	%r1183, [%rd65+12288];
	ld.global.u32 	%r1184, [%rd65+13824];
	ld.global.u32 	%r1185, [%rd65+15360];
	st.shared.u32 	[%r5], %r1175;
	st.shared.u32 	[%r5+1536], %r1176;
	st.shared.u32 	[%r5+3072], %r1177;
	st.shared.u32 	[%r5+4608], %r1178;
	st.shared.u32 	[%r5+6144], %r1179;
	st.shared.u32 	[%r5+7680], %r1180;
	st.shared.u32 	[%r5+9216], %r1181;
	st.shared.u32 	[%r5+10752], %r1182;
	st.shared.u32 	[%r5+12288], %r1183;
	st.shared.u32 	[%r5+13824], %r1184;
	st.shared.u32 	[%r5+15360], %r1185;
	bar.sync 	0;
	ld.shared.u32 	%r1187, [%r1186];
	ld.shared.u32 	%r1188, [%r1186+4];
	ld.shared.u32 	%r1189, [%r1186+8];
	ld.shared.u32 	%r1190, [%r1186+12];
	ld.shared.u32 	%r1191, [%r1186+16];
	ld.shared.u32 	%r1192, [%r1186+20];
	ld.shared.u32 	%r1193, [%r1186+24];
	ld.shared.u32 	%r1194, [%r1186+28];
	ld.shared.u32 	%r1195, [%r1186+32];
	ld.shared.u32 	%r1196, [%r1186+36];
	ld.shared.u32 	%r1197, [%r1186+40];
	bar.sync 	0;
	setp.gt.s32 	%p133, %r1187, -1;
	selp.b32 	%r1198, -2147483648, -1, %p133;
	xor.b32  	%r156, %r1198, %r1187;
	setp.gt.s32 	%p134, %r1188, -1;
	selp.b32 	%r1199, -2147483648, -1, %p134;
	xor.b32  	%r157, %r1199, %r1188;
	setp.gt.s32 	%p135, %r1189, -1;
	selp.b32 	%r1200, -2147483648, -1, %p135;
	xor.b32  	%r158, %r1200, %r1189;
	setp.gt.s32 	%p136, %r1190, -1;
	selp.b32 	%r1201, -2147483648, -1, %p136;
	xor.b32  	%r159, %r1201, %r1190;
	setp.gt.s32 	%p137, %r1191, -1;
	selp.b32 	%r1202, -2147483648, -1, %p137;
	xor.b32  	%r160, %r1202, %r1191;
	setp.gt.s32 	%p138, %r1192, -1;
	selp.b32 	%r1203, -2147483648, -1, %p138;
	xor.b32  	%r161, %r1203, %r1192;
	setp.gt.s32 	%p139, %r1193, -1;
	selp.b32 	%r1204, -2147483648, -1, %p139;
	xor.b32  	%r162, %r1204, %r1193;
	setp.gt.s32 	%p140, %r1194, -1;
	selp.b32 	%r1205, -2147483648, -1, %p140;
	xor.b32  	%r163, %r1205, %r1194;
	setp.gt.s32 	%p141, %r1195, -1;
	selp.b32 	%r1206, -2147483648, -1, %p141;
	xor.b32  	%r164, %r1206, %r1195;
	setp.gt.s32 	%p142, %r1196, -1;
	selp.b32 	%r1207, -2147483648, -1, %p142;
	xor.b32  	%r165, %r1207, %r1196;
	setp.gt.s32 	%p143, %r1197, -1;
	selp.b32 	%r1208, -2147483648, -1, %p143;
	xor.b32  	%r166, %r1208, %r1197;
	mov.b32 	%r1172, 0;
	st.shared.u32 	[%r5], %r1172;
	st.shared.u32 	[%r5+1536], %r1172;
	st.shared.u32 	[%r5+3072], %r1172;
	st.shared.u32 	[%r5+4608], %r1172;
	st.shared.u32 	[%r5+6144], %r1172;
	st.shared.u32 	[%r5+7680], %r1172;
	st.shared.u32 	[%r5+9216], %r1172;
	st.shared.u32 	[%r5+10752], %r1172;
	st.shared.u32 	[%r5+12288], %r1172;
	st.shared.u32 	[%r5+13824], %r1172;
	st.shared.u32 	[%r5+15360], %r1172;
	st.shared.u32 	[%r5+16896], %r1172;
	st.shared.u32 	[%r5+18432], %r1172;
	st.shared.u32 	[%r5+19968], %r1172;
	st.shared.u32 	[%r5+21504], %r1172;
	st.shared.u32 	[%r5+23040], %r1172;
	st.shared.u32 	[%r5+24576], %r1172;
	// begin inline asm
	bmsk.clamp.b32 %r1109, %r1172, %r2018;
	// end inline asm
	setp.eq.s32 	%p144, %r156, 2147483647;
	selp.b32 	%r1113, -2147483648, %r156, %p144;
	// begin inline asm
	shr.b32 %r1112, %r1113, %r373;
	// end inline asm
	and.b32  	%r1209, %r1109, %r1112;
	not.b32 	%r1210, %r1209;
	and.b32  	%r1211, %r1210, 15;
	mad.lo.s32 	%r1212, %r1211, 1536, %r5;
	shr.u32 	%r1213, %r1209, 3;
	and.b32  	%r1214, %r1213, 536870910;
	sub.s32 	%r168, %r1212, %r1214;
	ld.shared.u16 	%rs1, [%r168+2];
	add.s16 	%rs77, %rs1, 1;
	st.shared.u16 	[%r168+2], %rs77;
	setp.eq.s32 	%p145, %r157, 2147483647;
	selp.b32 	%r1116, -2147483648, %r157, %p145;
	// begin inline asm
	shr.b32 %r1115, %r1116, %r373;
	// end inline asm
	and.b32  	%r1215, %r1109, %r1115;
	not.b32 	%r1216, %r1215;
	and.b32  	%r1217, %r1216, 15;
	mad.lo.s32 	%r1218, %r1217, 1536, %r5;
	shr.u32 	%r1219, %r1215, 3;
	and.b32  	%r1220, %r1219, 536870910;
	sub.s32 	%r169, %r1218, %r1220;
	ld.shared.u16 	%rs2, [%r169+2];
	add.s16 	%rs78, %rs2, 1;
	st.shared.u16 	[%r169+2], %rs78;
	setp.eq.s32 	%p146, %r158, 2147483647;
	selp.b32 	%r1119, -2147483648, %r158, %p146;
	// begin inline asm
	shr.b32 %r1118, %r1119, %r373;
	// end inline asm
	and.b32  	%r1221, %r1109, %r1118;
	not.b32 	%r1222, %r1221;
	and.b32  	%r1223, %r1222, 15;
	mad.lo.s32 	%r1224, %r1223, 1536, %r5;
	shr.u32 	%r1225, %r1221, 3;
	and.b32  	%r1226, %r1225, 536870910;
	sub.s32 	%r170, %r1224, %r1226;
	ld.shared.u16 	%rs3, [%r170+2];
	add.s16 	%rs79, %rs3, 1;
	st.shared.u16 	[%r170+2], %rs79;
	setp.eq.s32 	%p147, %r159, 2147483647;
	selp.b32 	%r1122, -2147483648, %r159, %p147;
	// begin inline asm
	shr.b32 %r1121, %r1122, %r373;
	// end inline asm
	and.b32  	%r1227, %r1109, %r1121;
	not.b32 	%r1228, %r1227;
	and.b32  	%r1229, %r1228, 15;
	mad.lo.s32 	%r1230, %r1229, 1536, %r5;
	shr.u32 	%r1231, %r1227, 3;
	and.b32  	%r1232, %r1231, 536870910;
	sub.s32 	%r171, %r1230, %r1232;
	ld.shared.u16 	%rs4, [%r171+2];
	add.s16 	%rs80, %rs4, 1;
	st.shared.u16 	[%r171+2], %rs80;
	setp.eq.s32 	%p148, %r160, 2147483647;
	selp.b32 	%r1125, -2147483648, %r160, %p148;
	// begin inline asm
	shr.b32 %r1124, %r1125, %r373;
	// end inline asm
	and.b32  	%r1233, %r1109, %r1124;
	not.b32 	%r1234, %r1233;
	and.b32  	%r1235, %r1234, 15;
	mad.lo.s32 	%r1236, %r1235, 1536, %r5;
	shr.u32 	%r1237, %r1233, 3;
	and.b32  	%r1238, %r1237, 536870910;
	sub.s32 	%r172, %r1236, %r1238;
	ld.shared.u16 	%rs5, [%r172+2];
	add.s16 	%rs81, %rs5, 1;
	st.shared.u16 	[%r172+2], %rs81;
	setp.eq.s32 	%p149, %r161, 2147483647;
	selp.b32 	%r1128, -2147483648, %r161, %p149;
	// begin inline asm
	shr.b32 %r1127, %r1128, %r373;
	// end inline asm
	and.b32  	%r1239, %r1109, %r1127;
	not.b32 	%r1240, %r1239;
	and.b32  	%r1241, %r1240, 15;
	mad.lo.s32 	%r1242, %r1241, 1536, %r5;
	shr.u32 	%r1243, %r1239, 3;
	and.b32  	%r1244, %r1243, 536870910;
	sub.s32 	%r173, %r1242, %r1244;
	ld.shared.u16 	%rs6, [%r173+2];
	add.s16 	%rs82, %rs6, 1;
	st.shared.u16 	[%r173+2], %rs82;
	setp.eq.s32 	%p150, %r162, 2147483647;
	selp.b32 	%r1131, -2147483648, %r162, %p150;
	// begin inline asm
	shr.b32 %r1130, %r1131, %r373;
	// end inline asm
	and.b32  	%r1245, %r1109, %r1130;
	not.b32 	%r1246, %r1245;
	and.b32  	%r1247, %r1246, 15;
	mad.lo.s32 	%r1248, %r1247, 1536, %r5;
	shr.u32 	%r1249, %r1245, 3;
	and.b32  	%r1250, %r1249, 536870910;
	sub.s32 	%r174, %r1248, %r1250;
	ld.shared.u16 	%rs7, [%r174+2];
	add.s16 	%rs83, %rs7, 1;
	st.shared.u16 	[%r174+2], %rs83;
	setp.eq.s32 	%p151, %r163, 2147483647;
	selp.b32 	%r1134, -2147483648, %r163, %p151;
	// begin inline asm
	shr.b32 %r1133, %r1134, %r373;
	// end inline asm
	and.b32  	%r1251, %r1109, %r1133;
	not.b32 	%r1252, %r1251;
	and.b32  	%r1253, %r1252, 15;
	mad.lo.s32 	%r1254, %r1253, 1536, %r5;
	shr.u32 	%r1255, %r1251, 3;
	and.b32  	%r1256, %r1255, 536870910;
	sub.s32 	%r175, %r1254, %r1256;
	ld.shared.u16 	%rs8, [%r175+2];
	add.s16 	%rs84, %rs8, 1;
	st.shared.u16 	[%r175+2], %rs84;
	setp.eq.s32 	%p152, %r164, 2147483647;
	selp.b32 	%r1137, -2147483648, %r164, %p152;
	// begin inline asm
	shr.b32 %r1136, %r1137, %r373;
	// end inline asm
	and.b32  	%r1257, %r1109, %r1136;
	not.b32 	%r1258, %r1257;
	and.b32  	%r1259, %r1258, 15;
	mad.lo.s32 	%r1260, %r1259, 1536, %r5;
	shr.u32 	%r1261, %r1257, 3;
	and.b32  	%r1262, %r1261, 536870910;
	sub.s32 	%r176, %r1260, %r1262;
	ld.shared.u16 	%rs9, [%r176+2];
	add.s16 	%rs85, %rs9, 1;
	st.shared.u16 	[%r176+2], %rs85;
	setp.eq.s32 	%p153, %r165, 2147483647;
	selp.b32 	%r1140, -2147483648, %r165, %p153;
	// begin inline asm
	shr.b32 %r1139, %r1140, %r373;
	// end inline asm
	and.b32  	%r1263, %r1109, %r1139;
	not.b32 	%r1264, %r1263;
	and.b32  	%r1265, %r1264, 15;
	mad.lo.s32 	%r1266, %r1265, 1536, %r5;
	shr.u32 	%r1267, %r1263, 3;
	and.b32  	%r1268, %r1267, 536870910;
	sub.s32 	%r177, %r1266, %r1268;
	ld.shared.u16 	%rs10, [%r177+2];
	add.s16 	%rs86, %rs10, 1;
	st.shared.u16 	[%r177+2], %rs86;
	setp.eq.s32 	%p154, %r166, 2147483647;
	selp.b32 	%r1143, -2147483648, %r166, %p154;
	// begin inline asm
	shr.b32 %r1142, %r1143, %r373;
	// end inline asm
	and.b32  	%r1269, %r1109, %r1142;
	not.b32 	%r1270, %r1269;
	and.b32  	%r1271, %r1270, 15;
	mad.lo.s32 	%r1272, %r1271, 1536, %r5;
	shr.u32 	%r1273, %r1269, 3;
	and.b32  	%r1274, %r1273, 536870910;
	sub.s32 	%r178, %r1272, %r1274;
	ld.shared.u16 	%rs11, [%r178+2];
	add.s16 	%rs87, %rs11, 1;
	st.shared.u16 	[%r178+2], %rs87;
	bar.sync 	0;
	ld.shared.u32 	%r179, [%r1276];
	ld.shared.u32 	%r1277, [%r1276+4];
	ld.shared.u32 	%r1278, [%r1276+8];
	ld.shared.u32 	%r1279, [%r1276+12];
	ld.shared.u32 	%r1280, [%r1276+16];
	ld.shared.u32 	%r1281, [%r1276+20];
	ld.shared.u32 	%r1282, [%r1276+24];
	ld.shared.u32 	%r1283, [%r1276+28];
	ld.shared.u32 	%r1284, [%r1276+32];
	ld.shared.u32 	%r1285, [%r1276+36];
	ld.shared.u32 	%r1286, [%r1276+40];
	ld.shared.u32 	%r1287, [%r1276+44];
	ld.shared.u32 	%r1288, [%r1276+48];
	ld.shared.u32 	%r1289, [%r1276+52];
	ld.shared.u32 	%r1290, [%r1276+56];
	ld.shared.u32 	%r1291, [%r1276+60];
	ld.shared.u32 	%r1292, [%r1276+64];
	add.s32 	%r180, %r1277, %r179;
	add.s32 	%r181, %r1278, %r180;
	add.s32 	%r182, %r1279, %r181;
	add.s32 	%r183, %r1280, %r182;
	add.s32 	%r184, %r1281, %r183;
	add.s32 	%r185, %r1282, %r184;
	add.s32 	%r186, %r1283, %r185;
	add.s32 	%r187, %r1284, %r186;
	add.s32 	%r188, %r1285, %r187;
	add.s32 	%r189, %r1286, %r188;
	add.s32 	%r190, %r1287, %r189;
	add.s32 	%r191, %r1288, %r190;
	add.s32 	%r192, %r1289, %r191;
	add.s32 	%r193, %r1290, %r192;
	add.s32 	%r194, %r1291, %r193;
	add.s32 	%r1149, %r1292, %r194;
	mov.b32 	%r1147, 1;
	mov.b32 	%r1174, -1;
	// begin inline asm
	{  .reg .u32 r0;  .reg .pred p;  shfl.sync.up.b32 r0|p, %r1149, %r1147, %r1172, %r1174;  @p add.u32 r0, r0, %r1149;  mov.u32 %r1145, r0;}
	// end inline asm
	mov.b32 	%r1153, 2;
	// begin inline asm
	{  .reg .u32 r0;  .reg .pred p;  shfl.sync.up.b32 r0|p, %r1145, %r1153, %r1172, %r1174;  @p add.u32 r0, r0, %r1145;  mov.u32 %r1151, r0;}
	// end inline asm
	mov.b32 	%r1159, 4;
	// begin inline asm
	{  .reg .u32 r0;  .reg .pred p;  shfl.sync.up.b32 r0|p, %r1151, %r1159, %r1172, %r1174;  @p add.u32 r0, r0, %r1151;  mov.u32 %r1157, r0;}
	// end inline asm
	mov.b32 	%r1165, 8;
	// begin inline asm
	{  .reg .u32 r0;  .reg .pred p;  shfl.sync.up.b32 r0|p, %r1157, %r1165, %r1172, %r1174;  @p add.u32 r0, r0, %r1157;  mov.u32 %r1163, r0;}
	// end inline asm
	mov.b32 	%r1171, 16;
	// begin inline asm
	{  .reg .u32 r0;  .reg .pred p;  shfl.sync.up.b32 r0|p, %r1163, %r1171, %r1172, %r1174;  @p add.u32 r0, r0, %r1163;  mov.u32 %r1169, r0;}
	// end inline asm
	@%p132 bra 	$L__BB3_39;
	shr.u32 	%r1293, %r4, 3;
	and.b32  	%r1294, %r1293, 124;
	mov.u32 	%r1295, _ZZN3cub18CUB_300001_SM_10006detail10radix_sort30DeviceSegmentedRadixSortKernelINS1_5radix10policy_hubIfiiE10Policy1000ELb1ELNS0_9SortOrderE1EfiPiS9_iNS1_21identity_decomposer_tEEEvPKT2_PSB_PKT3_PSF_T4_T5_iiiT7_E12temp_storage;
	add.s32 	%r1296, %r1295, %r1294;
	st.shared.u32 	[%r1296+26112], %r1169;
$L__BB3_39:
	sub.s32 	%r1297, %r1169, %r1149;
	setp.ne.s32 	%p155, %r801, 0;
	shr.u32 	%r1298, %r4, 5;
	setp.eq.s32 	%p156, %r1298, 11;
	setp.eq.s32 	%p157, %r1298, 10;
	setp.eq.s32 	%p158, %r1298, 9;
	setp.eq.s32 	%p159, %r1298, 8;
	setp.eq.s32 	%p160, %r1298, 7;
	setp.eq.s32 	%p161, %r1298, 6;
	setp.eq.s32 	%p162, %r1298, 5;
	setp.eq.s32 	%p163, %r1298, 4;
	setp.eq.s32 	%p164, %r1298, 3;
	setp.eq.s32 	%p165, %r1298, 2;
	setp.eq.s32 	%p166, %r1298, 1;
	setp.gt.u32 	%p167, %r4, 31;
	bar.sync 	0;
	ld.shared.v4.u32 	{%r1299, %r1300, %r1301, %r1302}, [_ZZN3cub18CUB_300001_SM_10006detail10radix_sort30DeviceSegmentedRadixSortKernelINS1_5radix10policy_hubIfiiE10Policy1000ELb1ELNS0_9SortOrderE1EfiPiS9_iNS1_21identity_decomposer_tEEEvPKT2_PSB_PKT3_PSF_T4_T5_iiiT7_E12temp_storage+26112];
	selp.b32 	%r1303, %r1299, %r2085, %p166;
	add.s32 	%r1304, %r1300, %r1299;
	selp.b32 	%r1305, %r1304, %r1303, %p165;
	add.s32 	%r1306, %r1304, %r1301;
	selp.b32 	%r1307, %r1306, %r1305, %p164;
	add.s32 	%r1308, %r1306, %r1302;
	selp.b32 	%r1309, %r1308, %r1307, %p163;
	ld.shared.v4.u32 	{%r1310, %r1311, %r1312, %r1313}, [_ZZN3cub18CUB_300001_SM_10006detail10radix_sort30DeviceSegmentedRadixSortKernelINS1_5radix10policy_hubIfiiE10Policy1000ELb1ELNS0_9SortOrderE1EfiPiS9_iNS1_21identity_decomposer_tEEEvPKT2_PSB_PKT3_PSF_T4_T5_iiiT7_E12temp_storage+26128];
	add.s32 	%r1314, %r1308, %r1310;
	selp.b32 	%r1315, %r1314, %r1309, %p162;
	add.s32 	%r1316, %r1314, %r1311;
	selp.b32 	%r1317, %r1316, %r1315, %p161;
	add.s32 	%r1318, %r1316, %r1312;
	selp.b32 	%r1319, %r1318, %r1317, %p160;
	add.s32 	%r1320, %r1318, %r1313;
	selp.b32 	%r1321, %r1320, %r1319, %p159;
	ld.shared.v4.u32 	{%r1322, %r1323, %r1324, %r1325}, [_ZZN3cub18CUB_300001_SM_10006detail10radix_sort30DeviceSegmentedRadixSortKernelINS1_5radix10policy_hubIfiiE10Policy1000ELb1ELNS0_9SortOrderE1EfiPiS9_iNS1_21identity_decomposer_tEEEvPKT2_PSB_PKT3_PSF_T4_T5_iiiT7_E12temp_storage+26144];
	add.s32 	%r1326, %r1320, %r1322;
	selp.b32 	%r1327, %r1326, %r1321, %p158;
	add.s32 	%r1328, %r1326, %r1323;
	selp.b32 	%r1329, %r1328, %r1327, %p157;
	add.s32 	%r1330, %r1328, %r1324;
	selp.b32 	%r2085, %r1330, %r1329, %p156;
	add.s32 	%r198, %r1330, %r1325;
	selp.b32 	%r1331, %r1297, 0, %p155;
	add.s32 	%r1332, %r2085, %r1331;
	selp.b32 	%r2089, %r1332, %r1297, %p167;
	or.pred  	%p168, %p167, %p155;
	@%p168 bra 	$L__BB3_41;
	shl.b32 	%r2089, %r198, 16;
	st.shared.u32 	[_ZZN3cub18CUB_300001_SM_10006detail10radix_sort30DeviceSegmentedRadixSortKernelINS1_5radix10policy_hubIfiiE10Policy1000ELb1ELNS0_9SortOrderE1EfiPiS9_iNS1_21identity_decomposer_tEEEvPKT2_PSB_PKT3_PSF_T4_T5_iiiT7_E12temp_storage+26172], %r2089;
$L__BB3_41:
	setp.eq.s32 	%p169, %r4, 0;
	bar.sync 	0;
	ld.shared.u32 	%r1333, [_ZZN3cub18CUB_300001_SM_10006detail10radix_sort30DeviceSegmentedRadixSortKernelINS1_5radix10policy_hubIfiiE10Policy1000ELb1ELNS0_9SortOrderE1EfiPiS9_iNS1_21identity_decomposer_tEEEvPKT2_PSB_PKT3_PSF_T4_T5_iiiT7_E12temp_storage+26172];
	selp.b32 	%r1334, 0, %r1333, %p169;
	add.s32 	%r1335, %r2089, %r1334;
	add.s32 	%r1336, %r179, %r1335;
	add.s32 	%r1337, %r180, %r1335;
	add.s32 	%r1338, %r181, %r1335;
	add.s32 	%r1339, %r182, %r1335;
	add.s32 	%r1340, %r183, %r1335;
	add.s32 	%r1341, %r184, %r1335;
	add.s32 	%r1342, %r185, %r1335;
	add.s32 	%r1343, %r186, %r1335;
	add.s32 	%r1344, %r187, %r1335;
	add.s32 	%r1345, %r188, %r1335;
	add.s32 	%r1346, %r189, %r1335;
	add.s32 	%r1347, %r190, %r1335;
	add.s32 	%r1348, %r191, %r1335;
	add.s32 	%r1349, %r192, %r1335;
	add.s32 	%r1350, %r193, %r1335;
	add.s32 	%r1351, %r194, %r1335;
	shl.b32 	%r1352, %r4, 6;
	add.s32 	%r1353, %r5, %r1352;
	st.shared.u32 	[%r1353], %r1335;
	st.shared.u32 	[%r1353+4], %r1336;
	st.shared.u32 	[%r1353+8], %r1337;
	st.shared.u32 	[%r1353+12], %r1338;
	st.shared.u32 	[%r1353+16], %r1339;
	st.shared.u32 	[%r1353+20], %r1340;
	st.shared.u32 	[%r1353+24], %r1341;
	st.shared.u32 	[%r1353+28], %r1342;
	st.shared.u32 	[%r1353+32], %r1343;
	st.shared.u32 	[%r1353+36], %r1344;
	st.shared.u32 	[%r1353+40], %r1345;
	st.shared.u32 	[%r1353+44], %r1346;
	st.shared.u32 	[%r1353+48], %r1347;
	st.shared.u32 	[%r1353+52], %r1348;
	st.shared.u32 	[%r1353+56], %r1349;
	st.shared.u32 	[%r1353+60], %r1350;
	st.shared.u32 	[%r1353+64], %r1351;
	bar.sync 	0;
	cvt.u32.u16 	%r1354, %rs1;
	ld.shared.u16 	%r1355, [%r168+2];
	add.s32 	%r202, %r1355, %r1354;
	cvt.u32.u16 	%r1356, %rs2;
	ld.shared.u16 	%r1357, [%r169+2];
	add.s32 	%r203, %r1357, %r1356;
	cvt.u32.u16 	%r1358, %rs3;
	ld.shared.u16 	%r1359, [%r170+2];
	add.s32 	%r204, %r1359, %r1358;
	cvt.u32.u16 	%r1360, %rs4;
	ld.shared.u16 	%r1361, [%r171+2];
	add.s32 	%r205, %r1361, %r1360;
	cvt.u32.u16 	%r1362, %rs5;
	ld.shared.u16 	%r1363, [%r172+2];
	add.s32 	%r206, %r1363, %r1362;
	cvt.u32.u16 	%r1364, %rs6;
	ld.shared.u16 	%r1365, [%r173+2];
	add.s32 	%r207, %r1365, %r1364;
	cvt.u32.u16 	%r1366, %rs7;
	ld.shared.u16 	%r1367, [%r174+2];
	add.s32 	%r208, %r1367, %r1366;
	cvt.u32.u16 	%r1368, %rs8;
	ld.shared.u16 	%r1369, [%r175+2];
	add.s32 	%r209, %r1369, %r1368;
	cvt.u32.u16 	%r1370, %rs9;
	ld.shared.u16 	%r1371, [%r176+2];
	add.s32 	%r210, %r1371, %r1370;
	cvt.u32.u16 	%r1372, %rs10;
	ld.shared.u16 	%r1373, [%r177+2];
	add.s32 	%r211, %r1373, %r1372;
	cvt.u32.u16 	%r1374, %rs11;
	ld.shared.u16 	%r1375, [%r178+2];
	add.s32 	%r212, %r1375, %r1374;
	@%p167 bra 	$L__BB3_43;
	sub.s32 	%r1376, 31, %r4;
	and.b32  	%r1377, %r1376, 15;
	mov.u32 	%r1378, _ZZN3cub18CUB_300001_SM_10006detail10radix_sort30DeviceSegmentedRadixSortKernelINS1_5radix10policy_hubIfiiE10Policy1000ELb1ELNS0_9SortOrderE1EfiPiS9_iNS1_21identity_decomposer_tEEEvPKT2_PSB_PKT3_PSF_T4_T5_iiiT7_E12temp_storage;
	mad.lo.s32 	%r1379, %r1377, 1536, %r1378;
	shr.u32 	%r1380, %r1376, 3;
	and.b32  	%r1381, %r1380, 2;
	add.s32 	%r1382, %r1379, %r1381;
	ld.shared.u16 	%r2090, [%r1382];
$L__BB3_43:
	setp.gt.u32 	%p171, %r4, 31;
	bar.sync 	0;
	@%p171 bra 	$L__BB3_45;
	st.shared.u32 	[%r5], %r2090;
	mov.b32 	%r2091, 4224;
$L__BB3_45:
	add.s32 	%r1384, %r4, -32;
	setp.lt.u32 	%p172, %r1384, -31;
	bar.sync 	0;
	@%p172 bra 	$L__BB3_47;
	ld.shared.u32 	%r2091, [%r5+-4];
$L__BB3_47:
	setp.gt.u32 	%p173, %r4, 31;
	bar.sync 	0;
	@%p173 bra 	$L__BB3_49;
	sub.s32 	%r1385, %r2093, %r2090;
	st.shared.u32 	[%r5+16896], %r1385;
	add.s32 	%r2093, %r2091, %r1385;
$L__BB3_49:
	ld.param.u64 	%rd161, [_ZN3cub18CUB_300001_SM_10006detail10radix_sort30DeviceSegmentedRadixSortKernelINS1_5radix10policy_hubIfiiE10Policy1000ELb1ELNS0_9SortOrderE1EfiPiS9_iNS1_21identity_decomposer_tEEEvPKT2_PSB_PKT3_PSF_T4_T5_iiiT7__param_2];
	cvta.to.global.u64 	%rd66, %rd161;
	cvt.s64.s32 	%rd68, %r2095;
	add.s64 	%rd69, %rd5, %rd68;
	shl.b64 	%rd70, %rd69, 2;
	add.s64 	%rd71, %rd66, %rd70;
	bar.sync 	0;
	shl.b32 	%r1419, %r202, 2;
	mov.u32 	%r1420, _ZZN3cub18CUB_300001_SM_10006detail10radix_sort30DeviceSegmentedRadixSortKernelINS1_5radix10policy_hubIfiiE10Policy1000ELb1ELNS0_9SortOrderE1EfiPiS9_iNS1_21identity_decomposer_tEEEvPKT2_PSB_PKT3_PSF_T4_T5_iiiT7_E12temp_storage;
	add.s32 	%r1421, %r1420, %r1419;
	st.shared.u32 	[%r1421], %r156;
	shl.b32 	%r1422, %r203, 2;
	add.s32 	%r1423, %r1420, %r1422;
	st.shared.u32 	[%r1423], %r157;
	shl.b32 	%r1424, %r204, 2;
	add.s32 	%r1425, %r1420, %r1424;
	st.shared.u32 	[%r1425], %r158;
	shl.b32 	%r1426, %r205, 2;
	add.s32 	%r1427, %r1420, %r1426;
	st.shared.u32 	[%r1427], %r159;
	shl.b32 	%r1428, %r206, 2;
	add.s32 	%r1429, %r1420, %r1428;
	st.shared.u32 	[%r1429], %r160;
	shl.b32 	%r1430, %r207, 2;
	add.s32 	%r1431, %r1420, %r1430;
	st.shared.u32 	[%r1431], %r161;
	shl.b32 	%r1432, %r208, 2;
	add.s32 	%r1433, %r1420, %r1432;
	st.shared.u32 	[%r1433], %r162;
	shl.b32 	%r1434, %r209, 2;
	add.s32 	%r1435, %r1420, %r1434;
	st.shared.u32 	[%r1435], %r163;
	shl.b32 	%r1436, %r210, 2;
	add.s32 	%r1437, %r1420, %r1436;
	st.shared.u32 	[%r1437], %r164;
	shl.b32 	%r1438, %r211, 2;
	add.s32 	%r1439, %r1420, %r1438;
	st.shared.u32 	[%r1439], %r165;
	shl.b32 	%r1440, %r212, 2;
	add.s32 	%r1441, %r1420, %r1440;
	st.shared.u32 	[%r1441], %r166;
	bar.sync 	0;
	ld.shared.u32 	%r1442, [%r5];
	setp.eq.s32 	%p174, %r1442, 2147483647;
	selp.b32 	%r1387, -2147483648, %r1442, %p174;
	// begin inline asm
	shr.b32 %r1386, %r1387, %r373;
	// end inline asm
	and.b32  	%r1443, %r1109, %r1386;
	shl.b32 	%r1444, %r1443, 2;
	add.s32 	%r1445, %r1420, 16896;
	add.s32 	%r1446, %r1445, %r1444;
	ld.shared.u32 	%r1447, [%r1446];
	setp.gt.s32 	%p175, %r1442, -1;
	selp.b32 	%r1448, -1, -2147483648, %p175;
	xor.b32  	%r1449, %r1448, %r1442;
	add.s32 	%r1450, %r4, %r1447;
	mul.wide.u32 	%rd72, %r1450, 4;
	add.s64 	%rd73, %rd4, %rd72;
	st.global.u32 	[%rd73], %r1449;
	ld.shared.u32 	%r1451, [%r5+1536];
	setp.eq.s32 	%p176, %r1451, 2147483647;
	selp.b32 	%r1390, -2147483648, %r1451, %p176;
	// begin inline asm
	shr.b32 %r1389, %r1390, %r373;
	// end inline asm
	and.b32  	%r1452, %r1109, %r1389;
	shl.b32 	%r1453, %r1452, 2;
	add.s32 	%r1454, %r1445, %r1453;
	ld.shared.u32 	%r1455, [%r1454];
	setp.gt.s32 	%p177, %r1451, -1;
	selp.b32 	%r1456, -1, -2147483648, %p177;
	xor.b32  	%r1457, %r1456, %r1451;
	add.s32 	%r1458, %r4, %r1455;
	add.s32 	%r1459, %r1458, 384;
	mul.wide.u32 	%rd74, %r1459, 4;
	add.s64 	%rd75, %rd4, %rd74;
	st.global.u32 	[%rd75], %r1457;
	ld.shared.u32 	%r1460, [%r5+3072];
	setp.eq.s32 	%p178, %r1460, 2147483647;
	selp.b32 	%r1393, -2147483648, %r1460, %p178;
	// begin inline asm
	shr.b32 %r1392, %r1393, %r373;
	// end inline asm
	and.b32  	%r1461, %r1109, %r1392;
	shl.b32 	%r1462, %r1461, 2;
	add.s32 	%r1463, %r1445, %r1462;
	ld.shared.u32 	%r1464, [%r1463];
	setp.gt.s32 	%p179, %r1460, -1;
	selp.b32 	%r1465, -1, -2147483648, %p179;
	xor.b32  	%r1466, %r1465, %r1460;
	add.s32 	%r1467, %r4, %r1464;
	add.s32 	%r1468, %r1467, 768;
	mul.wide.u32 	%rd76, %r1468, 4;
	add.s64 	%rd77, %rd4, %rd76;
	st.global.u32 	[%rd77], %r1466;
	ld.shared.u32 	%r1469, [%r5+4608];
	setp.eq.s32 	%p180, %r1469, 2147483647;
	selp.b32 	%r1396, -2147483648, %r1469, %p180;
	// begin inline asm
	shr.b32 %r1395, %r1396, %r373;
	// end inline asm
	and.b32  	%r1470, %r1109, %r1395;
	shl.b32 	%r1471, %r1470, 2;
	add.s32 	%r1472, %r1445, %r1471;
	ld.shared.u32 	%r1473, [%r1472];
	setp.gt.s32 	%p181, %r1469, -1;
	selp.b32 	%r1474, -1, -2147483648, %p181;
	xor.b32  	%r1475, %r1474, %r1469;
	add.s32 	%r1476, %r4, %r1473;
	add.s32 	%r1477, %r1476, 1152;
	mul.wide.u32 	%rd78, %r1477, 4;
	add.s64 	%rd79, %rd4, %rd78;
	st.global.u32 	[%rd79], %r1475;
	ld.shared.u32 	%r1478, [%r5+6144];
	setp.eq.s32 	%p182, %r1478, 2147483647;
	selp.b32 	%r1399, -2147483648, %r1478, %p182;
	// begin inline asm
	shr.b32 %r1398, %r1399, %r373;
	// end inline asm
	and.b32  	%r1479, %r1109, %r1398;
	shl.b32 	%r1480, %r1479, 2;
	add.s32 	%r1481, %r1445, %r1480;
	ld.shared.u32 	%r1482, [%r1481];
	setp.gt.s32 	%p183, %r1478, -1;
	selp.b32 	%r1483, -1, -2147483648, %p183;
	xor.b32  	%r1484, %r1483, %r1478;
	add.s32 	%r1485, %r4, %r1482;
	add.s32 	%r1486, %r1485, 1536;
	mul.wide.u32 	%rd80, %r1486, 4;
	add.s64 	%rd81, %rd4, %rd80;
	st.global.u32 	[%rd81], %r1484;
	ld.shared.u32 	%r1487, [%r5+7680];
	setp.eq.s32 	%p184, %r1487, 2147483647;
	selp.b32 	%r1402, -2147483648, %r1487, %p184;
	// begin inline asm
	shr.b32 %r1401, %r1402, %r373;
	// end inline asm
	and.b32  	%r1488, %r1109, %r1401;
	shl.b32 	%r1489, %r1488, 2;
	add.s32 	%r1490, %r1445, %r1489;
	ld.shared.u32 	%r1491, [%r1490];
	setp.gt.s32 	%p185, %r1487, -1;
	selp.b32 	%r1492, -1, -2147483648, %p185;
	xor.b32  	%r1493, %r1492, %r1487;
	add.s32 	%r1494, %r4, %r1491;
	add.s32 	%r1495, %r1494, 1920;
	mul.wide.u32 	%rd82, %r1495, 4;
	add.s64 	%rd83, %rd4, %rd82;
	st.global.u32 	[%rd83], %r1493;
	ld.shared.u32 	%r1496, [%r5+9216];
	setp.eq.s32 	%p186, %r1496, 2147483647;
	selp.b32 	%r1405, -2147483648, %r1496, %p186;
	// begin inline asm
	shr.b32 %r1404, %r1405, %r373;
	// end inline asm
	and.b32  	%r1497, %r1109, %r1404;
	shl.b32 	%r1498, %r1497, 2;
	add.s32 	%r1499, %r1445, %r1498;
	ld.shared.u32 	%r1500, [%r1499];
	setp.gt.s32 	%p187, %r1496, -1;
	selp.b32 	%r1501, -1, -2147483648, %p187;
	xor.b32  	%r1502, %r1501, %r1496;
	add.s32 	%r1503, %r4, %r1500;
	add.s32 	%r1504, %r1503, 2304;
	mul.wide.u32 	%rd84, %r1504, 4;
	add.s64 	%rd85, %rd4, %rd84;
	st.global.u32 	[%rd85], %r1502;
	ld.shared.u32 	%r1505, [%r5+10752];
	setp.eq.s32 	%p188, %r1505, 2147483647;
	selp.b32 	%r1408, -2147483648, %r1505, %p188;
	// begin inline asm
	shr.b32 %r1407, %r1408, %r373;
	// end inline asm
	and.b32  	%r1506, %r1109, %r1407;
	shl.b32 	%r1507, %r1506, 2;
	add.s32 	%r1508, %r1445, %r1507;
	ld.shared.u32 	%r1509, [%r1508];
	setp.gt.s32 	%p189, %r1505, -1;
	selp.b32 	%r1510, -1, -2147483648, %p189;
	xor.b32  	%r1511, %r1510, %r1505;
	add.s32 	%r1512, %r4, %r1509;
	add.s32 	%r1513, %r1512, 2688;
	mul.wide.u32 	%rd86, %r1513, 4;
	add.s64 	%rd87, %rd4, %rd86;
	st.global.u32 	[%rd87], %r1511;
	ld.shared.u32 	%r1514, [%r5+12288];
	setp.eq.s32 	%p190, %r1514, 2147483647;
	selp.b32 	%r1411, -2147483648, %r1514, %p190;
	// begin inline asm
	shr.b32 %r1410, %r1411, %r373;
	// end inline asm
	and.b32  	%r1515, %r1109, %r1410;
	shl.b32 	%r1516, %r1515, 2;
	add.s32 	%r1517, %r1445, %r1516;
	ld.shared.u32 	%r1518, [%r1517];
	setp.gt.s32 	%p191, %r1514, -1;
	selp.b32 	%r1519, -1, -2147483648, %p191;
	xor.b32  	%r1520, %r1519, %r1514;
	add.s32 	%r1521, %r4, %r1518;
	add.s32 	%r1522, %r1521, 3072;
	mul.wide.u32 	%rd88, %r1522, 4;
	add.s64 	%rd89, %rd4, %rd88;
	st.global.u32 	[%rd89], %r1520;
	ld.shared.u32 	%r1523, [%r5+13824];
	setp.eq.s32 	%p192, %r1523, 2147483647;
	selp.b32 	%r1414, -2147483648, %r1523, %p192;
	// begin inline asm
	shr.b32 %r1413, %r1414, %r373;
	// end inline asm
	and.b32  	%r1524, %r1109, %r1413;
	shl.b32 	%r1525, %r1524, 2;
	add.s32 	%r1526, %r1445, %r1525;
	ld.shared.u32 	%r1527, [%r1526];
	setp.gt.s32 	%p193, %r1523, -1;
	selp.b32 	%r1528, -1, -2147483648, %p193;
	xor.b32  	%r1529, %r1528, %r1523;
	add.s32 	%r1530, %r4, %r1527;
	add.s32 	%r1531, %r1530, 3456;
	mul.wide.u32 	%rd90, %r1531, 4;
	add.s64 	%rd91, %rd4, %rd90;
	st.global.u32 	[%rd91], %r1529;
	ld.shared.u32 	%r1532, [%r5+15360];
	setp.eq.s32 	%p194, %r1532, 2147483647;
	selp.b32 	%r1417, -2147483648, %r1532, %p194;
	// begin inline asm
	shr.b32 %r1416, %r1417, %r373;
	// end inline asm
	and.b32  	%r1533, %r1109, %r1416;
	shl.b32 	%r1534, %r1533, 2;
	add.s32 	%r1535, %r1445, %r1534;
	ld.shared.u32 	%r1536, [%r1535];
	setp.gt.s32 	%p195, %r1532, -1;
	selp.b32 	%r1537, -1, -2147483648, %p195;
	xor.b32  	%r1538, %r1537, %r1532;
	add.s32 	%r1539, %r4, %r1536;
	add.s32 	%r1540, %r1539, 3840;
	mul.wide.u32 	%rd92, %r1540, 4;
	add.s64 	%rd93, %rd4, %rd92;
	st.global.u32 	[%rd93], %r1538;
	bar.sync 	0;
	ld.global.u32 	%r1541, [%rd71];
	ld.global.u32 	%r1542, [%rd71+1536];
	ld.global.u32 	%r1543, [%rd71+3072];
	ld.global.u32 	%r1544, [%rd71+4608];
	ld.global.u32 	%r1545, [%rd71+6144];
	ld.global.u32 	%r1546, [%rd71+7680];
	ld.global.u32 	%r1547, [%rd71+9216];
	ld.global.u32 	%r1548, [%rd71+10752];
	ld.global.u32 	%r1549, [%rd71+12288];
	ld.global.u32 	%r1550, [%rd71+13824];
	ld.global.u32 	%r1551, [%rd71+15360];
	st.shared.u32 	[%r5], %r1541;
	st.shared.u32 	[%r5+1536], %r1542;
	st.shared.u32 	[%r5+3072], %r1543;
	st.shared.u32 	[%r5+4608], %r1544;
	st.shared.u32 	[%r5+6144], %r1545;
	st.shared.u32 	[%r5+7680], %r1546;
	st.shared.u32 	[%r5+9216], %r1547;
	st.shared.u32 	[%r5+10752], %r1548;
	st.shared.u32 	[%r5+12288], %r1549;
	st.shared.u32 	[%r5+13824], %r1550;
	st.shared.u32 	[%r5+15360], %r1551;
	bar.sync 	0;
	mad.lo.s32 	%r1552, %r4, 40, %r5;
	ld.shared.u32 	%r1553, [%r1552];
	ld.shared.u32 	%r1554, [%r1552+4];
	ld.shared.u32 	%r1555, [%r1552+8];
	ld.shared.u32 	%r1556, [%r1552+12];
	ld.shared.u32 	%r1557, [%r1552+16];
	ld.shared.u32 	%r1558, [%r1552+20];
	ld.shared.u32 	%r1559, [%r1552+24];
	ld.shared.u32 	%r1560, [%r1552+28];
	ld.shared.u32 	%r1561, [%r1552+32];
	ld.shared.u32 	%r1562, [%r1552+36];
	ld.shared.u32 	%r1563, [%r1552+40];
	bar.sync 	0;
	bar.sync 	0;
	st.shared.u32 	[%r1421], %r1553;
	st.shared.u32 	[%r1423], %r1554;
	st.shared.u32 	[%r1425], %r1555;
	st.shared.u32 	[%r1427], %r1556;
	st.shared.u32 	[%r1429], %r1557;
	st.shared.u32 	[%r1431], %r1558;
	st.shared.u32 	[%r1433], %r1559;
	st.shared.u32 	[%r1435], %r1560;
	st.shared.u32 	[%r1437], %r1561;
	st.shared.u32 	[%r1439], %r1562;
	st.shared.u32 	[%r1441], %r1563;
	bar.sync 	0;
	ld.shared.u32 	%r1564, [%r5];
	add.s64 	%rd94, %rd2, %rd72;
	st.global.u32 	[%rd94], %r1564;
	ld.shared.u32 	%r1565, [%r5+1536];
	add.s64 	%rd95, %rd2, %rd74;
	st.global.u32 	[%rd95], %r1565;
	ld.shared.u32 	%r1566, [%r5+3072];
	add.s64 	%rd96, %rd2, %rd76;
	st.global.u32 	[%rd96], %r1566;
	ld.shared.u32 	%r1567, [%r5+4608];
	add.s64 	%rd97, %rd2, %rd78;
	st.global.u32 	[%rd97], %r1567;
	ld.shared.u32 	%r1568, [%r5+6144];
	add.s64 	%rd98, %rd2, %rd80;
	st.global.u32 	[%rd98], %r1568;
	ld.shared.u32 	%r1569, [%r5+7680];
	add.s64 	%rd99, %rd2, %rd82;
	st.global.u32 	[%rd99], %r1569;
	ld.shared.u32 	%r1570, [%r5+9216];
	add.s64 	%rd100, %rd2, %rd84;
	st.global.u32 	[%rd100], %r1570;
	ld.shared.u32 	%r1571, [%r5+10752];
	add.s64 	%rd101, %rd2, %rd86;
	st.global.u32 	[%rd101], %r1571;
	ld.shared.u32 	%r1572, [%r5+12288];
	add.s64 	%rd102, %rd2, %rd88;
	st.global.u32 	[%rd102], %r1572;
	ld.shared.u32 	%r1573, [%r5+13824];
	add.s64 	%rd103, %rd2, %rd90;
	st.global.u32 	[%rd103], %r1573;
	ld.shared.u32 	%r1574, [%r5+15360];
	add.s64 	%rd104, %rd2, %rd92;
	st.global.u32 	[%rd104], %r1574;
	add.s32 	%r2095, %r2095, 4224;
	bar.sync 	0;
	add.s32 	%r2096, %r2096, -4224;
	setp.gt.s32 	%p196, %r2096, 4223;
	@%p196 bra 	$L__BB3_37;
$L__BB3_50:
	setp.ge.s32 	%p197, %r2095, %r2;
	@%p197 bra 	$L__BB3_245;
	ld.param.u64 	%rd160, [_ZN3cub18CUB_300001_SM_10006detail10radix_sort30DeviceSegmentedRadixSortKernelINS1_5radix10policy_hubIfiiE10Policy1000ELb1ELNS0_9SortOrderE1EfiPiS9_iNS1_21identity_decomposer_tEEEvPKT2_PSB_PKT3_PSF_T4_T5_iiiT7__param_0];
	shfl.sync.idx.b32	%r225|%p198, %r2096, 0, 31, -1;
	cvt.s64.s32 	%rd105, %r2095;
	setp.ge.s32 	%p199, %r4, %r225;
	cvt.u64.u32 	%rd106, %r4;
	add.s64 	%rd107, %rd106, %rd105;
	cvta.to.global.u64 	%rd108, %rd160;
	shl.b64 	%rd109, %rd107, 2;
	add.s64 	%rd19, %rd108, %rd109;
	mov.b32 	%r2097, -1;
	@%p199 bra 	$L__BB3_53;
	ld.global.u32 	%r2097, [%rd19];
$L__BB3_53:
	add.s32 	%r228, %r4, 384;
	setp.ge.s32 	%p200, %r228, %r225;
	mov.b32 	%r2098, -1;
	@%p200 bra 	$L__BB3_55;
	ld.global.u32 	%r2098, [%rd19+1536];
$L__BB3_55:
	add.s32 	%r231, %r4, 768;
	setp.ge.s32 	%p201, %r231, %r225;
	mov.b32 	%r2099, -1;
	@%p201 bra 	$L__BB3_57;
	ld.global.u32 	%r2099, [%rd19+3072];
$L__BB3_57:
	add.s32 	%r234, %r4, 1152;
	setp.ge.s32 	%p202, %r234, %r225;
	mov.b32 	%r2100, -1;
	@%p202 bra 	$L__BB3_59;
	ld.global.u32 	%r2100, [%rd19+4608];
$L__BB3_59:
	add.s32 	%r237, %r4, 1536;
	setp.ge.s32 	%p203, %r237, %r225;
	mov.b32 	%r2101, -1;
	@%p203 bra 	$L__BB3_61;
	ld.global.u32 	%r2101, [%rd19+6144];
$L__BB3_61:
	add.s32 	%r240, %r4, 1920;
	setp.ge.s32 	%p204, %r240, %r225;
	mov.b32 	%r2102, -1;
	@%p204 bra 	$L__BB3_63;
	ld.global.u32 	%r2102, [%rd19+7680];
$L__BB3_63:
	add.s32 	%r243, %r4, 2304;
	setp.ge.s32 	%p205, %r243, %r225;
	mov.b32 	%r2103, -1;
	@%p205 bra 	$L__BB3_65;
	ld.global.u32 	%r2103, [%rd19+9216];
$L__BB3_65:
	add.s32 	%r246, %r4, 2688;
	setp.ge.s32 	%p206, %r246, %r225;
	mov.b32 	%r2104, -1;
	@%p206 bra 	$L__BB3_67;
	ld.global.u32 	%r2104, [%rd19+10752];
$L__BB3_67:
	or.b32  	%r249, %r4, 3072;
	setp.ge.s32 	%p207, %r249, %r225;
	mov.b32 	%r2105, -1;
	@%p207 bra 	$L__BB3_69;
	ld.global.u32 	%r2105, [%rd19+12288];
$L__BB3_69:
	add.s32 	%r252, %r4, 3456;
	setp.ge.s32 	%p208, %r252, %r225;
	mov.b32 	%r2106, -1;
	@%p208 bra 	$L__BB3_71;
	ld.global.u32 	%r2106, [%rd19+13824];
$L__BB3_71:
	add.s32 	%r255, %r4, 3840;
	setp.ge.s32 	%p209, %r255, %r225;
	mov.b32 	%r2107, -1;
	@%p209 bra 	$L__BB3_73;
	ld.global.u32 	%r2107, [%rd19+15360];
$L__BB3_73:
	ld.param.u32 	%r2019, [_ZN3cub18CUB_300001_SM_10006detail10radix_sort30DeviceSegmentedRadixSortKernelINS1_5radix10policy_hubIfiiE10Policy1000ELb1ELNS0_9SortOrderE1EfiPiS9_iNS1_21identity_decomposer_tEEEvPKT2_PSB_PKT3_PSF_T4_T5_iiiT7__param_8];
	st.shared.u32 	[%r5], %r2097;
	st.shared.u32 	[%r5+1536], %r2098;
	st.shared.u32 	[%r5+3072], %r2099;
	st.shared.u32 	[%r5+4608], %r2100;
	st.shared.u32 	[%r5+6144], %r2101;
	st.shared.u32 	[%r5+7680], %r2102;
	st.shared.u32 	[%r5+9216], %r2103;
	st.shared.u32 	[%r5+10752], %r2104;
	st.shared.u32 	[%r5+12288], %r2105;
	st.shared.u32 	[%r5+13824], %r2106;
	st.shared.u32 	[%r5+15360], %r2107;
	bar.sync 	0;
	mad.lo.s32 	%r258, %r4, 40, %r5;
	ld.shared.u32 	%r1652, [%r258];
	ld.shared.u32 	%r1653, [%r258+4];
	ld.shared.u32 	%r1654, [%r258+8];
	ld.shared.u32 	%r1655, [%r258+12];
	ld.shared.u32 	%r1656, [%r258+16];
	ld.shared.u32 	%r1657, [%r258+20];
	ld.shared.u32 	%r1658, [%r258+24];
	ld.shared.u32 	%r1659, [%r258+28];
	ld.shared.u32 	%r1660, [%r258+32];
	ld.shared.u32 	%r1661, [%r258+36];
	ld.shared.u32 	%r1662, [%r258+40];
	bar.sync 	0;
	setp.gt.s32 	%p210, %r1652, -1;
	selp.b32 	%r1663, -2147483648, -1, %p210;
	xor.b32  	%r259, %r1663, %r1652;
	setp.gt.s32 	%p211, %r1653, -1;
	selp.b32 	%r1664, -2147483648, -1, %p211;
	xor.b32  	%r260, %r1664, %r1653;
	setp.gt.s32 	%p212, %r1654, -1;
	selp.b32 	%r1665, -2147483648, -1, %p212;
	xor.b32  	%r261, %r1665, %r1654;
	setp.gt.s32 	%p213, %r1655, -1;
	selp.b32 	%r1666, -2147483648, -1, %p213;
	xor.b32  	%r262, %r1666, %r1655;
	setp.gt.s32 	%p214, %r1656, -1;
	selp.b32 	%r1667, -2147483648, -1, %p214;
	xor.b32  	%r263, %r1667, %r1656;
	setp.gt.s32 	%p215, %r1657, -1;
	selp.b32 	%r1668, -2147483648, -1, %p215;
	xor.b32  	%r264, %r1668, %r1657;
	setp.gt.s32 	%p216, %r1658, -1;
	selp.b32 	%r1669, -2147483648, -1, %p216;
	xor.b32  	%r265, %r1669, %r1658;
	setp.gt.s32 	%p217, %r1659, -1;
	selp.b32 	%r1670, -2147483648, -1, %p217;
	xor.b32  	%r266, %r1670, %r1659;
	setp.gt.s32 	%p218, %r1660, -1;
	selp.b32 	%r1671, -2147483648, -1, %p218;
	xor.b32  	%r267, %r1671, %r1660;
	setp.gt.s32 	%p219, %r1661, -1;
	selp.b32 	%r1672, -2147483648, -1, %p219;
	xor.b32  	%r268, %r1672, %r1661;
	setp.gt.s32 	%p220, %r1662, -1;
	selp.b32 	%r1673, -2147483648, -1, %p220;
	xor.b32  	%r269, %r1673, %r1662;
	mov.b32 	%r1649, 0;
	st.shared.u32 	[%r5], %r1649;
	st.shared.u32 	[%r5+1536], %r1649;
	st.shared.u32 	[%r5+3072], %r1649;
	st.shared.u32 	[%r5+4608], %r1649;
	st.shared.u32 	[%r5+6144], %r1649;
	st.shared.u32 	[%r5+7680], %r1649;
	st.shared.u32 	[%r5+9216], %r1649;
	st.shared.u32 	[%r5+10752], %r1649;
	st.shared.u32 	[%r5+12288], %r1649;
	st.shared.u32 	[%r5+13824], %r1649;
	st.shared.u32 	[%r5+15360], %r1649;
	st.shared.u32 	[%r5+16896], %r1649;
	st.shared.u32 	[%r5+18432], %r1649;
	st.shared.u32 	[%r5+19968], %r1649;
	st.shared.u32 	[%r5+21504], %r1649;
	st.shared.u32 	[%r5+23040], %r1649;
	st.shared.u32 	[%r5+24576], %r1649;
	// begin inline asm
	bmsk.clamp.b32 %r1586, %r1649, %r2019;
	// end inline asm
	setp.eq.s32 	%p221, %r259, 2147483647;
	selp.b32 	%r1590, -2147483648, %r259, %p221;
	// begin inline asm
	shr.b32 %r1589, %r1590, %r373;
	// end inline asm
	and.b32  	%r1674, %r1586, %r1589;
	not.b32 	%r1675, %r1674;
	and.b32  	%r1676, %r1675, 15;
	mad.lo.s32 	%r1677, %r1676, 1536, %r5;
	shr.u32 	%r1678, %r1674, 3;
	and.b32  	%r1679, %r1678, 536870910;
	sub.s32 	%r271, %r1677, %r1679;
	ld.shared.u16 	%rs12, [%r271+2];
	add.s16 	%rs88, %rs12, 1;
	st.shared.u16 	[%r271+2], %rs88;
	setp.eq.s32 	%p222, %r260, 2147483647;
	selp.b32 	%r1593, -2147483648, %r260, %p222;
	// begin inline asm
	shr.b32 %r1592, %r1593, %r373;
	// end inline asm
	and.b32  	%r1680, %r1586, %r1592;
	not.b32 	%r1681, %r1680;
	and.b32  	%r1682, %r1681, 15;
	mad.lo.s32 	%r1683, %r1682, 1536, %r5;
	shr.u32 	%r1684, %r1680, 3;
	and.b32  	%r1685, %r1684, 536870910;
	sub.s32 	%r272, %r1683, %r1685;
	ld.shared.u16 	%rs13, [%r272+2];
	add.s16 	%rs89, %rs13, 1;
	st.shared.u16 	[%r272+2], %rs89;
	setp.eq.s32 	%p223, %r261, 2147483647;
	selp.b32 	%r1596, -2147483648, %r261, %p223;
	// begin inline asm
	shr.b32 %r1595, %r1596, %r373;
	// end inline asm
	and.b32  	%r1686, %r1586, %r1595;
	not.b32 	%r1687, %r1686;
	and.b32  	%r1688, %r1687, 15;
	mad.lo.s32 	%r1689, %r1688, 1536, %r5;
	shr.u32 	%r1690, %r1686, 3;
	and.b32  	%r1691, %r1690, 536870910;
	sub.s32 	%r273, %r1689, %r1691;
	ld.shared.u16 	%rs14, [%r273+2];
	add.s16 	%rs90, %rs14, 1;
	st.shared.u16 	[%r273+2], %rs90;
	setp.eq.s32 	%p224, %r262, 2147483647;
	selp.b32 	%r1599, -2147483648, %r262, %p224;
	// begin inline asm
	shr.b32 %r1598, %r1599, %r373;
	// end inline asm
	and.b32  	%r1692, %r1586, %r1598;
	not.b32 	%r1693, %r1692;
	and.b32  	%r1694, %r1693, 15;
	mad.lo.s32 	%r1695, %r1694, 1536, %r5;
	shr.u32 	%r1696, %r1692, 3;
	and.b32  	%r1697, %r1696, 536870910;
	sub.s32 	%r274, %r1695, %r1697;
	ld.shared.u16 	%rs15, [%r274+2];
	add.s16 	%rs91, %rs15, 1;
	st.shared.u16 	[%r274+2], %rs91;
	setp.eq.s32 	%p225, %r263, 2147483647;
	selp.b32 	%r1602, -2147483648, %r263, %p225;
	// begin inline asm
	shr.b32 %r1601, %r1602, %r373;
	// end inline asm
	and.b32  	%r1698, %r1586, %r1601;
	not.b32 	%r1699, %r1698;
	and.b32  	%r1700, %r1699, 15;
	mad.lo.s32 	%r1701, %r1700, 1536, %r5;
	shr.u32 	%r1702, %r1698, 3;
	and.b32  	%r1703, %r1702, 536870910;
	sub.s32 	%r275, %r1701, %r1703;
	ld.shared.u16 	%rs16, [%r275+2];
	add.s16 	%rs92, %rs16, 1;
	st.shared.u16 	[%r275+2], %rs92;
	setp.eq.s32 	%p226, %r264, 2147483647;
	selp.b32 	%r1605, -2147483648, %r264, %p226;
	// begin inline asm
	shr.b32 %r1604, %r1605, %r373;
	// end inline asm
	and.b32  	%r1704, %r1586, %r1604;
	not.b32 	%r1705, %r1704;
	and.b32  	%r1706, %r1705, 15;
	mad.lo.s32 	%r1707, %r1706, 1536, %r5;
	shr.u32 	%r1708, %r1704, 3;
	and.b32  	%r1709, %r1708, 536870910;
	sub.s32 	%r276, %r1707, %r1709;
	ld.shared.u16 	%rs17, [%r276+2];
	add.s16 	%rs93, %rs17, 1;
	st.shared.u16 	[%r276+2], %rs93;
	setp.eq.s32 	%p227, %r265, 2147483647;
	selp.b32 	%r1608, -2147483648, %r265, %p227;
	// begin inline asm
	shr.b32 %r1607, %r1608, %r373;
	// end inline asm
	and.b32  	%r1710, %r1586, %r1607;
	not.b32 	%r1711, %r1710;
	and.b32  	%r1712, %r1711, 15;
	mad.lo.s32 	%r1713, %r1712, 1536, %r5;
	shr.u32 	%r1714, %r1710, 3;
	and.b32  	%r1715, %r1714, 536870910;
	sub.s32 	%r277, %r1713, %r1715;
	ld.shared.u16 	%rs18, [%r277+2];
	add.s16 	%rs94, %rs18, 1;
	st.shared.u16 	[%r277+2], %rs94;
	setp.eq.s32 	%p228, %r266, 2147483647;
	selp.b32 	%r1611, -2147483648, %r266, %p228;
	// begin inline asm
	shr.b32 %r1610, %r1611, %r373;
	// end inline asm
	and.b32  	%r1716, %r1586, %r1610;
	not.b32 	%r1717, %r1716;
	and.b32  	%r1718, %r1717, 15;
	mad.lo.s32 	%r1719, %r1718, 1536, %r5;
	shr.u32 	%r1720, %r1716, 3;
	and.b32  	%r1721, %r1720, 536870910;
	sub.s32 	%r278, %r1719, %r1721;
	ld.shared.u16 	%rs19, [%r278+2];
	add.s16 	%rs95, %rs19, 1;
	st.shared.u16 	[%r278+2], %rs95;
	setp.eq.s32 	%p229, %r267, 2147483647;
	selp.b32 	%r1614, -2147483648, %r267, %p229;
	// begin inline asm
	shr.b32 %r1613, %r1614, %r373;
	// end inline asm
	and.b32  	%r1722, %r1586, %r1613;
	not.b32 	%r1723, %r1722;
	and.b32  	%r1724, %r1723, 15;
	mad.lo.s32 	%r1725, %r1724, 1536, %r5;
	shr.u32 	%r1726, %r1722, 3;
	and.b32  	%r1727, %r1726, 536870910;
	sub.s32 	%r279, %r1725, %r1727;
	ld.shared.u16 	%rs20, [%r279+2];
	add.s16 	%rs96, %rs20, 1;
	st.shared.u16 	[%r279+2], %rs96;
	setp.eq.s32 	%p230, %r268, 2147483647;
	selp.b32 	%r1617, -2147483648, %r268, %p230;
	// begin inline asm
	shr.b32 %r1616, %r1617, %r373;
	// end inline asm
	and.b32  	%r1728, %r1586, %r1616;
	not.b32 	%r1729, %r1728;
	and.b32  	%r1730, %r1729, 15;
	mad.lo.s32 	%r1731, %r1730, 1536, %r5;
	shr.u32 	%r1732, %r1728, 3;
	and.b32  	%r1733, %r1732, 536870910;
	sub.s32 	%r280, %r1731, %r1733;
	ld.shared.u16 	%rs21, [%r280+2];
	add.s16 	%rs97, %rs21, 1;
	st.shared.u16 	[%r280+2], %rs97;
	setp.eq.s32 	%p231, %r269, 2147483647;
	selp.b32 	%r1620, -2147483648, %r269, %p231;
	// begin inline asm
	shr.b32 %r1619, %r1620, %r373;
	// end inline asm
	and.b32  	%r1734, %r1586, %r1619;
	not.b32 	%r1735, %r1734;
	and.b32  	%r1736, %r1735, 15;
	mad.lo.s32 	%r1737, %r1736, 1536, %r5;
	shr.u32 	%r1738, %r1734, 3;
	and.b32  	%r1739, %r1738, 536870910;
	sub.s32 	%r281, %r1737, %r1739;
	ld.shared.u16 	%rs22, [%r281+2];
	add.s16 	%rs98, %rs22, 1;
	st.shared.u16 	[%r281+2], %rs98;
	bar.sync 	0;
	shl.b32 	%r1740, %r4, 6;
	add.s32 	%r1741, %r5, %r1740;
	ld.shared.u32 	%r282, [%r1741];
	ld.shared.u32 	%r1742, [%r1741+4];
	ld.shared.u32 	%r1743, [%r1741+8];
	ld.shared.u32 	%r1744, [%r1741+12];
	ld.shared.u32 	%r1745, [%r1741+16];
	ld.shared.u32 	%r1746, [%r1741+20];
	ld.shared.u32 	%r1747, [%r1741+24];
	ld.shared.u32 	%r1748, [%r1741+28];
	ld.shared.u32 	%r1749, [%r1741+32];
	ld.shared.u32 	%r1750, [%r1741+36];
	ld.shared.u32 	%r1751, [%r1741+40];
	ld.shared.u32 	%r1752, [%r1741+44];
	ld.shared.u32 	%r1753, [%r1741+48];
	ld.shared.u32 	%r1754, [%r1741+52];
	ld.shared.u32 	%r1755, [%r1741+56];
	ld.shared.u32 	%r1756, [%r1741+60];
	ld.shared.u32 	%r1757, [%r1741+64];
	add.s32 	%r283, %r1742, %r282;
	add.s32 	%r284, %r1743, %r283;
	add.s32 	%r285, %r1744, %r284;
	add.s32 	%r286, %r1745, %r285;
	add.s32 	%r287, %r1746, %r286;
	add.s32 	%r288, %r1747, %r287;
	add.s32 	%r289, %r1748, %r288;
	add.s32 	%r290, %r1749, %r289;
	add.s32 	%r291, %r1750, %r290;
	add.s32 	%r292, %r1751, %r291;
	add.s32 	%r293, %r1752, %r292;
	add.s32 	%r294, %r1753, %r293;
	add.s32 	%r295, %r1754, %r294;
	add.s32 	%r296, %r1755, %r295;
	add.s32 	%r297, %r1756, %r296;
	add.s32 	%r1626, %r1757, %r297;
	mov.b32 	%r1624, 1;
	mov.b32 	%r1651, -1;
	// begin inline asm
	{  .reg .u32 r0;  .reg .pred p;  shfl.sync.up.b32 r0|p, %r1626, %r1624, %r1649, %r1651;  @p add.u32 r0, r0, %r1626;  mov.u32 %r1622, r0;}
	// end inline asm
	mov.b32 	%r1630, 2;
	// begin inline asm
	{  .reg .u32 r0;  .reg .pred p;  shfl.sync.up.b32 r0|p, %r1622, %r1630, %r1649, %r1651;  @p add.u32 r0, r0, %r1622;  mov.u32 %r1628, r0;}
	// end inline asm
	mov.b32 	%r1636, 4;
	// begin inline asm
	{  .reg .u32 r0;  .reg .pred p;  shfl.sync.up.b32 r0|p, %r1628, %r1636, %r1649, %r1651;  @p add.u32 r0, r0, %r1628;  mov.u32 %r1634, r0;}
	// end inline asm
	mov.b32 	%r1642, 8;
	// begin inline asm
	{  .reg .u32 r0;  .reg .pred p;  shfl.sync.up.b32 r0|p, %r1634, %r1642, %r1649, %r1651;  @p add.u32 r0, r0, %r1634;  mov.u32 %r1640, r0;}
	// end inline asm
	mov.b32 	%r1648, 16;
	// begin inline asm
	{  .reg .u32 r0;  .reg .pred p;  shfl.sync.up.b32 r0|p, %r1640, %r1648, %r1649, %r1651;  @p add.u32 r0, r0, %r1640;  mov.u32 %r1646, r0;}
	// end inline asm
	setp.ne.s32 	%p232, %r801, 31;
	@%p232 bra 	$L__BB3_75;
	shr.u32 	%r1758, %r4, 3;
	and.b32  	%r1759, %r1758, 124;
	mov.u32 	%r1760, _ZZN3cub18CUB_300001_SM_10006detail10radix_sort30DeviceSegmentedRadixSortKernelINS1_5radix10policy_hubIfiiE10Policy1000ELb1ELNS0_9SortOrderE1EfiPiS9_iNS1_21identity_decomposer_tEEEvPKT2_PSB_PKT3_PSF_T4_T5_iiiT7_E12temp_storage;
	add.s32 	%r1761, %r1760, %r1759;
	st.shared.u32 	[%r1761+26112], %r1646;
$L__BB3_75:
	sub.s32 	%r1762, %r1646, %r1626;
	setp.gt.u32 	%p233, %r4, 31;
	bar.sync 	0;
	ld.shared.v4.u32 	{%r1763, %r1764, %r1765, %r1766}, [_ZZN3cub18CUB_300001_SM_10006detail10radix_sort30DeviceSegmentedRadixSortKernelINS1_5radix10policy_hubIfiiE10Policy1000ELb1ELNS0_9SortOrderE1EfiPiS9_iNS1_21identity_decomposer_tEEEvPKT2_PSB_PKT3_PSF_T4_T5_iiiT7_E12temp_storage+26112];
	shr.u32 	%r1767, %r4, 5;
	add.s32 	%r1768, %r1764, %r1763;
	setp.eq.s32 	%p234, %r1767, 2;
	selp.b32 	%r1769, %r1768, %r1763, %p234;
	add.s32 	%r1770, %r1768, %r1765;
	setp.eq.s32 	%p235, %r1767, 3;
	selp.b32 	%r1771, %r1770, %r1769, %p235;
	add.s32 	%r1772, %r1770, %r1766;
	setp.eq.s32 	%p236, %r1767, 4;
	selp.b32 	%r1773, %r1772, %r1771, %p236;
	ld.shared.v4.u32 	{%r1774, %r1775, %r1776, %r1777}, [_ZZN3cub18CUB_300001_SM_10006detail10radix_sort30DeviceSegmentedRadixSortKernelINS1_5radix10policy_hubIfiiE10Policy1000ELb1ELNS0_9SortOrderE1EfiPiS9_iNS1_21identity_decomposer_tEEEvPKT2_PSB_PKT3_PSF_T4_T5_iiiT7_E12temp_storage+26128];
	add.s32 	%r1778, %r1772, %r1774;
	setp.eq.s32 	%p237, %r1767, 5;
	selp.b32 	%r1779, %r1778, %r1773, %p237;
	add.s32 	%r1780, %r1778, %r1775;
	setp.eq.s32 	%p238, %r1767, 6;
	selp.b32 	%r1781, %r1780, %r1779, %p238;
	add.s32 	%r1782, %r1780, %r1776;
	setp.eq.s32 	%p239, %r1767, 7;
	selp.b32 	%r1783, %r1782, %r1781, %p239;
	add.s32 	%r1784, %r1782, %r1777;
	setp.eq.s32 	%p240, %r1767, 8;
	selp.b32 	%r1785, %r1784, %r1783, %p240;
	ld.shared.v4.u32 	{%r1786, %r1787, %r1788, %r1789}, [_ZZN3cub18CUB_300001_SM_10006detail10radix_sort30DeviceSegmentedRadixSortKernelINS1_5radix10policy_hubIfiiE10Policy1000ELb1ELNS0_9SortOrderE1EfiPiS9_iNS1_21identity_decomposer_tEEEvPKT2_PSB_PKT3_PSF_T4_T5_iiiT7_E12temp_storage+26144];
	add.s32 	%r1790, %r1784, %r1786;
	setp.eq.s32 	%p241, %r1767, 9;
	selp.b32 	%r1791, %r1790, %r1785, %p241;
	add.s32 	%r1792, %r1790, %r1787;
	setp.eq.s32 	%p242, %r1767, 10;
	selp.b32 	%r1793, %r1792, %r1791, %p242;
	add.s32 	%r1794, %r1792, %r1788;
	setp.eq.s32 	%p243, %r1767, 11;
	selp.b32 	%r1795, %r1794, %r1793, %p243;
	add.s32 	%r300, %r1794, %r1789;
	setp.ne.s32 	%p244, %r801, 0;
	selp.b32 	%r1796, %r1762, 0, %p244;
	add.s32 	%r1797, %r1795, %r1796;
	or.pred  	%p245, %p233, %p244;
	selp.b32 	%r2108, %r1797, %r1762, %p233;
	@%p245 bra 	$L__BB3_77;
	shl.b32 	%r2108, %r300, 16;
	st.shared.u32 	[_ZZN3cub18CUB_300001_SM_10006detail10radix_sort30DeviceSegmentedRadixSortKernelINS1_5radix10policy_hubIfiiE10Policy1000ELb1ELNS0_9SortOrderE1EfiPiS9_iNS1_21identity_decomposer_tEEEvPKT2_PSB_PKT3_PSF_T4_T5_iiiT7_E12temp_storage+26172], %r2108;
$L__BB3_77:
	bar.sync 	0;
	setp.eq.s32 	%p247, %r4, 0;
	ld.shared.u32 	%r1799, [_ZZN3cub18CUB_300001_SM_10006detail10radix_sort30DeviceSegmentedRadixSortKernelINS1_5radix10policy_hubIfiiE10Policy1000ELb1ELNS0_9SortOrderE1EfiPiS9_iNS1_21identity_decomposer_tEEEvPKT2_PSB_PKT3_PSF_T4_T5_iiiT7_E12temp_storage+26172];
	selp.b32 	%r1800, 0, %r1799, %p247;
	add.s32 	%r1801, %r2108, %r1800;
	add.s32 	%r1802, %r282, %r1801;
	add.s32 	%r1803, %r283, %r1801;
	add.s32 	%r1804, %r284, %r1801;
	add.s32 	%r1805, %r285, %r1801;
	add.s32 	%r1806, %r286, %r1801;
	add.s32 	%r1807, %r287, %r1801;
	add.s32 	%r1808, %r288, %r1801;
	add.s32 	%r1809, %r289, %r1801;
	add.s32 	%r1810, %r290, %r1801;
	add.s32 	%r1811, %r291, %r1801;
	add.s32 	%r1812, %r292, %r1801;
	add.s32 	%r1813, %r293, %r1801;
	add.s32 	%r1814, %r294, %r1801;
	add.s32 	%r1815, %r295, %r1801;
	add.s32 	%r1816, %r296, %r1801;
	add.s32 	%r1817, %r297, %r1801;
	shl.b32 	%r1818, %r4, 6;
	add.s32 	%r1819, %r5, %r1818;
	st.shared.u32 	[%r1819], %r1801;
	st.shared.u32 	[%r1819+4], %r1802;
	st.shared.u32 	[%r1819+8], %r1803;
	st.shared.u32 	[%r1819+12], %r1804;
	st.shared.u32 	[%r1819+16], %r1805;
	st.shared.u32 	[%r1819+20], %r1806;
	st.shared.u32 	[%r1819+24], %r1807;
	st.shared.u32 	[%r1819+28], %r1808;
	st.shared.u32 	[%r1819+32], %r1809;
	st.shared.u32 	[%r1819+36], %r1810;
	st.shared.u32 	[%r1819+40], %r1811;
	st.shared.u32 	[%r1819+44], %r1812;
	st.shared.u32 	[%r1819+48], %r1813;
	st.shared.u32 	[%r1819+52], %r1814;
	st.shared.u32 	[%r1819+56], %r1815;
	st.shared.u32 	[%r1819+60], %r1816;
	st.shared.u32 	[%r1819+64], %r1817;
	bar.sync 	0;
	cvt.u32.u16 	%r1820, %rs12;
	ld.shared.u16 	%r1821, [%r271+2];
	add.s32 	%r304, %r1821, %r1820;
	cvt.u32.u16 	%r1822, %rs13;
	ld.shared.u16 	%r1823, [%r272+2];
	add.s32 	%r305, %r1823, %r1822;
	cvt.u32.u16 	%r1824, %rs14;
	ld.shared.u16 	%r1825, [%r273+2];
	add.s32 	%r306, %r1825, %r1824;
	cvt.u32.u16 	%r1826, %rs15;
	ld.shared.u16 	%r1827, [%r274+2];
	add.s32 	%r307, %r1827, %r1826;
	cvt.u32.u16 	%r1828, %rs16;
	ld.shared.u16 	%r1829, [%r275+2];
	add.s32 	%r308, %r1829, %r1828;
	cvt.u32.u16 	%r1830, %rs17;
	ld.shared.u16 	%r1831, [%r276+2];
	add.s32 	%r309, %r1831, %r1830;
	cvt.u32.u16 	%r1832, %rs18;
	ld.shared.u16 	%r1833, [%r277+2];
	add.s32 	%r310, %r1833, %r1832;
	cvt.u32.u16 	%r1834, %rs19;
	ld.shared.u16 	%r1835, [%r278+2];
	add.s32 	%r311, %r1835, %r1834;
	cvt.u32.u16 	%r1836, %rs20;
	ld.shared.u16 	%r1837, [%r279+2];
	add.s32 	%r312, %r1837, %r1836;
	cvt.u32.u16 	%r1838, %rs21;
	ld.shared.u16 	%r1839, [%r280+2];
	add.s32 	%r313, %r1839, %r1838;
	cvt.u32.u16 	%r1840, %rs22;
	ld.shared.u16 	%r1841, [%r281+2];
	add.s32 	%r314, %r1841, %r1840;
	@%p233 bra 	$L__BB3_79;
	sub.s32 	%r1842, 31, %r4;
	and.b32  	%r1843, %r1842, 15;
	mov.u32 	%r1844, _ZZN3cub18CUB_300001_SM_10006detail10radix_sort30DeviceSegmentedRadixSortKernelINS1_5radix10policy_hubIfiiE10Policy1000ELb1ELNS0_9SortOrderE1EfiPiS9_iNS1_21identity_decomposer_tEEEvPKT2_PSB_PKT3_PSF_T4_T5_iiiT7_E12temp_storage;
	mad.lo.s32 	%r1845, %r1843, 1536, %r1844;
	shr.u32 	%r1846, %r1842, 3;
	and.b32  	%r1847, %r1846, 2;
	add.s32 	%r1848, %r1845, %r1847;
	ld.shared.u16 	%r2109, [%r1848];
$L__BB3_79:
	bar.sync 	0;
	@%p233 bra 	$L__BB3_81;
	st.shared.u32 	[%r5], %r2109;
$L__BB3_81:
	bar.sync 	0;
	bar.sync 	0;
	@%p233 bra 	$L__BB3_83;
	sub.s32 	%r1849, %r2093, %r2109;
	st.shared.u32 	[%r5+16896], %r1849;
$L__BB3_83:
	bar.sync 	0;
	shl.b32 	%r1853, %r304, 2;
	mov.u32 	%r1854, _ZZN3cub18CUB_300001_SM_10006detail10radix_sort30DeviceSegmentedRadixSortKernelINS1_5radix10policy_hubIfiiE10Policy1000ELb1ELNS0_9SortOrderE1EfiPiS9_iNS1_21identity_decomposer_tEEEvPKT2_PSB_PKT3_PSF_T4_T5_iiiT7_E12temp_storage;
	add.s32 	%r317, %r1854, %r1853;
	st.shared.u32 	[%r317], %r259;
	shl.b32 	%r1855, %r305, 2;
	add.s32 	%r318, %r1854, %r1855;
	st.shared.u32 	[%r318], %r260;
	shl.b32 	%r1856, %r306, 2;
	add.s32 	%r319, %r1854, %r1856;
	st.shared.u32 	[%r319], %r261;
	shl.b32 	%r1857, %r307, 2;
	add.s32 	%r320, %r1854, %r1857;
	st.shared.u32 	[%r320], %r262;
	shl.b32 	%r1858, %r308, 2;
	add.s32 	%r321, %r1854, %r1858;
	st.shared.u32 	[%r321], %r263;
	shl.b32 	%r1859, %r309, 2;
	add.s32 	%r322, %r1854, %r1859;
	st.shared.u32 	[%r322], %r264;
	shl.b32 	%r1860, %r310, 2;
	add.s32 	%r323, %r1854, %r1860;
	st.shared.u32 	[%r323], %r265;
	shl.b32 	%r1861, %r311, 2;
	add.s32 	%r324, %r1854, %r1861;
	st.shared.u32 	[%r324], %r266;
	shl.b32 	%r1862, %r312, 2;
	add.s32 	%r325, %r1854, %r1862;
	st.shared.u32 	[%r325], %r267;
	shl.b32 	%r1863, %r313, 2;
	add.s32 	%r326, %r1854, %r1863;
	st.shared.u32 	[%r326], %r268;
	shl.b32 	%r1864, %r314, 2;
	add.s32 	%r327, %r1854, %r1864;
	st.shared.u32 	[%r327], %r269;
	bar.sync 	0;
	ld.shared.u32 	%r328, [%r5];
	setp.eq.s32 	%p250, %r328, 2147483647;
	selp.b32 	%r1851, -2147483648, %r328, %p250;
	// begin inline asm
	shr.b32 %r1850, %r1851, %r373;
	// end inline asm
	and.b32  	%r1865, %r1586, %r1850;
	shl.b32 	%r1866, %r1865, 2;
	add.s32 	%r1867, %r1854, %r1866;
	ld.shared.u32 	%r329, [%r1867+16896];
	setp.ge.s32 	%p251, %r4, %r2096;
	@%p251 bra 	$L__BB3_85;
	setp.gt.s32 	%p252, %r328, -1;
	selp.b32 	%r1868, -1, -2147483648, %p252;
	xor.b32  	%r1869, %r1868, %r328;
	add.s32 	%r1870, %r4, %r329;
	mul.wide.u32 	%rd110, %r1870, 4;
	add.s64 	%rd111, %rd4, %rd110;
	st.global.u32 	[%rd111], %r1869;
$L__BB3_85:
	ld.shared.u32 	%r330, [%r5+1536];
	setp.eq.s32 	%p253, %r330, 2147483647;
	selp.b32 	%r1872, -2147483648, %r330, %p253;
	// begin inline asm
	shr.b32 %r1871, %r1872, %r373;
	// end inline asm
	and.b32  	%r1874, %r1586, %r1871;
	shl.b32 	%r1875, %r1874, 2;
	add.s32 	%r1877, %r1854, %r1875;
	ld.shared.u32 	%r331, [%r1877+16896];
	setp.ge.s32 	%p254, %r228, %r2096;
	@%p254 bra 	$L__BB3_87;
	setp.gt.s32 	%p255, %r330, -1;
	selp.b32 	%r1878, -1, -2147483648, %p255;
	xor.b32  	%r1879, %r1878, %r330;
	add.s32 	%r1880, %r228, %r331;
	mul.wide.u32 	%rd112, %r1880, 4;
	add.s64 	%rd113, %rd4, %rd112;
	st.global.u32 	[%rd113], %r1879;
$L__BB3_87:
	ld.shared.u32 	%r332, [%r5+3072];
	setp.eq.s32 	%p256, %r332, 2147483647;
	selp.b32 	%r1882, -2147483648, %r332, %p256;
	// begin inline asm
	shr.b32 %r1881, %r1882, %r373;
	// end inline asm
	and.b32  	%r1884, %r1586, %r1881;
	shl.b32 	%r1885, %r1884, 2;
	add.s32 	%r1887, %r1854, %r1885;
	ld.shared.u32 	%r333, [%r1887+16896];
	setp.ge.s32 	%p257, %r231, %r2096;
	@%p257 bra 	$L__BB3_89;
	setp.gt.s32 	%p258, %r332, -1;
	selp.b32 	%r1888, -1, -2147483648, %p258;
	xor.b32  	%r1889, %r1888, %r332;
	add.s32 	%r1890, %r231, %r333;
	mul.wide.u32 	%rd114, %r1890, 4;
	add.s64 	%rd115, %rd4, %rd114;
	st.global.u32 	[%rd115], %r1889;
$L__BB3_89:
	ld.shared.u32 	%r334, [%r5+4608];
	setp.eq.s32 	%p259, %r334, 2147483647;
	selp.b32 	%r1892, -2147483648, %r334, %p259;
	// begin inline asm
	shr.b32 %r1891, %r1892, %r373;
	// end inline asm
	and.b32  	%r1894, %r1586, %r1891;
	shl.b32 	%r1895, %r1894, 2;
	add.s32 	%r1897, %r1854, %r1895;
	ld.shared.u32 	%r335, [%r1897+16896];
	setp.ge.s32 	%p260, %r234, %r2096;
	@%p260 bra 	$L__BB3_91;
	setp.gt.s32 	%p261, %r334, -1;
	selp.b32 	%r1898, -1, -2147483648, %p261;
	xor.b32  	%r1899, %r1898, %r334;
	add.s32 	%r1900, %r234, %r335;
	mul.wide.u32 	%rd116, %r1900, 4;
	add.s64 	%rd117, %rd4, %rd116;
	st.global.u32 	[%rd117], %r1899;
$L__BB3_91:
	ld.shared.u32 	%r336, [%r5+6144];
	setp.eq.s32 	%p262, %r336, 2147483647;
	selp.b32 	%r1902, -2147483648, %r336, %p262;
	// begin inline asm
	shr.b32 %r1901, %r1902, %r373;
	// end inline asm
	and.b32  	%r1904, %r1586, %r1901;
	shl.b32 	%r1905, %r1904, 2;
	add.s32 	%r1907, %r1854, %r1905;
	ld.shared.u32 	%r337, [%r1907+16896];
	setp.ge.s32 	%p263, %r237, %r2096;
	@%p263 bra 	$L__BB3_93;
	setp.gt.s32 	%p264, %r336, -1;
	selp.b32 	%r1908, -1, -2147483648, %p264;
	xor.b32  	%r1909, %r1908, %r336;
	add.s32 	%r1910, %r237, %r337;
	mul.wide.u32 	%rd118, %r1910, 4;
	add.s64 	%rd119, %rd4, %rd118;
	st.global.u32 	[%rd119], %r1909;
$L__BB3_93:
	ld.shared.u32 	%r338, [%r5+7680];
	setp.eq.s32 	%p265, %r338, 2147483647;
	selp.b32 	%r1912, -2147483648, %r338, %p265;
	// begin inline asm
	shr.b32 %r1911, %r1912, %r373;
	// end inline asm
	and.b32  	%r1914, %r1586, %r1911;
	shl.b32 	%r1915, %r1914, 2;
	add.s32 	%r1917, %r1854, %r1915;
	ld.shared.u32 	%r339, [%r1917+16896];
	setp.ge.s32 	%p266, %r240, %r2096;
	@%p266 bra 	$L__BB3_95;
	setp.gt.s32 	%p267, %r338, -1;
	selp.b32 	%r1918, -1, -2147483648, %p267;
	xor.b32  	%r1919, %r1918, %r338;
	add.s32 	%r1920, %r240, %r339;
	mul.wide.u32 	%rd120, %r1920, 4;
	add.s64 	%rd121, %rd4, %rd120;
	st.global.u32 	[%rd121], %r1919;
$L__BB3_95:
	ld.shared.u32 	%r340, [%r5+9216];
	setp.eq.s32 	%p268, %r340, 2147483647;
	selp.b32 	%r1922, -2147483648, %r340, %p268;
	// begin inline asm
	shr.b32 %r1921, %r1922, %r373;
	// end inline asm
	and.b32  	%r1924, %r1586, %r1921;
	shl.b32 	%r1925, %r1924, 2;
	add.s32 	%r1927, %r1854, %r1925;
	ld.shared.u32 	%r341, [%r1927+16896];
	setp.ge.s32 	%p269, %r243, %r2096;
	@%p269 bra 	$L__BB3_97;
	setp.gt.s32 	%p270, %r340, -1;
	selp.b32 	%r1928, -1, -2147483648, %p270;
	xor.b32  	%r1929, %r1928, %r340;
	add.s32 	%r1930, %r243, %r341;
	mul.wide.u32 	%rd122, %r1930, 4;
	add.s64 	%rd123, %rd4, %rd122;
	st.global.u32 	[%rd123], %r1929;
$L__BB3_97:
	ld.shared.u32 	%r342, [%r5+10752];
	setp.eq.s32 	%p271, %r342, 2147483647;
	selp.b32 	%r1932, -2147483648, %r342, %p271;
	// begin inline asm
	shr.b32 %r1931, %r1932, %r373;
	// end inline asm
	and.b32  	%r1934, %r1586, %r1931;
	shl.b32 	%r1935, %r1934, 2;
	add.s32 	%r1937, %r1854, %r1935;
	ld.shared.u32 	%r343, [%r1937+16896];
	setp.ge.s32 	%p272, %r246, %r2096;
	@%p272 bra 	$L__BB3_99;
	setp.gt.s32 	%p273, %r342, -1;
	selp.b32 	%r1938, -1, -2147483648, %p273;
	xor.b32  	%r1939, %r1938, %r342;
	add.s32 	%r1940, %r246, %r343;
	mul.wide.u32 	%rd124, %r1940, 4;
	add.s64 	%rd125, %rd4, %rd124;
	st.global.u32 	[%rd125], %r1939;
$L__BB3_99:
	ld.shared.u32 	%r344, [%r5+12288];
	setp.eq.s32 	%p274, %r344, 2147483647;
	selp.b32 	%r1942, -2147483648, %r344, %p274;
	// begin inline asm
	shr.b32 %r1941, %r1942, %r373;
	// end inline asm
	and.b32  	%r1944, %r1586, %r1941;
	shl.b32 	%r1945, %r1944, 2;
	add.s32 	%r1947, %r1854, %r1945;
	ld.shared.u32 	%r345, [%r1947+16896];
	setp.ge.s32 	%p275, %r249, %r2096;
	@%p275 bra 	$L__BB3_101;
	setp.gt.s32 	%p276, %r344, -1;
	selp.b32 	%r1948, -1, -2147483648, %p276;
	xor.b32  	%r1949, %r1948, %r344;
	add.s32 	%r1950, %r249, %r345;
	mul.wide.u32 	%rd126, %r1950, 4;
	add.s64 	%rd127, %rd4, %rd126;
	st.global.u32 	[%rd127], %r1949;
$L__BB3_101:
	ld.shared.u32 	%r346, [%r5+13824];
	setp.eq.s32 	%p277, %r346, 2147483647;
	selp.b32 	%r1952, -2147483648, %r346, %p277;
	// begin inline asm
	shr.b32 %r1951, %r1952, %r373;
	// end inline asm
	and.b32  	%r1954, %r1586, %r1951;
	shl.b32 	%r1955, %r1954, 2;
	add.s32 	%r1957, %r1854, %r1955;
	ld.shared.u32 	%r347, [%r1957+16896];
	setp.ge.s32 	%p278, %r252, %r2096;
	@%p278 bra 	$L__BB3_103;
	setp.gt.s32 	%p279, %r346, -1;
	selp.b32 	%r1958, -1, -2147483648, %p279;
	xor.b32  	%r1959, %r1958, %r346;
	add.s32 	%r1960, %r252, %r347;
	mul.wide.u32 	%rd128, %r1960, 4;
	add.s64 	%rd129, %rd4, %rd128;
	st.global.u32 	[%rd129], %r1959;
$L__BB3_103:
	ld.shared.u32 	%r348, [%r5+15360];
	setp.eq.s32 	%p280, %r348, 2147483647;
	selp.b32 	%r1962, -2147483648, %r348, %p280;
	// begin inline asm
	shr.b32 %r1961, %r1962, %r373;
	// end inline asm
	and.b32  	%r1964, %r1586, %r1961;
	shl.b32 	%r1965, %r1964, 2;
	add.s32 	%r1967, %r1854, %r1965;
	ld.shared.u32 	%r349, [%r1967+16896];
	setp.ge.s32 	%p281, %r255, %r2096;
	@%p281 bra 	$L__BB3_105;
	setp.gt.s32 	%p282, %r348, -1;
	selp.b32 	%r1968, -1, -2147483648, %p282;
	xor.b32  	%r1969, %r1968, %r348;
	add.s32 	%r1970, %r255, %r349;
	mul.wide.u32 	%rd130, %r1970, 4;
	add.s64 	%rd131, %rd4, %rd130;
	st.global.u32 	[%rd131], %r1969;
$L__BB3_105:
	ld.param.u64 	%rd162, [_ZN3cub18CUB_300001_SM_10006detail10radix_sort30DeviceSegmentedRadixSortKernelINS1_5radix10policy_hubIfiiE10Policy1000ELb1ELNS0_9SortOrderE1EfiPiS9_iNS1_21identity_decomposer_tEEEvPKT2_PSB_PKT3_PSF_T4_T5_iiiT7__param_2];
	bar.sync 	0;
	shfl.sync.idx.b32	%r350|%p283, %r2096, 0, 31, -1;
	setp.ge.s32 	%p284, %r4, %r350;
	cvta.to.global.u64 	%rd132, %rd162;
	cvt.u64.u32 	%rd133, %r4;
	cvt.s64.s32 	%rd134, %r2095;
	add.s64 	%rd135, %rd133, %rd134;
	shl.b64 	%rd136, %rd135, 2;
	add.s64 	%rd20, %rd132, %rd136;
	@%p284 bra 	$L__BB3_107;
	ld.global.u32 	%r2110, [%rd20];
$L__BB3_107:
	setp.ge.s32 	%p285, %r228, %r350;
	@%p285 bra 	$L__BB3_109;
	ld.global.u32 	%r2111, [%rd20+1536];
$L__BB3_109:
	setp.ge.s32 	%p286, %r231, %r350;
	@%p286 bra 	$L__BB3_111;
	ld.global.u32 	%r2112, [%rd20+3072];
$L__BB3_111:
	setp.ge.s32 	%p287, %r234, %r350;
	@%p287 bra 	$L__BB3_113;
	ld.global.u32 	%r2113, [%rd20+4608];
$L__BB3_113:
	setp.ge.s32 	%p288, %r237, %r350;
	@%p288 bra 	$L__BB3_115;
	ld.global.u32 	%r2114, [%rd20+6144];
$L__BB3_115:
	setp.ge.s32 	%p289, %r240, %r350;
	@%p289 bra 	$L__BB3_117;
	ld.global.u32 	%r2115, [%rd20+7680];
$L__BB3_117:
	setp.ge.s32 	%p290, %r243, %r350;
	@%p290 bra 	$L__BB3_119;
	ld.global.u32 	%r2116, [%rd20+9216];
$L__BB3_119:
	setp.ge.s32 	%p291, %r246, %r350;
	@%p291 bra 	$L__BB3_121;
	ld.global.u32 	%r2117, [%rd20+10752];
$L__BB3_121:
	setp.ge.s32 	%p292, %r249, %r350;
	@%p292 bra 	$L__BB3_123;
	ld.global.u32 	%r2118, [%rd20+12288];
$L__BB3_123:
	setp.ge.s32 	%p293, %r252, %r350;
	@%p293 bra 	$L__BB3_125;
	ld.global.u32 	%r2119, [%rd20+13824];
$L__BB3_125:
	setp.ge.s32 	%p294, %r255, %r350;
	@%p294 bra 	$L__BB3_127;
	ld.global.u32 	%r2120, [%rd20+15360];
$L__BB3_127:
	setp.ge.s32 	%p295, %r4, %r2096;
	st.shared.u32 	[%r5], %r2110;
	st.shared.u32 	[%r5+1536], %r2111;
	st.shared.u32 	[%r5+3072], %r2112;
	st.shared.u32 	[%r5+4608], %r2113;
	st.shared.u32 	[%r5+6144], %r2114;
	st.shared.u32 	[%r5+7680], %r2115;
	st.shared.u32 	[%r5+9216], %r2116;
	st.shared.u32 	[%r5+10752], %r2117;
	st.shared.u32 	[%r5+12288], %r2118;
	st.shared.u32 	[%r5+13824], %r2119;
	st.shared.u32 	[%r5+15360], %r2120;
	bar.sync 	0;
	ld.shared.u32 	%r1982, [%r258];
	ld.shared.u32 	%r1983, [%r258+4];
	ld.shared.u32 	%r1984, [%r258+8];
	ld.shared.u32 	%r1985, [%r258+12];
	ld.shared.u32 	%r1986, [%r258+16];
	ld.shared.u32 	%r1987, [%r258+20];
	ld.shared.u32 	%r1988, [%r258+24];
	ld.shared.u32 	%r1989, [%r258+28];
	ld.shared.u32 	%r1990, [%r258+32];
	ld.shared.u32 	%r1991, [%r258+36];
	ld.shared.u32 	%r1992, [%r258+40];
	bar.sync 	0;
	bar.sync 	0;
	st.shared.u32 	[%r317], %r1982;
	st.shared.u32 	[%r318], %r1983;
	st.shared.u32 	[%r319], %r1984;
	st.shared.u32 	[%r320], %r1985;
	st.shared.u32 	[%r321], %r1986;
	st.shared.u32 	[%r322], %r1987;
	st.shared.u32 	[%r323], %r1988;
	st.shared.u32 	[%r324], %r1989;
	st.shared.u32 	[%r325], %r1990;
	st.shared.u32 	[%r326], %r1991;
	st.shared.u32 	[%r327], %r1992;
	bar.sync 	0;
	@%p295 bra 	$L__BB3_129;
	ld.shared.u32 	%r1993, [%r5];
	add.s32 	%r1994, %r4, %r329;
	mul.wide.u32 	%rd137, %r1994, 4;
	add.s64 	%rd138, %rd2, %rd137;
	st.global.u32 	[%rd138], %r1993;
$L__BB3_129:
	setp.ge.s32 	%p296, %r228, %r2096;
	@%p296 bra 	$L__BB3_131;
	ld.shared.u32 	%r1995, [%r5+1536];
	add.s32 	%r1996, %r228, %r331;
	mul.wide.u32 	%rd139, %r1996, 4;
	add.s64 	%rd140, %rd2, %rd139;
	st.global.u32 	[%rd140], %r1995;
$L__BB3_131:
	setp.ge.s32 	%p297, %r231, %r2096;
	@%p297 bra 	$L__BB3_133;
	ld.shared.u32 	%r1997, [%r5+3072];
	add.s32 	%r1998, %r231, %r333;
	mul.wide.u32 	%rd141, %r1998, 4;
	add.s64 	%rd142, %rd2, %rd141;
	st.global.u32 	[%rd142], %r1997;
$L__BB3_133:
	setp.ge.s32 	%p298, %r234, %r2096;
	@%p298 bra 	$L__BB3_135;
	ld.shared.u32 	%r1999, [%r5+4608];
	add.s32 	%r2000, %r234, %r335;
	mul.wide.u32 	%rd143, %r2000, 4;
	add.s64 	%rd144, %rd2, %rd143;
	st.global.u32 	[%rd144], %r1999;
$L__BB3_135:
	setp.ge.s32 	%p299, %r237, %r2096;
	@%p299 bra 	$L__BB3_137;
	ld.shared.u32 	%r2001, [%r5+6144];
	add.s32 	%r2002, %r237, %r337;
	mul.wide.u32 	%rd145, %r2002, 4;
	add.s64 	%rd146, %rd2, %rd145;
	st.global.u32 	[%rd146], %r2001;
$L__BB3_137:
	setp.ge.s32 	%p300, %r240, %r2096;
	@%p300 bra 	$L__BB3_139;
	ld.shared.u32 	%r2003, [%r5+7680];
	add.s32 	%r2004, %r240, %r339;
	mul.wide.u32 	%rd147, %r2004, 4;
	add.s64 	%rd148, %rd2, %rd147;
	st.global.u32 	[%rd148], %r2003;
$L__BB3_139:
	setp.ge.s32 	%p301, %r243, %r2096;
	@%p301 bra 	$L__BB3_141;
	ld.shared.u32 	%r2005, [%r5+9216];
	add.s32 	%r2006, %r243, %r341;
	mul.wide.u32 	%rd149, %r2006, 4;
	add.s64 	%rd150, %rd2, %rd149;
	st.global.u32 	[%rd150], %r2005;
$L__BB3_141:
	setp.ge.s32 	%p302, %r246, %r2096;
	@%p302 bra 	$L__BB3_143;
	ld.shared.u32 	%r2007, [%r5+10752];
	add.s32 	%r2008, %r246, %r343;
	mul.wide.u32 	%rd151, %r2008, 4;
	add.s64 	%rd152, %rd2, %rd151;
	st.global.u32 	[%rd152], %r2007;
$L__BB3_143:
	setp.ge.s32 	%p303, %r249, %r2096;
	@%p303 bra 	$L__BB3_145;
	ld.shared.u32 	%r2009, [%r5+12288];
	add.s32 	%r2010, %r249, %r345;
	mul.wide.u32 	%rd153, %r2010, 4;
	add.s64 	%rd154, %rd2, %rd153;
	st.global.u32 	[%rd154], %r2009;
$L__BB3_145:
	setp.ge.s32 	%p304, %r252, %r2096;
	@%p304 bra 	$L__BB3_147;
	ld.shared.u32 	%r2011, [%r5+13824];
	add.s32 	%r2012, %r252, %r347;
	mul.wide.u32 	%rd155, %r2012, 4;
	add.s64 	%rd156, %rd2, %rd155;
	st.global.u32 	[%rd156], %r2011;
$L__BB3_147:
	setp.ge.s32 	%p305, %r255, %r2096;
	@%p305 bra 	$L__BB3_245;
	ld.shared.u32 	%r2013, [%r5+15360];
	add.s32 	%r2014, %r255, %r349;
	mul.wide.u32 	%rd157, %r2014, 4;
	add.s64 	%rd158, %rd2, %rd157;
	st.global.u32 	[%rd158], %r2013;
	bra.uni 	$L__BB3_245;
$L__BB3_149:
	setp.lt.s32 	%p81, %r2096, 4224;
	mov.u32 	%r2055, %r2095;
	mov.u32 	%r2056, %r2096;
	@%p81 bra 	$L__BB3_152;
	add.s64 	%rd9, %rd1, 7680;
	add.s64 	%rd10, %rd4, 7680;
	mov.u32 	%r2056, %r2096;
	mov.u32 	%r2055, %r2095;
$L__BB3_151:
	cvt.s64.s32 	%rd44, %r2055;
	add.s64 	%rd45, %rd5, %rd44;
	shl.b64 	%rd46, %rd45, 2;
	add.s64 	%rd47, %rd9, %rd46;
	add.s64 	%rd48, %rd10, %rd46;
	ld.global.u32 	%r1064, [%rd47+-7680];
	ld.global.u32 	%r1065, [%rd47+-6144];
	ld.global.u32 	%r1066, [%rd47+-4608];
	ld.global.u32 	%r1067, [%rd47+-3072];
	ld.global.u32 	%r1068, [%rd47+-1536];
	ld.global.u32 	%r1069, [%rd47];
	ld.global.u32 	%r1070, [%rd47+1536];
	ld.global.u32 	%r1071, [%rd47+3072];
	ld.global.u32 	%r1072, [%rd47+4608];
	ld.global.u32 	%r1073, [%rd47+6144];
	ld.global.u32 	%r1074, [%rd47+7680];
	bar.sync 	0;
	st.global.u32 	[%rd48+-7680], %r1064;
	st.global.u32 	[%rd48+-6144], %r1065;
	st.global.u32 	[%rd48+-4608], %r1066;
	st.global.u32 	[%rd48+-3072], %r1067;
	st.global.u32 	[%rd48+-1536], %r1068;
	st.global.u32 	[%rd48], %r1069;
	st.global.u32 	[%rd48+1536], %r1070;
	st.global.u32 	[%rd48+3072], %r1071;
	st.global.u32 	[%rd48+4608], %r1072;
	st.global.u32 	[%rd48+6144], %r1073;
	st.global.u32 	[%rd48+7680], %r1074;
	add.s32 	%r2055, %r2055, 4224;
	add.s32 	%r2056, %r2056, -4224;
	setp.gt.s32 	%p82, %r2056, 4223;
	@%p82 bra 	$L__BB3_151;
$L__BB3_152:
	setp.ge.s32 	%p83, %r2055, %r2;
	@%p83 bra 	$L__BB3_197;
	cvt.s64.s32 	%rd49, %r2055;
	setp.ge.s32 	%p84, %r4, %r2056;
	add.s64 	%rd11, %rd5, %rd49;
	shl.b64 	%rd50, %rd11, 2;
	add.s64 	%rd12, %rd1, %rd50;
	@%p84 bra 	$L__BB3_155;
	ld.global.u32 	%r2057, [%rd12];
$L__BB3_155:
	add.s32 	%r82, %r4, 384;
	setp.ge.s32 	%p85, %r82, %r2056;
	@%p85 bra 	$L__BB3_157;
	ld.global.u32 	%r2058, [%rd12+1536];
$L__BB3_157:
	add.s32 	%r85, %r4, 768;
	setp.ge.s32 	%p86, %r85, %r2056;
	@%p86 bra 	$L__BB3_159;
	ld.global.u32 	%r2059, [%rd12+3072];
$L__BB3_159:
	add.s32 	%r88, %r4, 1152;
	setp.ge.s32 	%p87, %r88, %r2056;
	@%p87 bra 	$L__BB3_161;
	ld.global.u32 	%r2060, [%rd12+4608];
$L__BB3_161:
	add.s32 	%r91, %r4, 1536;
	setp.ge.s32 	%p88, %r91, %r2056;
	@%p88 bra 	$L__BB3_163;
	ld.global.u32 	%r2061, [%rd12+6144];
$L__BB3_163:
	add.s32 	%r94, %r4, 1920;
	setp.ge.s32 	%p89, %r94, %r2056;
	@%p89 bra 	$L__BB3_165;
	ld.global.u32 	%r2062, [%rd12+7680];
$L__BB3_165:
	add.s32 	%r97, %r4, 2304;
	setp.ge.s32 	%p90, %r97, %r2056;
	@%p90 bra 	$L__BB3_167;
	ld.global.u32 	%r2063, [%rd12+9216];
$L__BB3_167:
	add.s32 	%r100, %r4, 2688;
	setp.ge.s32 	%p91, %r100, %r2056;
	@%p91 bra 	$L__BB3_169;
	ld.global.u32 	%r2064, [%rd12+10752];
$L__BB3_169:
	or.b32  	%r103, %r4, 3072;
	setp.ge.s32 	%p92, %r103, %r2056;
	@%p92 bra 	$L__BB3_171;
	ld.global.u32 	%r2065, [%rd12+12288];
$L__BB3_171:
	add.s32 	%r106, %r4, 3456;
	setp.ge.s32 	%p93, %r106, %r2056;
	@%p93 bra 	$L__BB3_173;
	ld.global.u32 	%r2066, [%rd12+13824];
$L__BB3_173:
	add.s32 	%r109, %r4, 3840;
	setp.ge.s32 	%p94, %r109, %r2056;
	@%p94 bra 	$L__BB3_175;
	ld.global.u32 	%r2067, [%rd12+15360];
$L__BB3_175:
	setp.ge.s32 	%p95, %r4, %r2056;
	bar.sync 	0;
	add.s64 	%rd13, %rd4, %rd50;
	@%p95 bra 	$L__BB3_177;
	st.global.u32 	[%rd13], %r2057;
$L__BB3_177:
	setp.ge.s32 	%p96, %r82, %r2056;
	@%p96 bra 	$L__BB3_179;
	st.global.u32 	[%rd13+1536], %r2058;
$L__BB3_179:
	setp.ge.s32 	%p97, %r85, %r2056;
	@%p97 bra 	$L__BB3_181;
	st.global.u32 	[%rd13+3072], %r2059;
$L__BB3_181:
	setp.ge.s32 	%p98, %r88, %r2056;
	@%p98 bra 	$L__BB3_183;
	st.global.u32 	[%rd13+4608], %r2060;
$L__BB3_183:
	setp.ge.s32 	%p99, %r91, %r2056;
	@%p99 bra 	$L__BB3_185;
	st.global.u32 	[%rd13+6144], %r2061;
$L__BB3_185:
	setp.ge.s32 	%p100, %r94, %r2056;
	@%p100 bra 	$L__BB3_187;
	st.global.u32 	[%rd13+7680], %r2062;
$L__BB3_187:
	setp.ge.s32 	%p101, %r97, %r2056;
	@%p101 bra 	$L__BB3_189;
	st.global.u32 	[%rd13+9216], %r2063;
$L__BB3_189:
	setp.ge.s32 	%p102, %r100, %r2056;
	@%p102 bra 	$L__BB3_191;
	st.global.u32 	[%rd13+10752], %r2064;
$L__BB3_191:
	setp.ge.s32 	%p103, %r103, %r2056;
	@%p103 bra 	$L__BB3_193;
	st.global.u32 	[%rd13+12288], %r2065;
$L__BB3_193:
	setp.ge.s32 	%p104, %r106, %r2056;
	@%p104 bra 	$L__BB3_195;
	st.global.u32 	[%rd13+13824], %r2066;
$L__BB3_195:
	setp.ge.s32 	%p105, %r109, %r2056;
	@%p105 bra 	$L__BB3_197;
	st.global.u32 	[%rd13+15360], %r2067;
$L__BB3_197:
	setp.lt.s32 	%p106, %r2096, 4224;
	@%p106 bra 	$L__BB3_200;
	add.s64 	%rd14, %rd3, 7680;
	add.s64 	%rd15, %rd2, 7680;
$L__BB3_199:
	cvt.s64.s32 	%rd52, %r2095;
	add.s64 	%rd53, %rd5, %rd52;
	shl.b64 	%rd54, %rd53, 2;
	add.s64 	%rd55, %rd14, %rd54;
	add.s64 	%rd56, %rd15, %rd54;
	ld.global.u32 	%r1086, [%rd55+-7680];
	ld.global.u32 	%r1087, [%rd55+-6144];
	ld.global.u32 	%r1088, [%rd55+-4608];
	ld.global.u32 	%r1089, [%rd55+-3072];
	ld.global.u32 	%r1090, [%rd55+-1536];
	ld.global.u32 	%r1091, [%rd55];
	ld.global.u32 	%r1092, [%rd55+1536];
	ld.global.u32 	%r1093, [%rd55+3072];
	ld.global.u32 	%r1094, [%rd55+4608];
	ld.global.u32 	%r1095, [%rd55+6144];
	ld.global.u32 	%r1096, [%rd55+7680];
	bar.sync 	0;
	st.global.u32 	[%rd56+-7680], %r1086;
	st.global.u32 	[%rd56+-6144], %r1087;
	st.global.u32 	[%rd56+-4608], %r1088;
	st.global.u32 	[%rd56+-3072], %r1089;
	st.global.u32 	[%rd56+-1536], %r1090;
	st.global.u32 	[%rd56], %r1091;
	st.global.u32 	[%rd56+1536], %r1092;
	st.global.u32 	[%rd56+3072], %r1093;
	st.global.u32 	[%rd56+4608], %r1094;
	st.global.u32 	[%rd56+6144], %r1095;
	st.global.u32 	[%rd56+7680], %r1096;
	add.s32 	%r2095, %r2095, 4224;
	add.s32 	%r2096, %r2096, -4224;
	setp.gt.s32 	%p107, %r2096, 4223;
	@%p107 bra 	$L__BB3_199;
$L__BB3_200:
	setp.ge.s32 	%p108, %r2095, %r2;
	@%p108 bra 	$L__BB3_245;
	cvt.s64.s32 	%rd57, %r2095;
	setp.ge.s32 	%p109, %r4, %r2096;
	add.s64 	%rd16, %rd5, %rd57;
	shl.b64 	%rd58, %rd16, 2;
	add.s64 	%rd17, %rd3, %rd58;
	@%p109 bra 	$L__BB3_203;
	ld.global.u32 	%r2072, [%rd17];
$L__BB3_203:
	add.s32 	%r120, %r4, 384;
	setp.ge.s32 	%p110, %r120, %r2096;
	@%p110 bra 	$L__BB3_205;
	ld.global.u32 	%r2073, [%rd17+1536];
$L__BB3_205:
	add.s32 	%r123, %r4, 768;
	setp.ge.s32 	%p111, %r123, %r2096;
	@%p111 bra 	$L__BB3_207;
	ld.global.u32 	%r2074, [%rd17+3072];
$L__BB3_207:
	add.s32 	%r126, %r4, 1152;
	setp.ge.s32 	%p112, %r126, %r2096;
	@%p112 bra 	$L__BB3_209;
	ld.global.u32 	%r2075, [%rd17+4608];
$L__BB3_209:
	add.s32 	%r129, %r4, 1536;
	setp.ge.s32 	%p113, %r129, %r2096;
	@%p113 bra 	$L__BB3_211;
	ld.global.u32 	%r2076, [%rd17+6144];
$L__BB3_211:
	add.s32 	%r132, %r4, 1920;
	setp.ge.s32 	%p114, %r132, %r2096;
	@%p114 bra 	$L__BB3_213;
	ld.global.u32 	%r2077, [%rd17+7680];
$L__BB3_213:
	add.s32 	%r135, %r4, 2304;
	setp.ge.s32 	%p115, %r135, %r2096;
	@%p115 bra 	$L__BB3_215;
	ld.global.u32 	%r2078, [%rd17+9216];
$L__BB3_215:
	add.s32 	%r138, %r4, 2688;
	setp.ge.s32 	%p116, %r138, %r2096;
	@%p116 bra 	$L__BB3_217;
	ld.global.u32 	%r2079, [%rd17+10752];
$L__BB3_217:
	or.b32  	%r141, %r4, 3072;
	setp.ge.s32 	%p117, %r141, %r2096;
	@%p117 bra 	$L__BB3_219;
	ld.global.u32 	%r2080, [%rd17+12288];
$L__BB3_219:
	add.s32 	%r144, %r4, 3456;
	setp.ge.s32 	%p118, %r144, %r2096;
	@%p118 bra 	$L__BB3_221;
	ld.global.u32 	%r2081, [%rd17+13824];
$L__BB3_221:
	add.s32 	%r147, %r4, 3840;
	setp.ge.s32 	%p119, %r147, %r2096;
	@%p119 bra 	$L__BB3_223;
	ld.global.u32 	%r2082, [%rd17+15360];
$L__BB3_223:
	setp.ge.s32 	%p120, %r4, %r2096;
	bar.sync 	0;
	add.s64 	%rd18, %rd2, %rd58;
	@%p120 bra 	$L__BB3_225;
	st.global.u32 	[%rd18], %r2072;
$L__BB3_225:
	setp.ge.s32 	%p121, %r120, %r2096;
	@%p121 bra 	$L__BB3_227;
	st.global.u32 	[%rd18+1536], %r2073;
$L__BB3_227:
	setp.ge.s32 	%p122, %r123, %r2096;
	@%p122 bra 	$L__BB3_229;
	st.global.u32 	[%rd18+3072], %r2074;
$L__BB3_229:
	setp.ge.s32 	%p123, %r126, %r2096;
	@%p123 bra 	$L__BB3_231;
	st.global.u32 	[%rd18+4608], %r2075;
$L__BB3_231:
	setp.ge.s32 	%p124, %r129, %r2096;
	@%p124 bra 	$L__BB3_233;
	st.global.u32 	[%rd18+6144], %r2076;
$L__BB3_233:
	setp.ge.s32 	%p125, %r132, %r2096;
	@%p125 bra 	$L__BB3_235;
	st.global.u32 	[%rd18+7680], %r2077;
$L__BB3_235:
	setp.ge.s32 	%p126, %r135, %r2096;
	@%p126 bra 	$L__BB3_237;
	st.global.u32 	[%rd18+9216], %r2078;
$L__BB3_237:
	setp.ge.s32 	%p127, %r138, %r2096;
	@%p127 bra 	$L__BB3_239;
	st.global.u32 	[%rd18+10752], %r2079;
$L__BB3_239:
	setp.ge.s32 	%p128, %r141, %r2096;
	@%p128 bra 	$L__BB3_241;
	st.global.u32 	[%rd18+12288], %r2080;
$L__BB3_241:
	setp.ge.s32 	%p129, %r144, %r2096;
	@%p129 bra 	$L__BB3_243;
	st.global.u32 	[%rd18+13824], %r2081;
$L__BB3_243:
	setp.ge.s32 	%p130, %r147, %r2096;
	@%p130 bra 	$L__BB3_245;
	st.global.u32 	[%rd18+15360], %r2082;
$L__BB3_245:
	ret;

}


// ===== COMPILED SASS (sm_100) =====

	.target	sm_100

	.elftype	@"ET_EXEC"


//--------------------- .note.nv.tkinfo           --------------------------
	.section	.note.nv.tkinfo,"",@"SHT_NOTE"
	.sectionflags	@"SHF_NOTE_NV_TKINFO"
	.tkinfo
        /*0018*/ 	.word	0x00000002
        /*0030*/ 	.string	""
        /*0030*/ 	.string	"ptxas"
        /*0030*/ 	.string	"Cuda compilation tools, release 13.0, V13.0.88"
        /*0030*/ 	.string	"Build cuda_13.0.r13.0/compiler.36424714_0"
        /*0030*/ 	.string	"-arch sm_100 -m 64 "



//--------------------- .note.nv.cuinfo           --------------------------
	.section	.note.nv.cuinfo,"",@"SHT_NOTE"
	.sectionflags	@"SHF_NOTE_NV_CUINFO"
        /*0018*/ 	.short	0x0002
        /*001a*/ 	.short	0x0064
        /*001c*/ 	.short	0x0082
	.zero		2


//--------------------- .nv.info                  --------------------------
	.section	.nv.info,"",@"SHT_CUDA_INFO"
	.align	4


	//----- nvinfo : EIATTR_REGCOUNT
	.align		4
        /*0000*/ 	.byte	0x04, 0x2f
        /*0002*/ 	.short	(.L_41 - .L_40)
	.align		4
.L_40:
        /*0004*/ 	.word	index@(_Z12init_indicesPii)
        /*0008*/ 	.word	0x00000008


	//----- nvinfo : EIATTR_FRAME_SIZE
	.align		4
.L_41:
        /*000c*/ 	.byte	0x04, 0x11
        /*000e*/ 	.short	(.L_43 - .L_42)
	.align		4
.L_42:
        /*0010*/ 	.word	index@(_Z12init_indicesPii)
        /*0014*/ 	.word	0x00000000


	//----- nvinfo : EIATTR_REGCOUNT
	.align		4
.L_43:
        /*0018*/ 	.byte	0x04, 0x2f
        /*001a*/ 	.short	(.L_45 - .L_44)
	.align		4
.L_44:
        /*001c*/ 	.word	index@(_ZN3cub18CUB_300001_SM_10006detail11EmptyKernelIvEEvv)
        /*0020*/ 	.word	0x00000004


	//----- nvinfo : EIATTR_FRAME_SIZE
	.align		4
.L_45:
        /*0024*/ 	.byte	0x04, 0x11
        /*0026*/ 	.short	(.L_47 - .L_46)
	.align		4
.L_46:
        /*0028*/ 	.word	index@(_ZN3cub18CUB_300001_SM_10006detail11EmptyKernelIvEEvv)
        /*002c*/ 	.word	0x00000000


	//----- nvinfo : EIATTR_REGCOUNT
	.align		4
.L_47:
        /*0030*/ 	.byte	0x04, 0x2f
        /*0032*/ 	.short	(.L_49 - .L_48)
	.align		4
.L_48:
        /*0034*/ 	.word	index@(_ZN3cub18CUB_300001_SM_10006detail10radix_sort30DeviceSegmentedRadixSortKernelINS1_5radix10policy_hubIfiiE10Policy1000ELb0ELNS0_9SortOrderE1EfiPiS9_iNS1_21identity_decomposer_tEEEvPKT2_PSB_PKT3_PSF_T4_T5_iiiT7_)
        /*0038*/ 	.word	0x000000ff


	//----- nvinfo : EIATTR_FRAME_SIZE
	.align		4
.L_49:
        /*003c*/ 	.byte	0x04, 0x11
        /*003e*/ 	.short	(.L_51 - .L_50)
	.align		4
.L_50:
        /*0040*/ 	.word	index@(_ZN3cub18CUB_300001_SM_10006detail10radix_sort30DeviceSegmentedRadixSortKernelINS1_5radix10policy_hubIfiiE10Policy1000ELb0ELNS0_9SortOrderE1EfiPiS9_iNS1_21identity_decomposer_tEEEvPKT2_PSB_PKT3_PSF_T4_T5_iiiT7_)
        /*0044*/ 	.word	0x00000000


	//----- nvinfo : EIATTR_REGCOUNT
	.align		4
.L_51:
        /*0048*/ 	.byte	0x04, 0x2f
        /*004a*/ 	.short	(.L_53 - .L_52)
	.align		4
.L_52:
        /*004c*/ 	.word	index@(_ZN3cub18CUB_300001_SM_10006detail10radix_sort30DeviceSegmentedRadixSortKernelINS1_5radix10policy_hubIfiiE10Policy1000ELb1ELNS0_9SortOrderE1EfiPiS9_iNS1_21identity_decomposer_tEEEvPKT2_PSB_PKT3_PSF_T4_T5_iiiT7_)
        /*0050*/ 	.word	0x00000050


	//----- nvinfo : EIATTR_FRAME_SIZE
	.align		4
.L_53:
        /*0054*/ 	.byte	0x04, 0x11
        /*0056*/ 	.short	(.L_55 - .L_54)
	.align		4
.L_54:
        /*0058*/ 	.word	index@(_ZN3cub18CUB_300001_SM_10006detail10radix_sort30DeviceSegmentedRadixSortKernelINS1_5radix10policy_hubIfiiE10Policy1000ELb1ELNS0_9SortOrderE1EfiPiS9_iNS1_21identity_decomposer_tEEEvPKT2_PSB_PKT3_PSF_T4_T5_iiiT7_)
        /*005c*/ 	.word	0x00000000


	//----- nvinfo : EIATTR_MIN_STACK_SIZE
	.align		4
.L_55:
        /*0060*/ 	.byte	0x04, 0x12
        /*0062*/ 	.short	(.L_57 - .L_56)
	.align		4
.L_56:
        /*0064*/ 	.word	index@(_ZN3cub18CUB_300001_SM_10006detail10radix_sort30DeviceSegmentedRadixSortKernelINS1_5radix10policy_hubIfiiE10Policy1000ELb1ELNS0_9SortOrderE1EfiPiS9_iNS1_21identity_decomposer_tEEEvPKT2_PSB_PKT3_PSF_T4_T5_iiiT7_)
        /*0068*/ 	.word	0x00000000


	//----- nvinfo : EIATTR_MIN_STACK_SIZE
	.align		4
.L_57:
        /*006c*/ 	.byte	0x04, 0x12
        /*006e*/ 	.short	(.L_59 - .L_58)
	.align		4
.L_58:
        /*0070*/ 	.word	index@(_ZN3cub18CUB_300001_SM_10006detail10radix_sort30DeviceSegmentedRadixSortKernelINS1_5radix10policy_hubIfiiE10Policy1000ELb0ELNS0_9SortOrderE1EfiPiS9_iNS1_21identity_decomposer_tEEEvPKT2_PSB_PKT3_PSF_T4_T5_iiiT7_)
        /*0074*/ 	.word	0x00000000


	//----- nvinfo : EIATTR_MIN_STACK_SIZE
	.align		4
.L_59:
        /*0078*/ 	.byte	0x04, 0x12
        /*007a*/ 	.short	(.L_61 - .L_60)
	.align		4
.L_60:
        /*007c*/ 	.word	index@(_ZN3cub18CUB_300001_SM_10006detail11EmptyKernelIvEEvv)
        /*0080*/ 	.word	0x00000000


	//----- nvinfo : EIATTR_MIN_STACK_SIZE
	.align		4
.L_61:
        /*0084*/ 	.byte	0x04, 0x12
        /*0086*/ 	.short	(.L_63 - .L_62)
	.align		4
.L_62:
        /*0088*/ 	.word	index@(_Z12init_indicesPii)
        /*008c*/ 	.word	0x00000000
.L_63:


//--------------------- .nv.compat                --------------------------
	.section	.nv.compat,"",@"SHT_CUDA_COMPAT_INFO"
	.align	4
        /*0000*/ 	.byte	0x02, 0x09, 0x00, 0x00, 0x02, 0x02, 0x01, 0x00, 0x02, 0x05, 0x05, 0x00, 0x03, 0x07, 0x01, 0x01
        /*0010*/ 	.byte	0x02, 0x03, 0x00, 0x00, 0x02, 0x06, 0x01, 0x00, 0x04, 0x0b, 0x08, 0x00, 0x09, 0x00, 0x00, 0x00
        /*0020*/ 	.byte	0x00, 0x00, 0x00, 0x00


//--------------------- .nv.info._ZN3cub18CUB_300001_SM_10006detail10radix_sort30DeviceSegmentedRadixSortKernelINS1_5radix10policy_hubIfiiE10Policy1000ELb1ELNS0_9SortOrderE1EfiPiS9_iNS1_21identity_decomposer_tEEEvPKT2_PSB_PKT3_PSF_T4_T5_iiiT7_ --------------------------
	.section	.nv.info._ZN3cub18CUB_300001_SM_10006detail10radix_sort30DeviceSegmentedRadixSortKernelINS1_5radix10policy_hubIfiiE10Policy1000ELb1ELNS0_9SortOrderE1EfiPiS9_iNS1_21identity_decomposer_tEEEvPKT2_PSB_PKT3_PSF_T4_T5_iiiT7_,"",@"SHT_CUDA_INFO"
	.sectionflags	@""
	.align	4


	//----- nvinfo : EIATTR_CUDA_API_VERSION
	.align		4
        /*0000*/ 	.byte	0x04, 0x37
        /*0002*/ 	.short	(.L_65 - .L_64)
.L_64:
        /*0004*/ 	.word	0x00000082


	//----- nvinfo : EIATTR_KPARAM_INFO
	.align		4
.L_65:
        /*0008*/ 	.byte	0x04, 0x17
        /*000a*/ 	.short	(.L_67 - .L_66)
.L_66:
        /*000c*/ 	.word	0x00000000
        /*0010*/ 	.short	0x0009
        /*0012*/ 	.short	0x003c
        /*0014*/ 	.byte	0x00, 0xf0, 0x05, 0x00


	//----- nvinfo : EIATTR_KPARAM_INFO
	.align		4
.L_67:
        /*0018*/ 	.byte	0x04, 0x17
        /*001a*/ 	.short	(.L_69 - .L_68)
.L_68:
        /*001c*/ 	.word	0x00000000
        /*0020*/ 	.short	0x0008
        /*0022*/ 	.short	0x0038
        /*0024*/ 	.byte	0x00, 0xf0, 0x11, 0x00


	//----- nvinfo : EIATTR_KPARAM_INFO
	.align		4
.L_69:
        /*0028*/ 	.byte	0x04, 0x17
        /*002a*/ 	.short	(.L_71 - .L_70)
.L_70:
        /*002c*/ 	.word	0x00000000
        /*0030*/ 	.short	0x0007
        /*0032*/ 	.short	0x0034
        /*0034*/ 	.byte	0x00, 0xf0, 0x11, 0x00


	//----- nvinfo : EIATTR_KPARAM_INFO
	.align		4
.L_71:
        /*0038*/ 	.byte	0x04, 0x17
        /*003a*/ 	.short	(.L_73 - .L_72)
.L_72:
        /*003c*/ 	.word	0x00000000
        /*0040*/ 	.short	0x0006
        /*0042*/ 	.short	0x0030
        /*0044*/ 	.byte	0x00, 0xf0, 0x11, 0x00


	//----- nvinfo : EIATTR_KPARAM_INFO
	.align		4
.L_73:
        /*0048*/ 	.byte	0x04, 0x17
        /*004a*/ 	.short	(.L_75 - .L_74)
.L_74:
        /*004c*/ 	.word	0x00000000
        /*0050*/ 	.short	0x0005
        /*0052*/ 	.short	0x0028
        /*0054*/ 	.byte	0x00, 0xf5, 0x21, 0x00


	//----- nvinfo : EIATTR_KPARAM_INFO
	.align		4
.L_75:
        /*0058*/ 	.byte	0x04, 0x17
        /*005a*/ 	.short	(.L_77 - .L_76)
.L_76:
        /*005c*/ 	.word	0x00000000
        /*0060*/ 	.short	0x0004
        /*0062*/ 	.short	0x0020
        /*0064*/ 	.byte	0x00, 0xf5, 0x21, 0x00


	//----- nvinfo : EIATTR_KPARAM_INFO
	.align		4
.L_77:
        /*0068*/ 	.byte	0x04, 0x17
        /*006a*/ 	.short	(.L_79 - .L_78)
.L_78:
        /*006c*/ 	.word	0x00000000
        /*0070*/ 	.short	0x0003
        /*0072*/ 	.short	0x0018
        /*0074*/ 	.byte	0x00, 0xf5, 0x21, 0x00


	//----- nvinfo : EIATTR_KPARAM_INFO
	.align		4
.L_79:
        /*0078*/ 	.byte	0x04, 0x17
        /*007a*/ 	.short	(.L_81 - .L_80)
.L_80:
        /*007c*/ 	.word	0x00000000
        /*0080*/ 	.short	0x0002
        /*0082*/ 	.short	0x0010
        /*0084*/ 	.byte	0x00, 0xf5, 0x21, 0x00


	//----- nvinfo : EIATTR_KPARAM_INFO
	.align		4
.L_81:
        /*0088*/ 	.byte	0x04, 0x17
        /*008a*/ 	.short	(.L_83 - .L_82)
.L_82:
        /*008c*/ 	.word	0x00000000
        /*0090*/ 	.short	0x0001
        /*0092*/ 	.short	0x0008
        /*0094*/ 	.byte	0x00, 0xf5, 0x21, 0x00


	//----- nvinfo : EIATTR_KPARAM_INFO
	.align		4
.L_83:
        /*0098*/ 	.byte	0x04, 0x17
        /*009a*/ 	.short	(.L_85 - .L_84)
.L_84:
        /*009c*/ 	.word	0x00000000
        /*00a0*/ 	.short	0x0000
        /*00a2*/ 	.short	0x0000
        /*00a4*/ 	.byte	0x00, 0xf5, 0x21, 0x00


	//----- nvinfo : EIATTR_SPARSE_MMA_MASK
	.align		4
.L_85:
        /*00a8*/ 	.byte	0x03, 0x50
        /*00aa*/ 	.short	0x0000


	//----- nvinfo : EIATTR_MAXREG_COUNT
	.align		4
        /*00ac*/ 	.byte	0x03, 0x1b
        /*00ae*/ 	.short	0x00a8


	//----- nvinfo : EIATTR_NUM_BARRIERS
	.align		4
        /*00b0*/ 	.byte	0x02, 0x4c
        /*00b2*/ 	.byte	0x01
	.zero		1


	//----- nvinfo : EIATTR_MERCURY_ISA_VERSION
	.align		4
        /*00b4*/ 	.byte	0x03, 0x5f
        /*00b6*/ 	.short	0x0101


	//----- nvinfo : EIATTR_COOP_GROUP_MASK_REGIDS
	.align		4
        /*00b8*/ 	.byte	0x04, 0x29
        /*00ba*/ 	.short	(.L_87 - .L_86)


	//   ....[0]....
.L_86:
        /*00bc*/ 	.word	0xffffffff


	//   ....[1]....
        /*00c0*/ 	.word	0xffffffff


	//   ....[2]....
        /*00c4*/ 	.word	0xffffffff


	//   ....[3]....
        /*00c8*/ 	.word	0xffffffff


	//   ....[4]....
        /*00cc*/ 	.word	0xffffffff


	//   ....[5]....
        /*00d0*/ 	.word	0xffffffff


	//   ....[6]....
        /*00d4*/ 	.word	0xffffffff


	//   ....[7]....
        /*00d8*/ 	.word	0xffffffff


	//   ....[8]....
        /*00dc*/ 	.word	0xffffffff


	//   ....[9]....
        /*00e0*/ 	.word	0xffffffff


	//   ....[10]....
        /*00e4*/ 	.word	0xffffffff


	//   ....[11]....
        /*00e8*/ 	.word	0xffffffff


	//   ....[12]....
        /*00ec*/ 	.word	0xffffffff


	//   ....[13]....
        /*00f0*/ 	.word	0xffffffff


	//   ....[14]....
        /*00f4*/ 	.word	0xffffffff


	//   ....[15]....
        /*00f8*/ 	.word	0xffffffff


	//   ....[16]....
        /*00fc*/ 	.word	0xffffffff


	//   ....[17]....
        /*0100*/ 	.word	0x05000018


	//   ....[18]....
        /*0104*/ 	.word	0x05000018


	//   ....[19]....
        /*0108*/ 	.word	0x05000018


	//   ....[20]....
        /*010c*/ 	.word	0x05000018


	//   ....[21]....
        /*0110*/ 	.word	0x05000018


	//----- nvinfo : EIATTR_COOP_GROUP_INSTR_OFFSETS
	.align		4
.L_87:
        /*0114*/ 	.byte	0x04, 0x28
        /*0116*/ 	.short	(.L_89 - .L_88)


	//   ....[0]....
.L_88:
        /*0118*/ 	.word	0x00003290


	//   ....[1]....
        /*011c*/ 	.word	0x000032b0


	//   ....[2]....
        /*0120*/ 	.word	0x000032d0


	//   ....[3]....
        /*0124*/ 	.word	0x000032f0


	//   ....[4]....
        /*0128*/ 	.word	0x00003310


	//   ....[5]....
        /*012c*/ 	.word	0x00004670


	//   ....[6]....
        /*0130*/ 	.word	0x00004690


	//   ....[7]....
        /*0134*/ 	.word	0x000046c0


	//   ....[8]....
        /*0138*/ 	.word	0x000046f0


	//   ....[9]....
        /*013c*/ 	.word	0x00004710


	//   ....[10]....
        /*0140*/ 	.word	0x000060b0


	//   ....[11]....
        /*0144*/ 	.word	0x00007340


	//   ....[12]....
        /*0148*/ 	.word	0x00007360


	//   ....[13]....
        /*014c*/ 	.word	0x00007380


	//   ....[14]....
        /*0150*/ 	.word	0x000073a0


	//   ....[15]....
        /*0154*/ 	.word	0x000073e0


	//   ....[16]....
        /*0158*/ 	.word	0x00008b90


	//   ....[17]....
        /*015c*/ 	.word	0x0000a3a0


	//   ....[18]....
        /*0160*/ 	.word	0x0000a410


	//   ....[19]....
        /*0164*/ 	.word	0x0000a480


	//   ....[20]....
        /*0168*/ 	.word	0x0000a4f0


	//   ....[21]....
        /*016c*/ 	.word	0x0000a560


	//----- nvinfo : EIATTR_VRC_CTA_INIT_COUNT
	.align		4
.L_89:
        /*0170*/ 	.byte	0x02, 0x4a
	.zero		1
	.zero		1


	//----- nvinfo : EIATTR_EXIT_INSTR_OFFSETS
	.align		4
        /*0174*/ 	.byte	0x04, 0x1c
        /*0176*/ 	.short	(.L_91 - .L_90)


	//   ....[0]....
.L_90:
        /*0178*/ 	.word	0x000000b0


	//   ....[1]....
        /*017c*/ 	.word	0x00006090


	//   ....[2]....
        /*0180*/ 	.word	0x00009440


	//   ....[3]....
        /*0184*/ 	.word	0x000094a0


	//   ....[4]....
        /*0188*/ 	.word	0x00009eb0


	//   ....[5]....
        /*018c*/ 	.word	0x0000a320


	//   ....[6]....
        /*0190*/ 	.word	0x0000a340


	//----- nvinfo : EIATTR_MAX_THREADS
	.align		4
.L_91:
        /*0194*/ 	.byte	0x04, 0x05
        /*0196*/ 	.short	(.L_93 - .L_92)
.L_92:
        /*0198*/ 	.word	0x00000180
        /*019c*/ 	.word	0x00000001
        /*01a0*/ 	.word	0x00000001


	//----- nvinfo : EIATTR_CRS_STACK_SIZE
	.align		4
.L_93:
        /*01a4*/ 	.byte	0x04, 0x1e
        /*01a6*/ 	.short	(.L_95 - .L_94)
.L_94:
        /*01a8*/ 	.word	0x00000000


	//----- nvinfo : EIATTR_CBANK_PARAM_SIZE
	.align		4
.L_95:
        /*01ac*/ 	.byte	0x03, 0x19
        /*01ae*/ 	.short	0x003d


	//----- nvinfo : EIATTR_PARAM_CBANK
	.align		4
        /*01b0*/ 	.byte	0x04, 0x0a
        /*01b2*/ 	.short	(.L_97 - .L_96)
	.align		4
.L_96:
        /*01b4*/ 	.word	index@(.nv.constant0._ZN3cub18CUB_300001_SM_10006detail10radix_sort30DeviceSegmentedRadixSortKernelINS1_5radix10policy_hubIfiiE10Policy1000ELb1ELNS0_9SortOrderE1EfiPiS9_iNS1_21identity_decomposer_tEEEvPKT2_PSB_PKT3_PSF_T4_T5_iiiT7_)
        /*01b8*/ 	.short	0x0380
        /*01ba*/ 	.short	0x003d


	//----- nvinfo : EIATTR_SW_WAR
	.align		4
.L_97:
        /*01bc*/ 	.byte	0x04, 0x36
        /*01be*/ 	.short	(.L_99 - .L_98)
.L_98:
        /*01c0*/ 	.word	0x00000008
.L_99:


//--------------------- .nv.info._ZN3cub18CUB_300001_SM_10006detail10radix_sort30DeviceSegmentedRadixSortKernelINS1_5radix10policy_hubIfiiE10Policy1000ELb0ELNS0_9SortOrderE1EfiPiS9_iNS1_21identity_decomposer_tEEEvPKT2_PSB_PKT3_PSF_T4_T5_iiiT7_ --------------------------
	.section	.nv.info._ZN3cub18CUB_300001_SM_10006detail10radix_sort30DeviceSegmentedRadixSortKernelINS1_5radix10policy_hubIfiiE10Policy1000ELb0ELNS0_9SortOrderE1EfiPiS9_iNS1_21identity_decomposer_tEEEvPKT2_PSB_PKT3_PSF_T4_T5_iiiT7_,"",@"SHT_CUDA_INFO"
	.sectionflags	@""
	.align	4


	//----- nvinfo : EIATTR_CUDA_API_VERSION
	.align		4
        /*0000*/ 	.byte	0x04, 0x37
        /*0002*/ 	.short	(.L_101 - .L_100)
.L_100:
        /*0004*/ 	.word	0x00000082


	//----- nvinfo : EIATTR_KPARAM_INFO
	.align		4
.L_101:
        /*0008*/ 	.byte	0x04, 0x17
        /*000a*/ 	.short	(.L_103 - .L_102)
.L_102:
        /*000c*/ 	.word	0x00000000
        /*0010*/ 	.short	0x0009
        /*0012*/ 	.short	0x003c
        /*0014*/ 	.byte	0x00, 0xf0, 0x05, 0x00


	//----- nvinfo : EIATTR_KPARAM_INFO
	.align		4
.L_103:
        /*0018*/ 	.byte	0x04, 0x17
        /*001a*/ 	.short	(.L_105 - .L_104)
.L_104:
        /*001c*/ 	.word	0x00000000
        /*0020*/ 	.short	0x0008
        /*0022*/ 	.short	0x0038
        /*0024*/ 	.byte	0x00, 0xf0, 0x11, 0x00


	//----- nvinfo : EIATTR_KPARAM_INFO
	.align		4
.L_105:
        /*0028*/ 	.byte	0x04, 0x17
        /*002a*/ 	.short	(.L_107 - .L_106)
.L_106:
        /*002c*/ 	.word	0x00000000
        /*0030*/ 	.short	0x0007
        /*0032*/ 	.short	0x0034
        /*0034*/ 	.byte	0x00, 0xf0, 0x11, 0x00


	//----- nvinfo : EIATTR_KPARAM_INFO
	.align		4
.L_107:
        /*0038*/ 	.byte	0x04, 0x17
        /*003a*/ 	.short	(.L_109 - .L_108)
.L_108:
        /*003c*/ 	.word	0x00000000
        /*0040*/ 	.short	0x0006
        /*0042*/ 	.short	0x0030
        /*0044*/ 	.byte	0x00, 0xf0, 0x11, 0x00


	//----- nvinfo : EIATTR_KPARAM_INFO
	.align		4
.L_109:
        /*0048*/ 	.byte	0x04, 0x17
        /*004a*/ 	.short	(.L_111 - .L_110)
.L_110:
        /*004c*/ 	.word	0x00000000
        /*0050*/ 	.short	0x0005
        /*0052*/ 	.short	0x0028
        /*0054*/ 	.byte	0x00, 0xf5, 0x21, 0x00


	//----- nvinfo : EIATTR_KPARAM_INFO
	.align		4
.L_111:
        /*0058*/ 	.byte	0x04, 0x17
        /*005a*/ 	.short	(.L_113 - .L_112)
.L_112:
        /*005c*/ 	.word	0x00000000
        /*0060*/ 	.short	0x0004
        /*0062*/ 	.short	0x0020
        /*0064*/ 	.byte	0x00, 0xf5, 0x21, 0x00


	//----- nvinfo : EIATTR_KPARAM_INFO
	.align		4
.L_113:
        /*0068*/ 	.byte	0x04, 0x17
        /*006a*/ 	.short	(.L_115 - .L_114)
.L_114:
        /*006c*/ 	.word	0x00000000
        /*0070*/ 	.short	0x0003
        /*0072*/ 	.short	0x0018
        /*0074*/ 	.byte	0x00, 0xf5, 0x21, 0x00


	//----- nvinfo : EIATTR_KPARAM_INFO
	.align		4
.L_115:
        /*0078*/ 	.byte	0x04, 0x17
        /*007a*/ 	.short	(.L_117 - .L_116)
.L_116:
        /*007c*/ 	.word	0x00000000
        /*0080*/ 	.short	0x0002
        /*0082*/ 	.short	0x0010
        /*0084*/ 	.byte	0x00, 0xf5, 0x21, 0x00


	//----- nvinfo : EIATTR_KPARAM_INFO
	.align		4
.L_117:
        /*0088*/ 	.byte	0x04, 0x17
        /*008a*/ 	.short	(.L_119 - .L_118)
.L_118:
        /*008c*/ 	.word	0x00000000
        /*0090*/ 	.short	0x0001
        /*0092*/ 	.short	0x0008
        /*0094*/ 	.byte	0x00, 0xf5, 0x21, 0x00


	//----- nvinfo : EIATTR_KPARAM_INFO
	.align		4
.L_119:
        /*0098*/ 	.byte	0x04, 0x17
        /*009a*/ 	.short	(.L_121 - .L_120)
.L_120:
        /*009c*/ 	.word	0x00000000
        /*00a0*/ 	.short	0x0000
        /*00a2*/ 	.short	0x0000
        /*00a4*/ 	.byte	0x00, 0xf5, 0x21, 0x00


	//----- nvinfo : EIATTR_SPARSE_MMA_MASK
	.align		4
.L_121:
        /*00a8*/ 	.byte	0x03, 0x50
        /*00aa*/ 	.short	0x0000


	//----- nvinfo : EIATTR_MAXREG_COUNT
	.align		4
        /*00ac*/ 	.byte	0x03, 0x1b
        /*00ae*/ 	.short	0x00ff


	//----- nvinfo : EIATTR_NUM_BARRIERS
	.align		4
        /*00b0*/ 	.byte	0x02, 0x4c
        /*00b2*/ 	.byte	0x01
	.zero		1


	//----- nvinfo : EIATTR_MERCURY_ISA_VERSION
	.align		4
        /*00b4*/ 	.byte	0x03, 0x5f
        /*00b6*/ 	.short	0x0101


	//----- nvinfo : EIATTR_COOP_GROUP_MASK_REGIDS
	.align		4
        /*00b8*/ 	.byte	0x04, 0x29
        /*00ba*/ 	.short	(.L_123 - .L_122)


	//   ....[0]....
.L_122:
        /*00bc*/ 	.word	0xffffffff


	//   ....[1]....
        /*00c0*/ 	.word	0xffffffff


	//   ....[2]....
        /*00c4*/ 	.word	0xffffffff


	//   ....[3]....
        /*00c8*/ 	.word	0xffffffff


	//   ....[4]....
        /*00cc*/ 	.word	0xffffffff


	//   ....[5]....
        /*00d0*/ 	.word	0xffffffff


	//   ....[6]....
        /*00d4*/ 	.word	0xffffffff


	//   ....[7]....
        /*00d8*/ 	.word	0xffffffff


	//   ....[8]....
        /*00dc*/ 	.word	0xffffffff


	//   ....[9]....
        /*00e0*/ 	.word	0xffffffff


	//   ....[10]....
        /*00e4*/ 	.word	0xffffffff


	//   ....[11]....
        /*00e8*/ 	.word	0xffffffff


	//   ....[12]....
        /*00ec*/ 	.word	0xffffffff


	//   ....[13]....
        /*00f0*/ 	.word	0xffffffff


	//   ....[14]....
        /*00f4*/ 	.word	0xffffffff


	//   ....[15]....
        /*00f8*/ 	.word	0xffffffff


	//   ....[16]....
        /*00fc*/ 	.word	0xffffffff


	//   ....[17]....
        /*0100*/ 	.word	0x05000013


	//   ....[18]....
        /*0104*/ 	.word	0x05000013


	//   ....[19]....
        /*0108*/ 	.word	0x05000013


	//   ....[20]....
        /*010c*/ 	.word	0x05000013


	//   ....[21]....
        /*0110*/ 	.word	0x05000013


	//----- nvinfo : EIATTR_COOP_GROUP_INSTR_OFFSETS
	.align		4
.L_123:
        /*0114*/ 	.byte	0x04, 0x28
        /*0116*/ 	.short	(.L_125 - .L_124)


	//   ....[0]....
.L_124:
        /*0118*/ 	.word	0x00006f40


	//   ....[1]....
        /*011c*/ 	.word	0x00006f60


	//   ....[2]....
        /*0120*/ 	.word	0x00006f80


	//   ....[3]....
        /*0124*/ 	.word	0x00006fa0


	//   ....[4]....
        /*0128*/ 	.word	0x00006fc0


	//   ....[5]....
        /*012c*/ 	.word	0x0000a760


	//   ....[6]....
        /*0130*/ 	.word	0x0000a780


	//   ....[7]....
        /*0134*/ 	.word	0x0000a7a0


	//   ....[8]....
        /*0138*/ 	.word	0x0000a7c0


	//   ....[9]....
        /*013c*/ 	.word	0x0000a7e0


	//   ....[10]....
        /*0140*/ 	.word	0x0000ea50


	//   ....[11]....
        /*0144*/ 	.word	0x000124b0


	//   ....[12]....
        /*0148*/ 	.word	0x000124d0


	//   ....[13]....
        /*014c*/ 	.word	0x000124f0


	//   ....[14]....
        /*0150*/ 	.word	0x00012510


	//   ....[15]....
        /*0154*/ 	.word	0x00012540


	//   ....[16]....
        /*0158*/ 	.word	0x00016440


	//   ....[17]....
        /*015c*/ 	.word	0x0001b310


	//   ....[18]....
        /*0160*/ 	.word	0x0001b380


	//   ....[19]....
        /*0164*/ 	.word	0x0001b3f0


	//   ....[20]....
        /*0168*/ 	.word	0x0001b460


	//   ....[21]....
        /*016c*/ 	.word	0x0001b4d0


	//----- nvinfo : EIATTR_VRC_CTA_INIT_COUNT
	.align		4
.L_125:
        /*0170*/ 	.byte	0x02, 0x4a
	.zero		1
	.zero		1


	//----- nvinfo : EIATTR_EXIT_INSTR_OFFSETS
	.align		4
        /*0174*/ 	.byte	0x04, 0x1c
        /*0176*/ 	.short	(.L_127 - .L_126)


	//   ....[0]....
.L_126:
        /*0178*/ 	.word	0x000000b0


	//   ....[1]....
        /*017c*/ 	.word	0x0000ea30


	//   ....[2]....
        /*0180*/ 	.word	0x00018110


	//   ....[3]....
        /*0184*/ 	.word	0x00018170


	//   ....[4]....
        /*0188*/ 	.word	0x0001a040


	//   ....[5]....
        /*018c*/ 	.word	0x0001b290


	//   ....[6]....
        /*0190*/ 	.word	0x0001b2b0


	//----- nvinfo : EIATTR_MAX_THREADS
	.align		4
.L_127:
        /*0194*/ 	.byte	0x04, 0x05
        /*0196*/ 	.short	(.L_129 - .L_128)
.L_128:
        /*0198*/ 	.word	0x000000c0
        /*019c*/ 	.word	0x00000001
        /*01a0*/ 	.word	0x00000001


	//----- nvinfo : EIATTR_CRS_STACK_SIZE
	.align		4
.L_129:
        /*01a4*/ 	.byte	0x04, 0x1e
        /*01a6*/ 	.short	(.L_131 - .L_130)
.L_130:
        /*01a8*/ 	.word	0x00000000


	//----- nvinfo : EIATTR_CBANK_PARAM_SIZE
	.align		4
.L_131:
        /*01ac*/ 	.byte	0x03, 0x19
        /*01ae*/ 	.short	0x003d


	//----- nvinfo : EIATTR_PARAM_CBANK
	.align		4
        /*01b0*/ 	.byte	0x04, 0x0a
        /*01b2*/ 	.short	(.L_133 - .L_132)
	.align		4
.L_132:
        /*01b4*/ 	.word	index@(.nv.constant0._ZN3cub18CUB_300001_SM_10006detail10radix_sort30DeviceSegmentedRadixSortKernelINS1_5radix10policy_hubIfiiE10Policy1000ELb0ELNS0_9SortOrderE1EfiPiS9_iNS1_21identity_decomposer_tEEEvPKT2_PSB_PKT3_PSF_T4_T5_iiiT7_)
        /*01b8*/ 	.short	0x0380
        /*01ba*/ 	.short	0x003d


	//----- nvinfo : EIATTR_SW_WAR
	.align		4
.L_133:
        /*01bc*/ 	.byte	0x04, 0x36
        /*01be*/ 	.short	(.L_135 - .L_134)
.L_134:
        /*01c0*/ 	.word	0x00000008
.L_135:


//--------------------- .nv.info._ZN3cub18CUB_300001_SM_10006detail11EmptyKernelIvEEvv --------------------------
	.section	.nv.info._ZN3cub18CUB_300001_SM_10006detail11EmptyKernelIvEEvv,"",@"SHT_CUDA_INFO"
	.sectionflags	@""
	.align	4


	//----- nvinfo : EIATTR_CUDA_API_VERSION
	.align		4
        /*0000*/ 	.byte	0x04, 0x37
        /*0002*/ 	.short	(.L_137 - .L_136)
.L_136:
        /*0004*/ 	.word	0x00000082


	//----- nvinfo : EIATTR_SPARSE_MMA_MASK
	.align		4
.L_137:
        /*0008*/ 	.byte	0x03, 0x50
        /*000a*/ 	.short	0x0000


	//----- nvinfo : EIATTR_MAXREG_COUNT
	.align		4
        /*000c*/ 	.byte	0x03, 0x1b
        /*000e*/ 	.short	0x00ff


	//----- nvinfo : EIATTR_MERCURY_ISA_VERSION
	.align		4
        /*0010*/ 	.byte	0x03, 0x5f
        /*0012*/ 	.short	0x0101


	//----- nvinfo : EIATTR_VRC_CTA_INIT_COUNT
	.align		4
        /*0014*/ 	.byte	0x02, 0x4a
	.zero		1
	.zero		1


	//----- nvinfo : EIATTR_EXIT_INSTR_OFFSETS
	.align		4
        /*0018*/ 	.byte	0x04, 0x1c
        /*001a*/ 	.short	(.L_139 - .L_138)


	//   ....[0]....
.L_138:
        /*001c*/ 	.word	0x00000010


	//----- nvinfo : EIATTR_SW_WAR
	.align		4
.L_139:
        /*0020*/ 	.byte	0x04, 0x36
        /*0022*/ 	.short	(.L_141 - .L_140)
.L_140:
        /*0024*/ 	.word	0x00000008
.L_141:


//--------------------- .nv.info._Z12init_indicesPii --------------------------
	.section	.nv.info._Z12init_indicesPii,"",@"SHT_CUDA_INFO"
	.sectionflags	@""
	.align	4


	//----- nvinfo : EIATTR_CUDA_API_VERSION
	.align		4
        /*0000*/ 	.byte	0x04, 0x37
        /*0002*/ 	.short	(.L_143 - .L_142)
.L_142:
        /*0004*/ 	.word	0x00000082


	//----- nvinfo : EIATTR_KPARAM_INFO
	.align		4
.L_143:
        /*0008*/ 	.byte	0x04, 0x17
        /*000a*/ 	.short	(.L_145 - .L_144)
.L_144:
        /*000c*/ 	.word	0x00000000
        /*0010*/ 	.short	0x0001
        /*0012*/ 	.short	0x0008
        /*0014*/ 	.byte	0x00, 0xf0, 0x11, 0x00


	//----- nvinfo : EIATTR_KPARAM_INFO
	.align		4
.L_145:
        /*0018*/ 	.byte	0x04, 0x17
        /*001a*/ 	.short	(.L_147 - .L_146)
.L_146:
        /*001c*/ 	.word	0x00000000
        /*0020*/ 	.short	0x0000
        /*0022*/ 	.short	0x0000
        /*0024*/ 	.byte	0x00, 0xf5, 0x21, 0x00


	//----- nvinfo : EIATTR_SPARSE_MMA_MASK
	.align		4
.L_147:
        /*0028*/ 	.byte	0x03, 0x50
        /*002a*/ 	.short	0x0000


	//----- nvinfo : EIATTR_MAXREG_COUNT
	.align		4
        /*002c*/ 	.byte	0x03, 0x1b
        /*002e*/ 	.short	0x00ff


	//----- nvinfo : EIATTR_MERCURY_ISA_VERSION
	.align		4
        /*0030*/ 	.byte	0x03, 0x5f
        /*0032*/ 	.short	0x0101


	//----- nvinfo : EIATTR_VRC_CTA_INIT_COUNT
	.align		4
        /*0034*/ 	.byte	0x02, 0x4a
	.zero		1
	.zero		1


	//----- nvinfo : EIATTR_EXIT_INSTR_OFFSETS
	.align		4
        /*0038*/ 	.byte	0x04, 0x1c
        /*003a*/ 	.short	(.L_149 - .L_148)


	//   ....[0]....
.L_148:
        /*003c*/ 	.word	0x00000070


	//   ....[1]....
        /*0040*/ 	.word	0x000000c0


	//----- nvinfo : EIATTR_CBANK_PARAM_SIZE
	.align		4
.L_149:
        /*0044*/ 	.byte	0x03, 0x19
        /*0046*/ 	.short	0x000c


	//----- nvinfo : EIATTR_PARAM_CBANK
	.align		4
        /*0048*/ 	.byte	0x04, 0x0a
        /*004a*/ 	.short	(.L_151 - .L_150)
	.align		4
.L_150:
        /*004c*/ 	.word	index@(.nv.constant0._Z12init_indicesPii)
        /*0050*/ 	.short	0x0380
        /*0052*/ 	.short	0x000c


	//----- nvinfo : EIATTR_SW_WAR
	.align		4
.L_151:
        /*0054*/ 	.byte	0x04, 0x36
        /*0056*/ 	.short	(.L_153 - .L_152)
.L_152:
        /*0058*/ 	.word	0x00000008
.L_153:


//--------------------- .nv.callgraph             --------------------------
	.section	.nv.callgraph,"",@"SHT_CUDA_CALLGRAPH"
	.align	4
	.sectionentsize	8
	.align		4
        /*0000*/ 	.word	0x00000000
	.align		4
        /*0004*/ 	.word	0xffffffff
	.align		4
        /*0008*/ 	.word	0x00000000
	.align		4
        /*000c*/ 	.word	0xfffffffe
	.align		4
        /*0010*/ 	.word	0x00000000
	.align		4
        /*0014*/ 	.word	0xfffffffd
	.align		4
        /*0018*/ 	.word	0x00000000
	.align		4
        /*001c*/ 	.word	0xfffffffc


//--------------------- .nv.constant4             --------------------------
	.section	.nv.constant4,"a",@progbits
	.align	8
	.align		8
.nv.constant4:
        /*0000*/ 	.dword	_ZN34_INTERNAL_0048f113_4_k_cu_06f5d5284cuda3std3__45__cpo5beginE
	.align		8
        /*0008*/ 	.dword	_ZN34_INTERNAL_0048f113_4_k_cu_06f5d5284cuda3std3__45__cpo3endE
	.align		8
        /*0010*/ 	.dword	_ZN34_INTERNAL_0048f113_4_k_cu_06f5d5284cuda3std3__45__cpo6cbeginE
	.align		8
        /*0018*/ 	.dword	_ZN34_INTERNAL_0048f113_4_k_cu_06f5d5284cuda3std3__45__cpo4cendE
	.align		8
        /*0020*/ 	.dword	_ZN34_INTERNAL_0048f113_4_k_cu_06f5d5284cuda3std3__45__cpo6rbeginE
	.align		8
        /*0028*/ 	.dword	_ZN34_INTERNAL_0048f113_4_k_cu_06f5d5284cuda3std3__45__cpo4rendE
	.align		8
        /*0030*/ 	.dword	_ZN34_INTERNAL_0048f113_4_k_cu_06f5d5284cuda3std3__45__cpo7crbeginE
	.align		8
        /*0038*/ 	.dword	_ZN34_INTERNAL_0048f113_4_k_cu_06f5d5284cuda3std3__45__cpo5crendE
	.align		8
        /*0040*/ 	.dword	_ZN34_INTERNAL_0048f113_4_k_cu_06f5d5284cuda3std3__436_GLOBAL__N__0048f113_4_k_cu_06f5d5286ignoreE
	.align		8
        /*0048*/ 	.dword	_ZN34_INTERNAL_0048f113_4_k_cu_06f5d5284cuda3std3__419piecewise_constructE
	.align		8
        /*0050*/ 	.dword	_ZN34_INTERNAL_0048f113_4_k_cu_06f5d5284cuda3std3__48in_placeE
	.align		8
        /*0058*/ 	.dword	_ZN34_INTERNAL_0048f113_4_k_cu_06f5d5284cuda3std3__420unreachable_sentinelE
	.align		8
        /*0060*/ 	.dword	_ZN34_INTERNAL_0048f113_4_k_cu_06f5d5284cuda3std3__47nulloptE
	.align		8
        /*0068*/ 	.dword	_ZN34_INTERNAL_0048f113_4_k_cu_06f5d5284cuda3std3__48unexpectE
	.align		8
        /*0070*/ 	.dword	_ZN34_INTERNAL_0048f113_4_k_cu_06f5d5284cuda3std6ranges3__45__cpo4swapE
	.align		8
        /*0078*/ 	.dword	_ZN34_INTERNAL_0048f113_4_k_cu_06f5d5284cuda3std6ranges3__45__cpo9iter_moveE
	.align		8
        /*0080*/ 	.dword	_ZN34_INTERNAL_0048f113_4_k_cu_06f5d5284cuda3std6ranges3__45__cpo5beginE
	.align		8
        /*0088*/ 	.dword	_ZN34_INTERNAL_0048f113_4_k_cu_06f5d5284cuda3std6ranges3__45__cpo3endE
	.align		8
        /*0090*/ 	.dword	_ZN34_INTERNAL_0048f113_4_k_cu_06f5d5284cuda3std6ranges3__45__cpo6cbeginE
	.align		8
        /*0098*/ 	.dword	_ZN34_INTERNAL_0048f113_4_k_cu_06f5d5284cuda3std6ranges3__45__cpo4cendE
	.align		8
        /*00a0*/ 	.dword	_ZN34_INTERNAL_0048f113_4_k_cu_06f5d5284cuda3std6ranges3__45__cpo7advanceE
	.align		8
        /*00a8*/ 	.dword	_ZN34_INTERNAL_0048f113_4_k_cu_06f5d5284cuda3std6ranges3__45__cpo9iter_swapE
	.align		8
        /*00b0*/ 	.dword	_ZN34_INTERNAL_0048f113_4_k_cu_06f5d5284cuda3std6ranges3__45__cpo4nextE
	.align		8
        /*00b8*/ 	.dword	_ZN34_INTERNAL_0048f113_4_k_cu_06f5d5284cuda3std6ranges3__45__cpo4prevE
	.align		8
        /*00c0*/ 	.dword	_ZN34_INTERNAL_0048f113_4_k_cu_06f5d5284cuda3std6ranges3__45__cpo4dataE
	.align		8
        /*00c8*/ 	.dword	_ZN34_INTERNAL_0048f113_4_k_cu_06f5d5284cuda3std6ranges3__45__cpo5cdataE
	.align		8
        /*00d0*/ 	.dword	_ZN34_INTERNAL_0048f113_4_k_cu_06f5d5284cuda3std6ranges3__45__cpo4sizeE
	.align		8
        /*00d8*/ 	.dword	_ZN34_INTERNAL_0048f113_4_k_cu_06f5d5284cuda3std6ranges3__45__cpo5ssizeE
	.align		8
        /*00e0*/ 	.dword	_ZN34_INTERNAL_0048f113_4_k_cu_06f5d5284cuda3std6ranges3__45__cpo8distanceE
	.align		8
        /*00e8*/ 	.dword	_ZN34_INTERNAL_0048f113_4_k_cu_06f5d5286thrust24THRUST_300001_SM_1000_NS6system6detail10sequential3seqE
	.align		8
        /*00f0*/ 	.dword	_ZN34_INTERNAL_0048f113_4_k_cu_06f5d5286thrust24THRUST_300001_SM_1000_NS12placeholders2_1E
	.align		8
        /*00f8*/ 	.dword	_ZN34_INTERNAL_0048f113_4_k_cu_06f5d5286thrust24THRUST_300001_SM_1000_NS12placeholders2_2E
	.align		8
        /*0100*/ 	.dword	_ZN34_INTERNAL_0048f113_4_k_cu_06f5d5286thrust24THRUST_300001_SM_1000_NS12placeholders2_3E
	.align		8
        /*0108*/ 	.dword	_ZN34_INTERNAL_0048f113_4_k_cu_06f5d5286thrust24THRUST_300001_SM_1000_NS12placeholders2_4E
	.align		8
        /*0110*/ 	.dword	_ZN34_INTERNAL_0048f113_4_k_cu_06f5d5286thrust24THRUST_300001_SM_1000_NS12placeholders2_5E
	.align		8
        /*0118*/ 	.dword	_ZN34_INTERNAL_0048f113_4_k_cu_06f5d5286thrust24THRUST_300001_SM_1000_NS12placeholders2_6E
	.align		8
        /*0120*/ 	.dword	_ZN34_INTERNAL_0048f113_4_k_cu_06f5d5286thrust24THRUST_300001_SM_1000_NS12placeholders2_7E
	.align		8
        /*0128*/ 	.dword	_ZN34_INTERNAL_0048f113_4_k_cu_06f5d5286thrust24THRUST_300001_SM_1000_NS12placeholders2_8E
	.align		8
        /*0130*/ 	.dword	_ZN34_INTERNAL_0048f113_4_k_cu_06f5d5286thrust24THRUST_300001_SM_1000_NS12placeholders2_9E
	.align		8
        /*0138*/ 	.dword	_ZN34_INTERNAL_0048f113_4_k_cu_06f5d5286thrust24THRUST_300001_SM_1000_NS12placeholders3_10E


//--------------------- .text._ZN3cub18CUB_300001_SM_10006detail10radix_sort30DeviceSegmentedRadixSortKernelINS1_5radix10policy_hubIfiiE10Policy1000ELb1ELNS0_9SortOrderE1EfiPiS9_iNS1_21identity_decomposer_tEEEvPKT2_PSB_PKT3_PSF_T4_T5_iiiT7_ --------------------------
	.section	.text._ZN3cub18CUB_300001_SM_10006detail10radix_sort30DeviceSegmentedRadixSortKernelINS1_5radix10policy_hubIfiiE10Policy1000ELb1ELNS0_9SortOrderE1EfiPiS9_iNS1_21identity_decomposer_tEEEvPKT2_PSB_PKT3_PSF_T4_T5_iiiT7_,"ax",@progbits
	.align	128
        .global         _ZN3cub18CUB_300001_SM_10006detail10radix_sort30DeviceSegmentedRadixSortKernelINS1_5radix10policy_hubIfiiE10Policy1000ELb1ELNS0_9SortOrderE1EfiPiS9_iNS1_21identity_decomposer_tEEEvPKT2_PSB_PKT3_PSF_T4_T5_iiiT7_
        .type           _ZN3cub18CUB_300001_SM_10006detail10radix_sort30DeviceSegmentedRadixSortKernelINS1_5radix10policy_hubIfiiE10Policy1000ELb1ELNS0_9SortOrderE1EfiPiS9_iNS1_21identity_decomposer_tEEEvPKT2_PSB_PKT3_PSF_T4_T5_iiiT7_,@function
        .size           _ZN3cub18CUB_300001_SM_10006detail10radix_sort30DeviceSegmentedRadixSortKernelINS1_5radix10policy_hubIfiiE10Policy1000ELb1ELNS0_9SortOrderE1EfiPiS9_iNS1_21identity_decomposer_tEEEvPKT2_PSB_PKT3_PSF_T4_T5_iiiT7_,(.L_x_78 - _ZN3cub18CUB_300001_SM_10006detail10radix_sort30DeviceSegmentedRadixSortKernelINS1_5radix10policy_hubIfiiE10Policy1000ELb1ELNS0_9SortOrderE1EfiPiS9_iNS1_21identity_decomposer_tEEEvPKT2_PSB_PKT3_PSF_T4_T5_iiiT7_)
        .other          _ZN3cub18CUB_300001_SM_10006detail10radix_sort30DeviceSegmentedRadixSortKernelINS1_5radix10policy_hubIfiiE10Policy1000ELb1ELNS0_9SortOrderE1EfiPiS9_iNS1_21identity_decomposer_tEEEvPKT2_PSB_PKT3_PSF_T4_T5_iiiT7_,@"STO_CUDA_ENTRY STV_DEFAULT"
_ZN3cub18CUB_300001_SM_10006detail10radix_sort30DeviceSegmentedRadixSortKernelINS1_5radix10policy_hubIfiiE10Policy1000ELb1ELNS0_9SortOrderE1EfiPiS9_iNS1_21identity_decomposer_tEEEvPKT2_PSB_PKT3_PSF_T4_T5_iiiT7_:
.text._ZN3cub18CUB_300001_SM_10006detail10radix_sort30DeviceSegmentedRadixSortKernelINS1_5radix10policy_hubIfiiE10Policy1000ELb1ELNS0_9SortOrderE1EfiPiS9_iNS1_21identity_decomposer_tEEEvPKT2_PSB_PKT3_PSF_T4_T5_iiiT7_:
[----:B------:R-:W-:Y:S01]  /*0000*/  LDC R1, c[0x0][0x37c] ;  /* 0x0000df00ff017b82 */ /* 0x000fe20000000800 */
[----:B------:R-:W0:Y:S07]  /*0010*/  S2R R7, SR_CTAID.X ;  /* 0x0000000000077919 */ /* 0x000e2e0000002500 */
[----:B------:R-:W0:Y:S01]  /*0020*/  LDC.64 R4, c[0x0][0x3a8] ;  /* 0x0000ea00ff047b82 */ /* 0x000e220000000a00 */
[----:B------:R-:W1:Y:S07]  /*0030*/  LDCU.64 UR8, c[0x0][0x358] ;  /* 0x00006b00ff0877ac */ /* 0x000e6e0008000a00 */
[----:B------:R-:W2:Y:S01]  /*0040*/  LDC.64 R2, c[0x0][0x3a0] ;  /* 0x0000e800ff027b82 */ /* 0x000ea20000000a00 */
[----:B0-----:R-:W-:-:S04]  /*0050*/  IMAD.WIDE.U32 R4, R7, 0x4, R4 ;  /* 0x0000000407047825 */ /* 0x001fc800078e0004 */
[----:B--2---:R-:W-:Y:S02]  /*0060*/  IMAD.WIDE.U32 R2, R7, 0x4, R2 ;  /* 0x0000000407027825 */ /* 0x004fe400078e0002 */
[----:B-1----:R-:W2:Y:S04]  /*0070*/  LDG.E R4, desc[UR8][R4.64] ;  /* 0x0000000804047981 */ /* 0x002ea8000c1e1900 */
[----:B------:R-:W2:Y:S02]  /*0080*/  LDG.E R27, desc[UR8][R2.64] ;  /* 0x00000008021b7981 */ /* 0x000ea4000c1e1900 */
[----:B--2---:R-:W-:-:S05]  /*0090*/  IMAD.IADD R5, R4, 0x1, -R27 ;  /* 0x0000000104057824 */ /* 0x004fca00078e0a1b */
[----:B------:R-:W-:-:S13]  /*00a0*/  ISETP.GE.AND P0, PT, R5, 0x1, PT ;  /* 0x000000010500780c */ /* 0x000fda0003f06270 */
[----:B------:R-:W-:Y:S05]  /*00b0*/  @!P0 EXIT ;  /* 0x000000000000894d */ /* 0x000fea0003800000 */
[----:B------:R-:W0:Y:S01]  /*00c0*/  S2R R0, SR_CgaCtaId ;  /* 0x0000000000007919 */ /* 0x000e220000008800 */
[----:B------:R-:W-:Y:S01]  /*00d0*/  MOV R3, 0x400 ;  /* 0x0000040000037802 */ /* 0x000fe20000000f00 */
[----:B------:R-:W1:Y:S01]  /*00e0*/  LDCU.64 UR4, c[0x0][0x380] ;  /* 0x00007000ff0477ac */ /* 0x000e620008000a00 */
[----:B------:R-:W-:Y:S01]  /*00f0*/  ISETP.GE.U32.AND P0, PT, R5, 0x17b80, PT ;  /* 0x00017b800500780c */ /* 0x000fe20003f06070 */
[----:B------:R-:W2:Y:S01]  /*0100*/  S2R R71, SR_TID.X ;  /* 0x0000000000477919 */ /* 0x000ea20000002100 */
[----:B------:R-:W-:Y:S01]  /*0110*/  CS2R R10, SRZ ;  /* 0x00000000000a7805 */ /* 0x000fe2000001ff00 */
[----:B------:R-:W-:Y:S01]  /*0120*/  UMOV UR6, 0x1e00 ;  /* 0x00001e0000067882 */ /* 0x000fe20000000000 */
[----:B------:R-:W-:Y:S01]  /*0130*/  UMOV UR7, 0x0 ;  /* 0x0000000000077882 */ /* 0x000fe20000000000 */
[----:B------:R-:W-:Y:S01]  /*0140*/  CS2R R8, SRZ ;  /* 0x0000000000087805 */ /* 0x000fe2000001ff00 */
[----:B------:R-:W-:Y:S01]  /*0150*/  IMAD.MOV.U32 R7, RZ, RZ, R27 ;  /* 0x000000ffff077224 */ /* 0x000fe200078e001b */
[----:B-1----:R-:W-:Y:S01]  /*0160*/  UIMAD.WIDE.U32 UR6, UR4, 0x1, UR6 ;  /* 0x00000001040678a5 */ /* 0x002fe2000f8e0006 */
[----:B0-----:R-:W-:-:S02]  /*0170*/  LEA R3, R0, R3, 0x18 ;  /* 0x0000000300037211 */ /* 0x001fc400078ec0ff */
[----:B--2---:R-:W-:-:S03]  /*0180*/  SHF.R.U32.HI R2, RZ, 0x5, R71 ;  /* 0x00000005ff027819 */ /* 0x004fc60000011647 */
[--C-:B------:R-:W-:Y:S02]  /*0190*/  IMAD R0, R71, 0x4, R3.reuse ;  /* 0x0000000447007824 */ /* 0x100fe400078e0203 */
[----:B------:R-:W-:-:S03]  /*01a0*/  IMAD R2, R2, 0x600, R3 ;  /* 0x0000060002027824 */ /* 0x000fc600078e0203 */
[----:B------:R0:W-:Y:S04]  /*01b0*/  STS [R0], RZ ;  /* 0x000000ff00007388 */ /* 0x0001e80000000800 */
[----:B------:R0:W-:Y:S04]  /*01c0*/  STS [R0+0x600], RZ ;  /* 0x000600ff00007388 */ /* 0x0001e80000000800 */
[----:B------:R0:W-:Y:S04]  /*01d0*/  STS [R0+0xc00], RZ ;  /* 0x000c00ff00007388 */ /* 0x0001e80000000800 */
[----:B------:R0:W-:Y:S04]  /*01e0*/  STS [R0+0x1200], RZ ;  /* 0x001200ff00007388 */ /* 0x0001e80000000800 */
[----:B------:R0:W-:Y:S04]  /*01f0*/  STS [R0+0x1800], RZ ;  /* 0x001800ff00007388 */ /* 0x0001e80000000800 */
[----:B------:R0:W-:Y:S04]  /*0200*/  STS [R0+0x1e00], RZ ;  /* 0x001e00ff00007388 */ /* 0x0001e80000000800 */
[----:B------:R0:W-:Y:S04]  /*0210*/  STS [R0+0x2400], RZ ;  /* 0x002400ff00007388 */ /* 0x0001e80000000800 */
[----:B------:R0:W-:Y:S01]  /*0220*/  STS [R0+0x2a00], RZ ;  /* 0x002a00ff00007388 */ /* 0x0001e20000000800 */
[----:B------:R-:W-:Y:S05]  /*0230*/  @!P0 BRA `(.L_x_0) ;  /* 0x0000001000788947 */ /* 0x000fea0003800000 */
[----:B------:R-:W-:Y:S01]  /*0240*/  IMAD.MOV.U32 R11, RZ, RZ, RZ ;  /* 0x000000ffff0b7224 */ /* 0x000fe200078e00ff */
[----:B------:R-:W-:Y:S01]  /*0250*/  UIADD3 UR5, UPT, UPT, UR7, UR5, URZ ;  /* 0x0000000507057290 */ /* 0x000fe2000fffe0ff */
[----:B------:R-:W-:-:S11]  /*0260*/  IMAD.MOV.U32 R7, RZ, RZ, R27 ;  /* 0x000000ffff077224 */ /* 0x000fd600078e001b */
.L_x_4:
[----:B------:R-:W-:Y:S01]  /*0270*/  IMAD.IADD R6, R4, 0x1, -R7 ;  /* 0x0000000104067824 */ /* 0x000fe200078e0a07 */
[----:B-1----:R-:W1:Y:S01]  /*0280*/  LDCU UR11, c[0x0][0x3b4] ;  /* 0x00007680ff0b77ac */ /* 0x002e620008000800 */
[----:B------:R-:W2:Y:S01]  /*0290*/  LDCU UR12, c[0x0][0x3b8] ;  /* 0x00007700ff0c77ac */ /* 0x000ea20008000800 */
[----:B---3--:R-:W-:-:S05]  /*02a0*/  UMOV UR4, URZ ;  /* 0x000000ff00047c82 */ /* 0x008fca0008000000 */
.L_x_1:
[----:B---3--:R-:W-:-:S04]  /*02b0*/  IADD3 R12, P0, PT, R71, R7, RZ ;  /* 0x00000007470c7210 */ /* 0x008fc80007f1e0ff */
[----:B------:R-:W-:Y:S02]  /*02c0*/  LEA.HI.X.SX32 R13, R7, RZ, 0x1, P0 ;  /* 0x000000ff070d7211 */ /* 0x000fe400000f0eff */
[----:B------:R-:W-:-:S04]  /*02d0*/  LEA R20, P0, R12, UR6, 0x2 ;  /* 0x000000060c147c11 */ /* 0x000fc8000f8010ff */
[----:B------:R-:W-:-:S05]  /*02e0*/  LEA.HI.X R21, R12, UR5, R13, 0x2, P0 ;  /* 0x000000050c157c11 */ /* 0x000fca00080f140d */
[----:B------:R-:W3:Y:S04]  /*02f0*/  LDG.E R15, desc[UR8][R20.64+-0x1e00] ;  /* 0xffe20008140f7981 */ /* 0x000ee8000c1e1900 */
[----:B------:R-:W4:Y:S04]  /*0300*/  LDG.E R19, desc[UR8][R20.64+-0x1800] ;  /* 0xffe8000814137981 */ /* 0x000f28000c1e1900 */
[----:B------:R-:W5:Y:S04]  /*0310*/  LDG.E R22, desc[UR8][R20.64+-0x1200] ;  /* 0xffee000814167981 */ /* 0x000f68000c1e1900 */
[----:B------:R-:W5:Y:S04]  /*0320*/  LDG.E R23, desc[UR8][R20.64+-0xc00] ;  /* 0xfff4000814177981 */ /* 0x000f68000c1e1900 */
[----:B------:R-:W5:Y:S04]  /*0330*/  LDG.E R24, desc[UR8][R20.64+-0x600] ;  /* 0xfffa000814187981 */ /* 0x000f68000c1e1900 */
[----:B------:R-:W5:Y:S01]  /*0340*/  LDG.E R14, desc[UR8][R20.64] ;  /* 0x00000008140e7981 */ /* 0x000f62000c1e1900 */
[----:B------:R-:W-:-:S03]  /*0350*/  IMAD.MOV.U32 R12, RZ, RZ, -0x80000000 ;  /* 0x80000000ff0c7424 */ /* 0x000fc600078e00ff */
[----:B------:R-:W5:Y:S01]  /*0360*/  LDG.E R13, desc[UR8][R20.64+0x600] ;  /* 0x00060008140d7981 */ /* 0x000f62000c1e1900 */
[----:B--2---:R-:W-:-:S03]  /*0370*/  UBMSK UR10, URZ, UR12 ;  /* 0x0000000cff0a729b */ /* 0x004fc60008000000 */
[----:B------:R-:W2:Y:S01]  /*0380*/  LDG.E R18, desc[UR8][R20.64+0x1e00] ;  /* 0x001e000814127981 */ /* 0x000ea2000c1e1900 */
[----:B---3--:R-:W-:-:S04]  /*0390*/  ISETP.GT.AND P0, PT, R15, -0x1, PT ;  /* 0xffffffff0f00780c */ /* 0x008fc80003f04270 */
[----:B------:R-:W-:-:S04]  /*03a0*/  SEL R16, R12, 0xffffffff, P0 ;  /* 0xffffffff0c107807 */ /* 0x000fc80000000000 */
[----:B------:R-:W-:Y:S02]  /*03b0*/  LOP3.LUT R16, R16, R15, RZ, 0x3c, !PT ;  /* 0x0000000f10107212 */ /* 0x000fe400078e3cff */
[----:B------:R-:W3:Y:S02]  /*03c0*/  LDG.E R15, desc[UR8][R20.64+0xc00] ;  /* 0x000c0008140f7981 */ /* 0x000ee4000c1e1900 */
[----:B------:R-:W-:-:S04]  /*03d0*/  ISETP.NE.AND P0, PT, R16, 0x7fffffff, PT ;  /* 0x7fffffff1000780c */ /* 0x000fc80003f05270 */
[----:B------:R-:W-:-:S04]  /*03e0*/  SEL R16, R16, 0x80000000, P0 ;  /* 0x8000000010107807 */ /* 0x000fc80000000000 */
[----:B-1----:R-:W-:-:S04]  /*03f0*/  SHF.R.U32.HI R16, RZ, UR11, R16 ;  /* 0x0000000bff107c19 */ /* 0x002fc80008011610 */
[----:B------:R-:W-:-:S04]  /*0400*/  LOP3.LUT R16, R16, UR10, RZ, 0xc0, !PT ;  /* 0x0000000a10107c12 */ /* 0x000fc8000f8ec0ff */
[----:B------:R-:W-:Y:S02]  /*0410*/  SHF.R.U32.HI R17, RZ, 0x2, R16 ;  /* 0x00000002ff117819 */ /* 0x000fe40000011610 */
[----:B------:R-:W-:-:S03]  /*0420*/  LOP3.LUT R16, R16, 0x3, RZ, 0xc0, !PT ;  /* 0x0000000310107812 */ /* 0x000fc600078ec0ff */
[----:B------:R-:W-:-:S04]  /*0430*/  IMAD R17, R17, 0x600, R0 ;  /* 0x0000060011117824 */ /* 0x000fc800078e0200 */
[----:B------:R-:W-:Y:S02]  /*0440*/  IMAD.IADD R25, R16, 0x1, R17 ;  /* 0x0000000110197824 */ /* 0x000fe400078e0211 */
[----:B------:R-:W2:Y:S04]  /*0450*/  LDG.E R17, desc[UR8][R20.64+0x1200] ;  /* 0x0012000814117981 */ /* 0x000ea8000c1e1900 */
[----:B------:R1:W2:Y:S01]  /*0460*/  LDG.E R16, desc[UR8][R20.64+0x1800] ;  /* 0x0018000814107981 */ /* 0x0002a2000c1e1900 */
[----:B------:R-:W-:Y:S01]  /*0470*/  BAR.SYNC.DEFER_BLOCKING 0x0 ;  /* 0x0000000000007b1d */ /* 0x000fe20000010000 */
[----:B----4-:R-:W-:-:S04]  /*0480*/  ISETP.GT.AND P0, PT, R19, -0x1, PT ;  /* 0xffffffff1300780c */ /* 0x010fc80003f04270 */
[----:B------:R-:W-:-:S04]  /*0490*/  SEL R28, R12, 0xffffffff, P0 ;  /* 0xffffffff0c1c7807 */ /* 0x000fc80000000000 */
[----:B------:R-:W-:Y:S01]  /*04a0*/  LOP3.LUT R28, R28, R19, RZ, 0x3c, !PT ;  /* 0x000000131c1c7212 */ /* 0x000fe200078e3cff */
[----:B------:R-:W4:Y:S03]  /*04b0*/  LDS.U8 R26, [R25] ;  /* 0x00000000191a7984 */ /* 0x000f260000000000 */
[----:B------:R-:W-:-:S04]  /*04c0*/  ISETP.NE.AND P0, PT, R28, 0x7fffffff, PT ;  /* 0x7fffffff1c00780c */ /* 0x000fc80003f05270 */
[----:B------:R-:W-:-:S04]  /*04d0*/  SEL R28, R28, 0x80000000, P0 ;  /* 0x800000001c1c7807 */ /* 0x000fc80000000000 */
[----:B------:R-:W-:-:S04]  /*04e0*/  SHF.R.U32.HI R28, RZ, UR11, R28 ;  /* 0x0000000bff1c7c19 */ /* 0x000fc8000801161c */
[----:B------:R-:W-:-:S04]  /*04f0*/  LOP3.LUT R28, R28, UR10, RZ, 0xc0, !PT ;  /* 0x0000000a1c1c7c12 */ /* 0x000fc8000f8ec0ff */
[----:B------:R-:W-:Y:S02]  /*0500*/  SHF.R.U32.HI R19, RZ, 0x2, R28 ;  /* 0x00000002ff137819 */ /* 0x000fe4000001161c */
[----:B------:R-:W-:-:S03]  /*0510*/  LOP3.LUT R28, R28, 0x3, RZ, 0xc0, !PT ;  /* 0x000000031c1c7812 */ /* 0x000fc600078ec0ff */
[----:B------:R-:W-:-:S04]  /*0520*/  IMAD R19, R19, 0x600, R0 ;  /* 0x0000060013137824 */ /* 0x000fc800078e0200 */
[----:B------:R-:W-:Y:S01]  /*0530*/  IMAD.IADD R19, R28, 0x1, R19 ;  /* 0x000000011c137824 */ /* 0x000fe200078e0213 */
[----:B-----5:R-:W-:Y:S01]  /*0540*/  ISETP.GT.AND P0, PT, R22, -0x1, PT ;  /* 0xffffffff1600780c */ /* 0x020fe20003f04270 */
[----:B----4-:R-:W-:-:S05]  /*0550*/  VIADD R26, R26, 0x1 ;  /* 0x000000011a1a7836 */ /* 0x010fca0000000000 */
[----:B------:R-:W-:Y:S04]  /*0560*/  STS.U8 [R25], R26 ;  /* 0x0000001a19007388 */ /* 0x000fe80000000000 */
[----:B-1----:R-:W1:Y:S01]  /*0570*/  LDS.U8 R20, [R19] ;  /* 0x0000000013147984 */ /* 0x002e620000000000 */
[----:B------:R-:W-:-:S04]  /*0580*/  SEL R21, R12, 0xffffffff, P0 ;  /* 0xffffffff0c157807 */ /* 0x000fc80000000000 */
[----:B------:R-:W-:-:S04]  /*0590*/  LOP3.LUT R21, R21, R22, RZ, 0x3c, !PT ;  /* 0x0000001615157212 */ /* 0x000fc800078e3cff */
[----:B------:R-:W-:-:S04]  /*05a0*/  ISETP.NE.AND P0, PT, R21, 0x7fffffff, PT ;  /* 0x7fffffff1500780c */ /* 0x000fc80003f05270 */
[----:B------:R-:W-:-:S04]  /*05b0*/  SEL R21, R21, 0x80000000, P0 ;  /* 0x8000000015157807 */ /* 0x000fc80000000000 */
[----:B------:R-:W-:-:S04]  /*05c0*/  SHF.R.U32.HI R21, RZ, UR11, R21 ;  /* 0x0000000bff157c19 */ /* 0x000fc80008011615 */
[----:B------:R-:W-:-:S04]  /*05d0*/  LOP3.LUT R21, R21, UR10, RZ, 0xc0, !PT ;  /* 0x0000000a15157c12 */ /* 0x000fc8000f8ec0ff */
[----:B------:R-:W-:Y:S02]  /*05e0*/  SHF.R.U32.HI R29, RZ, 0x2, R21 ;  /* 0x00000002ff1d7819 */ /* 0x000fe40000011615 */
[----:B------:R-:W-:-:S03]  /*05f0*/  LOP3.LUT R21, R21, 0x3, RZ, 0xc0, !PT ;  /* 0x0000000315157812 */ /* 0x000fc600078ec0ff */
[----:B------:R-:W-:-:S04]  /*0600*/  IMAD R22, R29, 0x600, R0 ;  /* 0x000006001d167824 */ /* 0x000fc800078e0200 */
[----:B------:R-:W-:Y:S02]  /*0610*/  IMAD.IADD R21, R21, 0x1, R22 ;  /* 0x0000000115157824 */ /* 0x000fe400078e0216 */
[----:B-1----:R-:W-:-:S05]  /*0620*/  VIADD R20, R20, 0x1 ;  /* 0x0000000114147836 */ /* 0x002fca0000000000 */
[----:B------:R-:W-:Y:S04]  /*0630*/  STS.U8 [R19], R20 ;  /* 0x0000001413007388 */ /* 0x000fe80000000000 */
[----:B------:R-:W1:Y:S01]  /*0640*/  LDS.U8 R22, [R21] ;  /* 0x0000000015167984 */ /* 0x000e620000000000 */
[----:B------:R-:W-:-:S04]  /*0650*/  ISETP.GT.AND P0, PT, R23, -0x1, PT ;  /* 0xffffffff1700780c */ /* 0x000fc80003f04270 */
        /* <DEDUP_REMOVED lines=55> */
[----:B---3--:R-:W-:-:S04]  /*09d0*/  ISETP.GT.AND P0, PT, R15, -0x1, PT ;  /* 0xffffffff0f00780c */ /* 0x008fc80003f04270 */
        /* <DEDUP_REMOVED lines=13> */
[----:B--2---:R-:W-:-:S04]  /*0ab0*/  ISETP.GT.AND P0, PT, R17, -0x1, PT ;  /* 0xffffffff1100780c */ /* 0x004fc80003f04270 */
        /* <DEDUP_REMOVED lines=41> */
[----:B------:R-:W-:-:S04]  /*0d50*/  UIADD3 UR4, UPT, UPT, UR4, -0x1080, URZ ;  /* 0xffffef8004047890 */ /* 0x000fc8000fffe0ff */
[----:B------:R-:W-:Y:S01]  /*0d60*/  UISETP.NE.AND UP0, UPT, UR4, -0x17b80, UPT ;  /* 0xfffe84800400788c */ /* 0x000fe2000bf05270 */
[----:B------:R-:W-:Y:S02]  /*0d70*/  VIADD R6, R6, 0xffffef80 ;  /* 0xffffef8006067836 */ /* 0x000fe40000000000 */
[----:B------:R-:W-:Y:S02]  /*0d80*/  VIADD R7, R7, 0x1080 ;  /* 0x0000108007077836 */ /* 0x000fe40000000000 */
[----:B-1----:R-:W-:-:S05]  /*0d90*/  VIADD R15, R14, 0x1 ;  /* 0x000000010e0f7836 */ /* 0x002fca0000000000 */
[----:B------:R3:W-:Y:S01]  /*0da0*/  STS.U8 [R12], R15 ;  /* 0x0000000f0c007388 */ /* 0x0007e20000000000 */
[----:B------:R-:W-:Y:S05]  /*0db0*/  BRA.U UP0, `(.L_x_1) ;  /* 0xfffffff5003c7547 */ /* 0x000fea000b83ffff */
[----:B------:R-:W-:Y:S01]  /*0dc0*/  BAR.SYNC.DEFER_BLOCKING 0x0 ;  /* 0x0000000000007b1d */ /* 0x000fe20000010000 */
[----:B------:R-:W-:-:S05]  /*0dd0*/  ISETP.GT.U32.AND P0, PT, R71, 0xff, PT ;  /* 0x000000ff4700780c */ /* 0x000fca0003f04070 */
[----:B------:R-:W-:Y:S08]  /*0de0*/  BSSY.RECONVERGENT B0, `(.L_x_2) ;  /* 0x0000058000007945 */ /* 0x000ff00003800200 */
[----:B------:R-:W-:Y:S05]  /*0df0*/  @P0 BRA `(.L_x_3) ;  /* 0x0000000400580947 */ /* 0x000fea0003800000 */
[----:B------:R-:W3:Y:S02]  /*0e00*/  S2R R13, SR_LANEID ;  /* 0x00000000000d7919 */ /* 0x000ee40000000000 */
[----:B---3--:R-:W-:-:S05]  /*0e10*/  IMAD R12, R13, 0x4, R2 ;  /* 0x000000040d0c7824 */ /* 0x008fca00078e0202 */
[----:B------:R-:W1:Y:S04]  /*0e20*/  LDS R13, [R12] ;  /* 0x000000000c0d7984 */ /* 0x000e680000000800 */
[----:B------:R-:W2:Y:S04]  /*0e30*/  LDS R16, [R12+0x80] ;  /* 0x000080000c107984 */ /* 0x000ea80000000800 */
[----:B------:R-:W3:Y:S04]  /*0e40*/  LDS R19, [R12+0x100] ;  /* 0x000100000c137984 */ /* 0x000ee80000000800 */
[----:B------:R-:W4:Y:S04]  /*0e50*/  LDS R20, [R12+0x180] ;  /* 0x000180000c147984 */ /* 0x000f280000000800 */
[----:B------:R-:W5:Y:S04]  /*0e60*/  LDS R21, [R12+0x200] ;  /* 0x000200000c157984 */ /* 0x000f680000000800 */
[----:B------:R-:W0:Y:S04]  /*0e70*/  LDS R22, [R12+0x280] ;  /* 0x000280000c167984 */ /* 0x000e280000000800 */
[----:B------:R-:W0:Y:S04]  /*0e80*/  LDS R23, [R12+0x300] ;  /* 0x000300000c177984 */ /* 0x000e280000000800 */
[----:B------:R-:W0:Y:S04]  /*0e90*/  LDS R24, [R12+0x380] ;  /* 0x000380000c187984 */ /* 0x000e280000000800 */
[----:B------:R-:W0:Y:S04]  /*0ea0*/  LDS R25, [R12+0x400] ;  /* 0x000400000c197984 */ /* 0x000e280000000800 */
[----:B------:R-:W0:Y:S01]  /*0eb0*/  LDS R26, [R12+0x480] ;  /* 0x000480000c1a7984 */ /* 0x000e220000000800 */
[----:B-1----:R-:W-:-:S03]  /*0ec0*/  PRMT R15, R13, 0x7770, RZ ;  /* 0x000077700d0f7816 */ /* 0x002fc600000000ff */
[----:B------:R-:W1:Y:S01]  /*0ed0*/  LDS R28, [R12+0x500] ;  /* 0x000500000c1c7984 */ /* 0x000e620000000800 */
[----:B------:R-:W-:Y:S02]  /*0ee0*/  PRMT R14, R13, 0x7771, RZ ;  /* 0x000077710d0e7816 */ /* 0x000fe400000000ff */
[C---:B--2---:R-:W-:Y:S02]  /*0ef0*/  PRMT R17, R16.reuse, 0x7770, RZ ;  /* 0x0000777010117816 */ /* 0x044fe400000000ff */
[----:B------:R-:W-:Y:S02]  /*0f00*/  PRMT R18, R16, 0x7771, RZ ;  /* 0x0000777110127816 */ /* 0x000fe400000000ff */
[----:B------:R-:W-:Y:S02]  /*0f10*/  IADD3 R15, PT, PT, R17, R8, R15 ;  /* 0x00000008110f7210 */ /* 0x000fe40007ffe00f */
[----:B------:R-:W-:Y:S02]  /*0f20*/  IADD3 R14, PT, PT, R18, R9, R14 ;  /* 0x00000009120e7210 */ /* 0x000fe40007ffe00e */
[----:B------:R-:W-:-:S02]  /*0f30*/  PRMT R9, R13, 0x7772, RZ ;  /* 0x000077720d097816 */ /* 0x000fc400000000ff */
[----:B------:R-:W-:Y:S02]  /*0f40*/  PRMT R8, R13, 0x7773, RZ ;  /* 0x000077730d087816 */ /* 0x000fe400000000ff */
[C---:B------:R-:W-:Y:S02]  /*0f50*/  PRMT R13, R16.reuse, 0x7772, RZ ;  /* 0x00007772100d7816 */ /* 0x040fe400000000ff */
[----:B------:R-:W-:Y:S02]  /*0f60*/  PRMT R16, R16, 0x7773, RZ ;  /* 0x0000777310107816 */ /* 0x000fe400000000ff */
[----:B------:R-:W-:Y:S02]  /*0f70*/  IADD3 R9, PT, PT, R13, R10, R9 ;  /* 0x0000000a0d097210 */ /* 0x000fe40007ffe009 */
[----:B------:R-:W-:Y:S02]  /*0f80*/  IADD3 R8, PT, PT, R16, R11, R8 ;  /* 0x0000000b10087210 */ /* 0x000fe40007ffe008 */
[----:B---3--:R-:W-:-:S02]  /*0f90*/  PRMT R18, R19, 0x7770, RZ ;  /* 0x0000777013127816 */ /* 0x008fc400000000ff */
[C---:B------:R-:W-:Y:S02]  /*0fa0*/  PRMT R11, R19.reuse, 0x7771, RZ ;  /* 0x00007771130b7816 */ /* 0x040fe400000000ff */
[C---:B------:R-:W-:Y:S02]  /*0fb0*/  PRMT R10, R19.reuse, 0x7772, RZ ;  /* 0x00007772130a7816 */ /* 0x040fe400000000ff */
[C---:B----4-:R-:W-:Y:S02]  /*0fc0*/  PRMT R17, R20.reuse, 0x7770, RZ ;  /* 0x0000777014117816 */ /* 0x050fe400000000ff */
[C---:B------:R-:W-:Y:S02]  /*0fd0*/  PRMT R13, R20.reuse, 0x7771, RZ ;  /* 0x00007771140d7816 */ /* 0x040fe400000000ff */
[----:B------:R-:W-:Y:S02]  /*0fe0*/  PRMT R19, R19, 0x7773, RZ ;  /* 0x0000777313137816 */ /* 0x000fe400000000ff */
[----:B------:R-:W-:-:S02]  /*0ff0*/  PRMT R16, R20, 0x7772, RZ ;  /* 0x0000777214107816 */ /* 0x000fc400000000ff */
[----:B------:R-:W-:Y:S02]  /*1000*/  PRMT R20, R20, 0x7773, RZ ;  /* 0x0000777314147816 */ /* 0x000fe400000000ff */
[----:B------:R-:W-:Y:S02]  /*1010*/  IADD3 R15, PT, PT, R17, R15, R18 ;  /* 0x0000000f110f7210 */ /* 0x000fe40007ffe012 */
[----:B------:R-:W-:Y:S02]  /*1020*/  IADD3 R8, PT, PT, R20, R8, R19 ;  /* 0x0000000814087210 */ /* 0x000fe40007ffe013 */
[----:B------:R2:W3:Y:S01]  /*1030*/  LDS R19, [R12+0x580] ;  /* 0x000580000c137984 */ /* 0x0004e20000000800 */
[----:B------:R-:W-:Y:S02]  /*1040*/  IADD3 R11, PT, PT, R13, R14, R11 ;  /* 0x0000000e0d0b7210 */ /* 0x000fe40007ffe00b */
[----:B------:R-:W-:Y:S02]  /*1050*/  IADD3 R9, PT, PT, R16, R9, R10 ;  /* 0x0000000910097210 */ /* 0x000fe40007ffe00a */
[----:B-----5:R-:W-:-:S02]  /*1060*/  PRMT R10, R21, 0x7770, RZ ;  /* 0x00007770150a7816 */ /* 0x020fc400000000ff */
[C---:B------:R-:W-:Y:S02]  /*1070*/  PRMT R14, R21.reuse, 0x7771, RZ ;  /* 0x00007771150e7816 */ /* 0x040fe400000000ff */
[C---:B------:R-:W-:Y:S02]  /*1080*/  PRMT R16, R21.reuse, 0x7772, RZ ;  /* 0x0000777215107816 */ /* 0x040fe400000000ff */
[C---:B0-----:R-:W-:Y:S02]  /*1090*/  PRMT R13, R22.reuse, 0x7770, RZ ;  /* 0x00007770160d7816 */ /* 0x041fe400000000ff */
[C---:B------:R-:W-:Y:S02]  /*10a0*/  PRMT R17, R22.reuse, 0x7771, RZ ;  /* 0x0000777116117816 */ /* 0x040fe400000000ff */
[----:B------:R-:W-:Y:S02]  /*10b0*/  PRMT R18, R22, 0x7772, RZ ;  /* 0x0000777216127816 */ /* 0x000fe400000000ff */
[----:B------:R-:W-:-:S02]  /*10c0*/  PRMT R21, R21, 0x7773, RZ ;  /* 0x0000777315157816 */ /* 0x000fc400000000ff */
[----:B------:R-:W-:Y:S02]  /*10d0*/  PRMT R22, R22, 0x7773, RZ ;  /* 0x0000777316167816 */ /* 0x000fe400000000ff */
[----:B------:R-:W-:Y:S02]  /*10e0*/  IADD3 R10, PT, PT, R13, R15, R10 ;  /* 0x0000000f0d0a7210 */ /* 0x000fe40007ffe00a */
[----:B------:R-:W-:Y:S02]  /*10f0*/  IADD3 R11, PT, PT, R17, R11, R14 ;  /* 0x0000000b110b7210 */ /* 0x000fe40007ffe00e */
[----:B------:R-:W-:Y:S02]  /*1100*/  IADD3 R9, PT, PT, R18, R9, R16 ;  /* 0x0000000912097210 */ /* 0x000fe40007ffe010 */
[C---:B------:R-:W-:Y:S02]  /*1110*/  PRMT R13, R23.reuse, 0x7770, RZ ;  /* 0x00007770170d7816 */ /* 0x040fe400000000ff */
[----:B--2---:R-:W-:-:S02]  /*1120*/  PRMT R12, R23, 0x7771, RZ ;  /* 0x00007771170c7816 */ /* 0x004fc400000000ff */
[C---:B------:R-:W-:Y:S02]  /*1130*/  PRMT R14, R23.reuse, 0x7772, RZ ;  /* 0x00007772170e7816 */ /* 0x040fe400000000ff */
[C---:B------:R-:W-:Y:S02]  /*1140*/  PRMT R15, R24.reuse, 0x7770, RZ ;  /* 0x00007770180f7816 */ /* 0x040fe400000000ff */
[C---:B------:R-:W-:Y:S02]  /*1150*/  PRMT R16, R24.reuse, 0x7771, RZ ;  /* 0x0000777118107816 */ /* 0x040fe400000000ff */
[----:B------:R-:W-:Y:S02]  /*1160*/  PRMT R17, R24, 0x7772, RZ ;  /* 0x0000777218117816 */ /* 0x000fe400000000ff */
[----:B------:R-:W-:Y:S02]  /*1170*/  IADD3 R8, PT, PT, R22, R8, R21 ;  /* 0x0000000816087210 */ /* 0x000fe40007ffe015 */
[----:B------:R-:W-:-:S02]  /*1180*/  PRMT R23, R23, 0x7773, RZ ;  /* 0x0000777317177816 */ /* 0x000fc400000000ff */
[----:B------:R-:W-:Y:S02]  /*1190*/  PRMT R24, R24, 0x7773, RZ ;  /* 0x0000777318187816 */ /* 0x000fe400000000ff */
[----:B------:R-:W-:Y:S02]  /*11a0*/  IADD3 R10, PT, PT, R15, R10, R13 ;  /* 0x0000000a0f0a7210 */ /* 0x000fe40007ffe00d */
[----:B------:R-:W-:Y:S02]  /*11b0*/  IADD3 R11, PT, PT, R16, R11, R12 ;  /* 0x0000000b100b7210 */ /* 0x000fe40007ffe00c */
[----:B------:R-:W-:Y:S02]  /*11c0*/  IADD3 R9, PT, PT, R17, R9, R14 ;  /* 0x0000000911097210 */ /* 0x000fe40007ffe00e */
[C---:B------:R-:W-:Y:S02]  /*11d0*/  PRMT R13, R25.reuse, 0x7770, RZ ;  /* 0x00007770190d7816 */ /* 0x040fe400000000ff */
[----:B------:R-:W-:-:S02]  /*11e0*/  PRMT R12, R25, 0x7771, RZ ;  /* 0x00007771190c7816 */ /* 0x000fc400000000ff */
        /* <DEDUP_REMOVED lines=10> */
[----:B------:R-:W-:Y:S02]  /*1290*/  IADD3 R11, PT, PT, R16, R11, R12 ;  /* 0x0000000b100b7210 */ /* 0x000fe40007ffe00c */
[----:B-1----:R-:W-:-:S02]  /*12a0*/  PRMT R9, R28, 0x7770, RZ ;  /* 0x000077701c097816 */ /* 0x002fc400000000ff */
[C---:B---3--:R-:W-:Y:S02]  /*12b0*/  PRMT R8, R19.reuse, 0x7770, RZ ;  /* 0x0000777013087816 */ /* 0x048fe400000000ff */
[C---:B------:R-:W-:Y:S02]  /*12c0*/  PRMT R12, R28.reuse, 0x7771, RZ ;  /* 0x000077711c0c7816 */ /* 0x040fe400000000ff */
[C---:B------:R-:W-:Y:S02]  /*12d0*/  PRMT R13, R28.reuse, 0x7772, RZ ;  /* 0x000077721c0d7816 */ /* 0x040fe400000000ff */
[C---:B------:R-:W-:Y:S02]  /*12e0*/  PRMT R15, R19.reuse, 0x7771, RZ ;  /* 0x00007771130f7816 */ /* 0x040fe400000000ff */
[----:B------:R-:W-:Y:S02]  /*12f0*/  PRMT R16, R19, 0x7772, RZ ;  /* 0x0000777213107816 */ /* 0x000fe400000000ff */
[----:B------:R-:W-:-:S02]  /*1300*/  PRMT R28, R28, 0x7773, RZ ;  /* 0x000077731c1c7816 */ /* 0x000fc400000000ff */
[----:B------:R-:W-:Y:S02]  /*1310*/  PRMT R19, R19, 0x7773, RZ ;  /* 0x0000777313137816 */ /* 0x000fe400000000ff */
[----:B------:R-:W-:Y:S02]  /*1320*/  IADD3 R8, PT, PT, R8, R10, R9 ;  /* 0x0000000a08087210 */ /* 0x000fe40007ffe009 */
[----:B------:R-:W-:Y:S02]  /*1330*/  IADD3 R9, PT, PT, R15, R11, R12 ;  /* 0x0000000b0f097210 */ /* 0x000fe40007ffe00c */
[----:B------:R-:W-:Y:S02]  /*1340*/  IADD3 R10, PT, PT, R16, R14, R13 ;  /* 0x0000000e100a7210 */ /* 0x000fe40007ffe00d */
[----:B------:R-:W-:-:S07]  /*1350*/  IADD3 R11, PT, PT, R19, R25, R28 ;  /* 0x00000019130b7210 */ /* 0x000fce0007ffe01c */
.L_x_3:
[----:B------:R-:W-:Y:S05]  /*1360*/  BSYNC.RECONVERGENT B0 ;  /* 0x0000000000007941 */ /* 0x000fea0003800200 */
.L_x_2:
[----:B------:R-:W-:Y:S01]  /*1370*/  BAR.SYNC.DEFER_BLOCKING 0x0 ;  /* 0x0000000000007b1d */ /* 0x000fe20000010000 */
[----:B------:R-:W-:-:S05]  /*1380*/  ISETP.GT.AND P0, PT, R6, 0x17b7f, PT ;  /* 0x00017b7f0600780c */ /* 0x000fca0003f04270 */
        /* <DEDUP_REMOVED lines=8> */
[----:B------:R-:W-:Y:S05]  /*1410*/  @P0 BRA `(.L_x_4) ;  /* 0xffffffec00940947 */ /* 0x000fea000383ffff */
.L_x_0:
[----:B------:R-:W-:Y:S01]  /*1420*/  IMAD.IADD R13, R4, 0x1, -R7 ;  /* 0x00000001040d7824 */ /* 0x000fe200078e0a07 */
[----:B------:R-:W2:Y:S04]  /*1430*/  LDCU UR11, c[0x0][0x3b4] ;  /* 0x00007680ff0b77ac */ /* 0x000ea80008000800 */
[----:B------:R-:W-:Y:S01]  /*1440*/  ISETP.GE.AND P0, PT, R13, 0x1080, PT ;  /* 0x000010800d00780c */ /* 0x000fe20003f06270 */
[----:B------:R-:W4:-:S12]  /*1450*/  LDCU UR12, c[0x0][0x3b4] ;  /* 0x00007680ff0c77ac */ /* 0x000f180008000800 */
[----:B------:R-:W-:Y:S05]  /*1460*/  @!P0 BRA `(.L_x_5) ;  /* 0x0000000800d48947 */ /* 0x000fea0003800000 */
[----:B------:R-:W5:Y:S01]  /*1470*/  LDCU.64 UR4, c[0x0][0x380] ;  /* 0x00007000ff0477ac */ /* 0x000f620008000a00 */
[----:B------:R-:W0:Y:S01]  /*1480*/  LDCU UR6, c[0x0][0x3b4] ;  /* 0x00007680ff0677ac */ /* 0x000e220008000800 */
[----:B------:R-:W0:Y:S01]  /*1490*/  LDCU UR7, c[0x0][0x3b8] ;  /* 0x00007700ff0777ac */ /* 0x000e220008000800 */
[----:B-----5:R-:W-:-:S04]  /*14a0*/  UIADD3 UR4, UP0, UPT, UR4, 0x1e00, URZ ;  /* 0x00001e0004047890 */ /* 0x020fc8000ff1e0ff */
[----:B0-----:R-:W-:-:S12]  /*14b0*/  UIADD3.X UR5, UPT, UPT, URZ, UR5, URZ, UP0, !UPT ;  /* 0x00000005ff057290 */ /* 0x001fd800087fe4ff */
.L_x_6:
[----:B0-----:R-:W-:-:S04]  /*14c0*/  IADD3 R6, P0, PT, R71, R7, RZ ;  /* 0x0000000747067210 */ /* 0x001fc80007f1e0ff */
[----:B---3--:R-:W-:Y:S02]  /*14d0*/  LEA.HI.X.SX32 R15, R7, RZ, 0x1, P0 ;  /* 0x000000ff070f7211 */ /* 0x008fe400000f0eff */
[----:B------:R-:W-:-:S04]  /*14e0*/  LEA R20, P0, R6, UR4, 0x2 ;  /* 0x0000000406147c11 */ /* 0x000fc8000f8010ff */
[----:B------:R-:W-:-:S05]  /*14f0*/  LEA.HI.X R21, R6, UR5, R15, 0x2, P0 ;  /* 0x0000000506157c11 */ /* 0x000fca00080f140f */
[----:B------:R-:W3:Y:S04]  /*1500*/  LDG.E R15, desc[UR8][R20.64+-0x1e00] ;  /* 0xffe20008140f7981 */ /* 0x000ee8000c1e1900 */
[----:B------:R-:W5:Y:S04]  /*1510*/  LDG.E R19, desc[UR8][R20.64+-0x1800] ;  /* 0xffe8000814137981 */ /* 0x000f68000c1e1900 */
[----:B------:R-:W2:Y:S04]  /*1520*/  LDG.E R22, desc[UR8][R20.64+-0x1200] ;  /* 0xffee000814167981 */ /* 0x000ea8000c1e1900 */
[----:B------:R-:W4:Y:S04]  /*1530*/  LDG.E R23, desc[UR8][R20.64+-0xc00] ;  /* 0xfff4000814177981 */ /* 0x000f28000c1e1900 */
[----:B------:R-:W4:Y:S04]  /*1540*/  LDG.E R24, desc[UR8][R20.64+-0x600] ;  /* 0xfffa000814187981 */ /* 0x000f28000c1e1900 */
[----:B------:R-:W4:Y:S01]  /*1550*/  LDG.E R14, desc[UR8][R20.64] ;  /* 0x00000008140e7981 */ /* 0x000f22000c1e1900 */
[----:B------:R-:W-:-:S03]  /*1560*/  IMAD.MOV.U32 R6, RZ, RZ, -0x80000000 ;  /* 0x80000000ff067424 */ /* 0x000fc600078e00ff */
[----:B------:R-:W4:Y:S01]  /*1570*/  LDG.E R12, desc[UR8][R20.64+0x600] ;  /* 0x00060008140c7981 */ /* 0x000f22000c1e1900 */
[----:B------:R-:W-:-:S03]  /*1580*/  UBMSK UR10, URZ, UR7 ;  /* 0x00000007ff0a729b */ /* 0x000fc60008000000 */
[----:B------:R-:W4:Y:S01]  /*1590*/  LDG.E R18, desc[UR8][R20.64+0x1e00] ;  /* 0x001e000814127981 */ /* 0x000f22000c1e1900 */
[----:B---3--:R-:W-:-:S04]  /*15a0*/  ISETP.GT.AND P0, PT, R15, -0x1, PT ;  /* 0xffffffff0f00780c */ /* 0x008fc80003f04270 */
[----:B------:R-:W-:-:S04]  /*15b0*/  SEL R16, R6, 0xffffffff, P0 ;  /* 0xffffffff06107807 */ /* 0x000fc80000000000 */
[----:B------:R-:W-:Y:S02]  /*15c0*/  LOP3.LUT R16, R16, R15, RZ, 0x3c, !PT ;  /* 0x0000000f10107212 */ /* 0x000fe400078e3cff */
[----:B------:R-:W3:Y:S02]  /*15d0*/  LDG.E R15, desc[UR8][R20.64+0xc00] ;  /* 0x000c0008140f7981 */ /* 0x000ee4000c1e1900 */
        /* <DEDUP_REMOVED lines=8> */
[----:B------:R-:W3:Y:S04]  /*1660*/  LDG.E R17, desc[UR8][R20.64+0x1200] ;  /* 0x0012000814117981 */ /* 0x000ee8000c1e1900 */
[----:B------:R0:W3:Y:S01]  /*1670*/  LDG.E R16, desc[UR8][R20.64+0x1800] ;  /* 0x0018000814107981 */ /* 0x0000e2000c1e1900 */
[----:B------:R-:W-:Y:S01]  /*1680*/  BAR.SYNC.DEFER_BLOCKING 0x0 ;  /* 0x0000000000007b1d */ /* 0x000fe20000010000 */
[----:B-----5:R-:W-:-:S04]  /*1690*/  ISETP.GT.AND P0, PT, R19, -0x1, PT ;  /* 0xffffffff1300780c */ /* 0x020fc80003f04270 */
[----:B------:R-:W-:-:S04]  /*16a0*/  SEL R28, R6, 0xffffffff, P0 ;  /* 0xffffffff061c7807 */ /* 0x000fc80000000000 */
[----:B------:R-:W-:Y:S01]  /*16b0*/  LOP3.LUT R28, R28, R19, RZ, 0x3c, !PT ;  /* 0x000000131c1c7212 */ /* 0x000fe200078e3cff */
[----:B------:R-:W5:Y:S03]  /*16c0*/  LDS.U8 R26, [R25] ;  /* 0x00000000191a7984 */ /* 0x000f660000000000 */
        /* <DEDUP_REMOVED lines=8> */
[----:B--2---:R-:W-:Y:S01]  /*1750*/  ISETP.GT.AND P0, PT, R22, -0x1, PT ;  /* 0xffffffff1600780c */ /* 0x004fe20003f04270 */
[----:B-----5:R-:W-:-:S05]  /*1760*/  VIADD R26, R26, 0x1 ;  /* 0x000000011a1a7836 */ /* 0x020fca0000000000 */
[----:B------:R-:W-:Y:S04]  /*1770*/  STS.U8 [R25], R26 ;  /* 0x0000001a19007388 */ /* 0x000fe80000000000 */
[----:B0-----:R-:W0:Y:S01]  /*1780*/  LDS.U8 R20, [R19] ;  /* 0x0000000013147984 */ /* 0x001e220000000000 */
        /* <DEDUP_REMOVED lines=10> */
[----:B0-----:R-:W-:-:S05]  /*1830*/  VIADD R20, R20, 0x1 ;  /* 0x0000000114147836 */ /* 0x001fca0000000000 */
[----:B------:R-:W-:Y:S04]  /*1840*/  STS.U8 [R19], R20 ;  /* 0x0000001413007388 */ /* 0x000fe80000000000 */
[----:B------:R-:W0:Y:S01]  /*1850*/  LDS.U8 R22, [R21] ;  /* 0x0000000015167984 */ /* 0x000e220000000000 */
[----:B----4-:R-:W-:-:S04]  /*1860*/  ISETP.GT.AND P0, PT, R23, -0x1, PT ;  /* 0xffffffff1700780c */ /* 0x010fc80003f04270 */
        /* <DEDUP_REMOVED lines=111> */
[----:B------:R-:W-:-:S05]  /*1f60*/  VIADD R13, R13, 0xffffef80 ;  /* 0xffffef800d0d7836 */ /* 0x000fca0000000000 */
[----:B------:R-:W-:Y:S01]  /*1f70*/  ISETP.GT.AND P0, PT, R13, 0x107f, PT ;  /* 0x0000107f0d00780c */ /* 0x000fe20003f04270 */
[----:B------:R-:W-:Y:S02]  /*1f80*/  VIADD R7, R7, 0x1080 ;  /* 0x0000108007077836 */ /* 0x000fe40000000000 */
[----:B0-----:R-:W-:-:S05]  /*1f90*/  VIADD R17, R12, 0x1 ;  /* 0x000000010c117836 */ /* 0x001fca0000000000 */
[----:B------:R0:W-:Y:S05]  /*1fa0*/  STS.U8 [R6], R17 ;  /* 0x0000001106007388 */ /* 0x0001ea0000000000 */
[----:B------:R-:W-:Y:S05]  /*1fb0*/  @P0 BRA `(.L_x_6) ;  /* 0xfffffff400400947 */ /* 0x000fea000383ffff */
.L_x_5:
[----:B------:R-:W-:Y:S01]  /*1fc0*/  ISETP.GE.AND P0, PT, R71, R13, PT ;  /* 0x0000000d4700720c */ /* 0x000fe20003f06270 */
[----:B------:R-:W-:-:S12]  /*1fd0*/  BSSY.RECONVERGENT B0, `(.L_x_7) ;  /* 0x0000071000007945 */ /* 0x000fd80003800200 */
[----:B------:R-:W-:Y:S05]  /*1fe0*/  @P0 BRA `(.L_x_8) ;  /* 0x0000000400bc0947 */ /* 0x000fea0003800000 */
[----:B0-----:R-:W-:Y:S01]  /*1ff0*/  LOP3.LUT R6, RZ, R71, RZ, 0x33, !PT ;  /* 0x00000047ff067212 */ /* 0x001fe200078e33ff */
[----:B------:R-:W0:Y:S01]  /*2000*/  LDCU UR4, c[0x0][0x3b8] ;  /* 0x00007700ff0477ac */ /* 0x000e220008000800 */
[----:B------:R-:W-:Y:S03]  /*2010*/  BSSY.RECONVERGENT B1, `(.L_x_9) ;  /* 0x0000025000017945 */ /* 0x000fe60003800200 */
[----:B---3--:R-:W-:-:S04]  /*2020*/  IMAD.IADD R12, R6, 0x1, R13 ;  /* 0x00000001060c7824 */ /* 0x008fc800078e020d */
[C---:B------:R-:W-:Y:S01]  /*2030*/  IMAD.HI.U32 R6, R12.reuse, -0x55555555, RZ ;  /* 0xaaaaaaab0c067827 */ /* 0x040fe200078e00ff */
[----:B------:R-:W-:-:S04]  /*2040*/  ISETP.GE.U32.AND P1, PT, R12, 0x480, PT ;  /* 0x000004800c00780c */ /* 0x000fc80003f26070 */
[----:B------:R-:W-:-:S04]  /*2050*/  SHF.R.U32.HI R6, RZ, 0x8, R6 ;  /* 0x00000008ff067819 */ /* 0x000fc80000011606 */
[----:B------:R-:W-:Y:S02]  /*2060*/  LOP3.LUT R14, R6, 0x3, RZ, 0xc0, !PT ;  /* 0x00000003060e7812 */ /* 0x000fe400078ec0ff */
[----:B0-----:R-:W-:Y:S02]  /*2070*/  BMSK R12, RZ, UR4 ;  /* 0x00000004ff0c7c1b */ /* 0x001fe40008000000 */
[----:B------:R-:W-:Y:S01]  /*2080*/  ISETP.NE.AND P0, PT, R14, 0x3, PT ;  /* 0x000000030e00780c */ /* 0x000fe20003f05270 */
[----:B------:R-:W-:-:S12]  /*2090*/  IMAD.MOV.U32 R14, RZ, RZ, R71 ;  /* 0x000000ffff0e7224 */ /* 0x000fd800078e0047 */
[----:B------:R-:W-:Y:S05]  /*20a0*/  @!P0 BRA `(.L_x_10) ;  /* 0x00000000006c8947 */ /* 0x000fea0003800000 */
[----:B------:R-:W0:Y:S01]  /*20b0*/  LDC.64 R18, c[0x0][0x380] ;  /* 0x0000e000ff127b82 */ /* 0x000e220000000a00 */
[----:B------:R-:W-:Y:S02]  /*20c0*/  VIADD R15, R6, 0x1 ;  /* 0x00000001060f7836 */ /* 0x000fe40000000000 */
[----:B------:R-:W-:-:S03]  /*20d0*/  IMAD.IADD R21, R71, 0x1, R7 ;  /* 0x0000000147157824 */ /* 0x000fc600078e0207 */
[----:B------:R-:W-:-:S05]  /*20e0*/  LOP3.LUT R15, R15, 0x3, RZ, 0xc0, !PT ;  /* 0x000000030f0f7812 */ /* 0x000fca00078ec0ff */
[----:B------:R-:W-:Y:S02]  /*20f0*/  IMAD R14, R15, 0x180, R71 ;  /* 0x000001800f0e7824 */ /* 0x000fe400078e0247 */
[----:B------:R-:W-:-:S07]  /*2100*/  IMAD.MOV R15, RZ, RZ, -R15 ;  /* 0x000000ffff0f7224 */ /* 0x000fce00078e0a0f */
.L_x_11:
[----:B0--3--:R-:W-:-:S06]  /*2110*/  IMAD.WIDE R16, R21, 0x4, R18 ;  /* 0x0000000415107825 */ /* 0x009fcc00078e0212 */
[----:B------:R-:W3:Y:S01]  /*2120*/  LDG.E R16, desc[UR8][R16.64] ;  /* 0x0000000810107981 */ /* 0x000ee2000c1e1900 */
[----:B------:R-:W-:Y:S02]  /*2130*/  IMAD.MOV.U32 R23, RZ, RZ, -0x80000000 ;  /* 0x80000000ff177424 */ /* 0x000fe400078e00ff */
[----:B------:R-:W-:Y:S02]  /*2140*/  VIADD R15, R15, 0x1 ;  /* 0x000000010f0f7836 */ /* 0x000fe40000000000 */
[----:B------:R-:W-:Y:S01]  /*2150*/  VIADD R21, R21, 0x180 ;  /* 0x0000018015157836 */ /* 0x000fe20000000000 */
[----:B---3--:R-:W-:-:S04]  /*2160*/  ISETP.GT.AND P0, PT, R16, -0x1, PT ;  /* 0xffffffff1000780c */ /* 0x008fc80003f04270 */
[----:B------:R-:W-:-:S04]  /*2170*/  SEL R23, R23, 0xffffffff, P0 ;  /* 0xffffffff17177807 */ /* 0x000fc80000000000 */
[----:B------:R-:W-:-:S04]  /*2180*/  LOP3.LUT R23, R23, R16, RZ, 0x3c, !PT ;  /* 0x0000001017177212 */ /* 0x000fc800078e3cff */
[----:B------:R-:W-:-:S04]  /*2190*/  ISETP.NE.AND P0, PT, R23, 0x7fffffff, PT ;  /* 0x7fffffff1700780c */ /* 0x000fc80003f05270 */
[----:B------:R-:W-:Y:S02]  /*21a0*/  SEL R23, R23, 0x80000000, P0 ;  /* 0x8000000017177807 */ /* 0x000fe40000000000 */
[----:B------:R-:W-:Y:S02]  /*21b0*/  ISETP.NE.AND P0, PT, R15, RZ, PT ;  /* 0x000000ff0f00720c */ /* 0x000fe40003f05270 */
[----:B--2---:R-:W-:-:S04]  /*21c0*/  SHF.R.U32.HI R23, RZ, UR11, R23 ;  /* 0x0000000bff177c19 */ /* 0x004fc80008011617 */
[----:B------:R-:W-:-:S04]  /*21d0*/  LOP3.LUT R23, R12, R23, RZ, 0xc0, !PT ;  /* 0x000000170c177212 */ /* 0x000fc800078ec0ff */
[----:B------:R-:W-:Y:S02]  /*21e0*/  SHF.R.U32.HI R25, RZ, 0x2, R23 ;  /* 0x00000002ff197819 */ /* 0x000fe40000011617 */
[----:B------:R-:W-:-:S03]  /*21f0*/  LOP3.LUT R23, R23, 0x3, RZ, 0xc0, !PT ;  /* 0x0000000317177812 */ /* 0x000fc600078ec0ff */
[----:B------:R-:W-:-:S04]  /*2200*/  IMAD R6, R25, 0x600, R0 ;  /* 0x0000060019067824 */ /* 0x000fc800078e0200 */
[----:B------:R-:W-:-:S05]  /*2210*/  IMAD.IADD R6, R23, 0x1, R6 ;  /* 0x0000000117067824 */ /* 0x000fca00078e0206 */
[----:B------:R-:W0:Y:S02]  /*2220*/  LDS.U8 R16, [R6] ;  /* 0x0000000006107984 */ /* 0x000e240000000000 */
[----:B0-----:R-:W-:-:S05]  /*2230*/  VIADD R17, R16, 0x1 ;  /* 0x0000000110117836 */ /* 0x001fca0000000000 */
[----:B------:R3:W-:Y:S01]  /*2240*/  STS.U8 [R6], R17 ;  /* 0x0000001106007388 */ /* 0x0007e20000000000 */
[----:B------:R-:W-:Y:S05]  /*2250*/  @P0 BRA `(.L_x_11) ;  /* 0xfffffffc00ac0947 */ /* 0x000fea000383ffff */
.L_x_10:
[----:B--2-4-:R-:W-:Y:S05]  /*2260*/  BSYNC.RECONVERGENT B1 ;  /* 0x0000000000017941 */ /* 0x014fea0003800200 */
.L_x_9:
[----:B------:R-:W-:Y:S05]  /*2270*/  @!P1 BRA `(.L_x_8) ;  /* 0x0000000400189947 */ /* 0x000fea0003800000 */
[----:B---3--:R-:W0:Y:S01]  /*2280*/  LDC.64 R16, c[0x0][0x380] ;  /* 0x0000e000ff107b82 */ /* 0x008e220000000a00 */
[----:B------:R-:W-:Y:S01]  /*2290*/  IMAD.IADD R15, R14, 0x1, R7 ;  /* 0x000000010e0f7824 */ /* 0x000fe200078e0207 */
[----:B0-----:R-:W-:-:S05]  /*22a0*/  IADD3 R6, P0, PT, R16, 0xc00, RZ ;  /* 0x00000c0010067810 */ /* 0x001fca0007f1e0ff */
[----:B------:R-:W-:-:S08]  /*22b0*/  IMAD.X R7, RZ, RZ, R17, P0 ;  /* 0x000000ffff077224 */ /* 0x000fd000000e0611 */
.L_x_12:
[----:B------:R-:W-:-:S05]  /*22c0*/  IMAD.WIDE R16, R15, 0x4, R6 ;  /* 0x000000040f107825 */ /* 0x000fca00078e0206 */
[----:B0-----:R-:W2:Y:S04]  /*22d0*/  LDG.E R18, desc[UR8][R16.64+-0xc00] ;  /* 0xfff4000810127981 */ /* 0x001ea8000c1e1900 */
[----:B------:R-:W3:Y:S04]  /*22e0*/  LDG.E R20, desc[UR8][R16.64+-0x600] ;  /* 0xfffa000810147981 */ /* 0x000ee8000c1e1900 */
[----:B------:R-:W4:Y:S04]  /*22f0*/  LDG.E R22, desc[UR8][R16.64] ;  /* 0x0000000810167981 */ /* 0x000f28000c1e1900 */
[----:B------:R0:W5:Y:S01]  /*2300*/  LDG.E R24, desc[UR8][R16.64+0x600] ;  /* 0x0006000810187981 */ /* 0x000162000c1e1900 */
[----:B------:R-:W-:-:S02]  /*2310*/  IMAD.MOV.U32 R25, RZ, RZ, -0x80000000 ;  /* 0x80000000ff197424 */ /* 0x000fc400078e00ff */
[----:B------:R-:W-:Y:S02]  /*2320*/  VIADD R14, R14, 0x600 ;  /* 0x000006000e0e7836 */ /* 0x000fe40000000000 */
[----:B------:R-:W-:Y:S01]  /*2330*/  VIADD R15, R15, 0x600 ;  /* 0x000006000f0f7836 */ /* 0x000fe20000000000 */
[----:B--2---:R-:W-:-:S04]  /*2340*/  ISETP.GT.AND P0, PT, R18, -0x1, PT ;  /* 0xffffffff1200780c */ /* 0x004fc80003f04270 */
[----:B------:R-:W-:-:S04]  /*2350*/  SEL R19, R25, 0xffffffff, P0 ;  /* 0xffffffff19137807 */ /* 0x000fc80000000000 */
[----:B------:R-:W-:-:S04]  /*2360*/  LOP3.LUT R19, R19, R18, RZ, 0x3c, !PT ;  /* 0x0000001213137212 */ /* 0x000fc800078e3cff */
[----:B------:R-:W-:-:S04]  /*2370*/  ISETP.NE.AND P0, PT, R19, 0x7fffffff, PT ;  /* 0x7fffffff1300780c */ /* 0x000fc80003f05270 */
[----:B------:R-:W-:Y:S02]  /*2380*/  SEL R19, R19, 0x80000000, P0 ;  /* 0x8000000013137807 */ /* 0x000fe40000000000 */
[----:B---3--:R-:W-:Y:S02]  /*2390*/  ISETP.GT.AND P0, PT, R20, -0x1, PT ;  /* 0xffffffff1400780c */ /* 0x008fe40003f04270 */
[----:B------:R-:W-:Y:S02]  /*23a0*/  SHF.R.U32.HI R19, RZ, UR12, R19 ;  /* 0x0000000cff137c19 */ /* 0x000fe40008011613 */
[----:B0-----:R-:W-:Y:S02]  /*23b0*/  SEL R17, R25, 0xffffffff, P0 ;  /* 0xffffffff19117807 */ /* 0x001fe40000000000 */
[----:B------:R-:W-:Y:S02]  /*23c0*/  LOP3.LUT R19, R12, R19, RZ, 0xc0, !PT ;  /* 0x000000130c137212 */ /* 0x000fe400078ec0ff */
[----:B------:R-:W-:-:S02]  /*23d0*/  LOP3.LUT R17, R17, R20, RZ, 0x3c, !PT ;  /* 0x0000001411117212 */ /* 0x000fc400078e3cff */
[----:B------:R-:W-:Y:S02]  /*23e0*/  SHF.R.U32.HI R21, RZ, 0x2, R19 ;  /* 0x00000002ff157819 */ /* 0x000fe40000011613 */
[----:B------:R-:W-:Y:S02]  /*23f0*/  LOP3.LUT R19, R19, 0x3, RZ, 0xc0, !PT ;  /* 0x0000000313137812 */ /* 0x000fe400078ec0ff */
[----:B------:R-:W-:Y:S01]  /*2400*/  ISETP.NE.AND P0, PT, R17, 0x7fffffff, PT ;  /* 0x7fffffff1100780c */ /* 0x000fe20003f05270 */
[----:B------:R-:W-:-:S03]  /*2410*/  IMAD R18, R21, 0x600, R0 ;  /* 0x0000060015127824 */ /* 0x000fc600078e0200 */
[----:B------:R-:W-:Y:S01]  /*2420*/  SEL R17, R17, 0x80000000, P0 ;  /* 0x8000000011117807 */ /* 0x000fe20000000000 */
[----:B------:R-:W-:Y:S01]  /*2430*/  IMAD.IADD R18, R19, 0x1, R18 ;  /* 0x0000000113127824 */ /* 0x000fe200078e0212 */
[----:B----4-:R-:W-:Y:S02]  /*2440*/  ISETP.GT.AND P0, PT, R22, -0x1, PT ;  /* 0xffffffff1600780c */ /* 0x010fe40003f04270 */
[----:B------:R-:W-:Y:S02]  /*2450*/  SHF.R.U32.HI R17, RZ, UR12, R17 ;  /* 0x0000000cff117c19 */ /* 0x000fe40008011611 */
[----:B------:R-:W0:Y:S01]  /*2460*/  LDS.U8 R16, [R18] ;  /* 0x0000000012107984 */ /* 0x000e220000000000 */
[----:B------:R-:W-:Y:S02]  /*2470*/  SEL R21, R25, 0xffffffff, P0 ;  /* 0xffffffff19157807 */ /* 0x000fe40000000000 */
[----:B------:R-:W-:Y:S02]  /*2480*/  LOP3.LUT R17, R12, R17, RZ, 0xc0, !PT ;  /* 0x000000110c117212 */ /* 0x000fe400078ec0ff */
[----:B------:R-:W-:-:S02]  /*2490*/  LOP3.LUT R21, R21, R22, RZ, 0x3c, !PT ;  /* 0x0000001615157212 */ /* 0x000fc400078e3cff */
[----:B------:R-:W-:Y:S02]  /*24a0*/  SHF.R.U32.HI R19, RZ, 0x2, R17 ;  /* 0x00000002ff137819 */ /* 0x000fe40000011611 */
[----:B------:R-:W-:-:S03]  /*24b0*/  ISETP.NE.AND P0, PT, R21, 0x7fffffff, PT ;  /* 0x7fffffff1500780c */ /* 0x000fc60003f05270 */
[----:B------:R-:W-:Y:S01]  /*24c0*/  IMAD R20, R19, 0x600, R0 ;  /* 0x0000060013147824 */ /* 0x000fe200078e0200 */
[----:B------:R-:W-:Y:S02]  /*24d0*/  LOP3.LUT R19, R17, 0x3, RZ, 0xc0, !PT ;  /* 0x0000000311137812 */ /* 0x000fe400078ec0ff */
[----:B------:R-:W-:Y:S02]  /*24e0*/  SEL R21, R21, 0x80000000, P0 ;  /* 0x8000000015157807 */ /* 0x000fe40000000000 */
[----:B-----5:R-:W-:Y:S01]  /*24f0*/  ISETP.GT.AND P0, PT, R24, -0x1, PT ;  /* 0xffffffff1800780c */ /* 0x020fe20003f04270 */
[----:B------:R-:W-:Y:S01]  /*2500*/  IMAD.IADD R19, R19, 0x1, R20 ;  /* 0x0000000113137824 */ /* 0x000fe200078e0214 */
[----:B------:R-:W-:-:S04]  /*2510*/  SHF.R.U32.HI R21, RZ, UR12, R21 ;  /* 0x0000000cff157c19 */ /* 0x000fc80008011615 */
[----:B------:R-:W-:-:S04]  /*2520*/  LOP3.LUT R21, R12, R21, RZ, 0xc0, !PT ;  /* 0x000000150c157212 */ /* 0x000fc800078ec0ff */
[----:B------:R-:W-:Y:S02]  /*2530*/  SHF.R.U32.HI R23, RZ, 0x2, R21 ;  /* 0x00000002ff177819 */ /* 0x000fe40000011615 */
[----:B------:R-:W-:-:S03]  /*2540*/  LOP3.LUT R21, R21, 0x3, RZ, 0xc0, !PT ;  /* 0x0000000315157812 */ /* 0x000fc600078ec0ff */
[----:B------:R-:W-:-:S04]  /*2550*/  IMAD R20, R23, 0x600, R0 ;  /* 0x0000060017147824 */ /* 0x000fc800078e0200 */
[----:B------:R-:W-:Y:S01]  /*2560*/  IMAD.IADD R20, R21, 0x1, R20 ;  /* 0x0000000115147824 */ /* 0x000fe200078e0214 */
[----:B------:R-:W-:Y:S01]  /*2570*/  SEL R21, R25, 0xffffffff, P0 ;  /* 0xffffffff19157807 */ /* 0x000fe20000000000 */
[----:B0-----:R-:W-:-:S03]  /*2580*/  VIADD R17, R16, 0x1 ;  /* 0x0000000110117836 */ /* 0x001fc60000000000 */
[----:B------:R-:W-:Y:S02]  /*2590*/  LOP3.LUT R21, R21, R24, RZ, 0x3c, !PT ;  /* 0x0000001815157212 */ /* 0x000fe400078e3cff */
[----:B------:R0:W-:Y:S02]  /*25a0*/  STS.U8 [R18], R17 ;  /* 0x0000001112007388 */ /* 0x0001e40000000000 */
[C---:B------:R-:W-:Y:S02]  /*25b0*/  ISETP.NE.AND P0, PT, R21.reuse, 0x7fffffff, PT ;  /* 0x7fffffff1500780c */ /* 0x040fe40003f05270 */
[----:B------:R-:W2:Y:S02]  /*25c0*/  LDS.U8 R16, [R19] ;  /* 0x0000000013107984 */ /* 0x000ea40000000000 */
[----:B------:R-:W-:Y:S02]  /*25d0*/  SEL R21, R21, 0x80000000, P0 ;  /* 0x8000000015157807 */ /* 0x000fe40000000000 */
[----:B------:R-:W-:-:S02]  /*25e0*/  ISETP.GE.AND P0, PT, R14, R13, PT ;  /* 0x0000000d0e00720c */ /* 0x000fc40003f06270 */
[----:B------:R-:W-:-:S04]  /*25f0*/  SHF.R.U32.HI R21, RZ, UR12, R21 ;  /* 0x0000000cff157c19 */ /* 0x000fc80008011615 */
[----:B------:R-:W-:-:S04]  /*2600*/  LOP3.LUT R21, R12, R21, RZ, 0xc0, !PT ;  /* 0x000000150c157212 */ /* 0x000fc800078ec0ff */
[----:B------:R-:W-:Y:S02]  /*2610*/  SHF.R.U32.HI R23, RZ, 0x2, R21 ;  /* 0x00000002ff177819 */ /* 0x000fe40000011615 */
[----:B------:R-:W-:-:S03]  /*2620*/  LOP3.LUT R21, R21, 0x3, RZ, 0xc0, !PT ;  /* 0x0000000315157812 */ /* 0x000fc600078ec0ff */
[----:B0-----:R-:W-:-:S04]  /*2630*/  IMAD R18, R23, 0x600, R0 ;  /* 0x0000060017127824 */ /* 0x001fc800078e0200 */
[----:B------:R-:W-:Y:S02]  /*2640*/  IMAD.IADD R18, R21, 0x1, R18 ;  /* 0x0000000115127824 */ /* 0x000fe400078e0212 */
[----:B--2---:R-:W-:-:S05]  /*2650*/  VIADD R16, R16, 0x1 ;  /* 0x0000000110107836 */ /* 0x004fca0000000000 */
[----:B------:R-:W-:Y:S04]  /*2660*/  STS.U8 [R19], R16 ;  /* 0x0000001013007388 */ /* 0x000fe80000000000 */
[----:B------:R-:W0:Y:S02]  /*2670*/  LDS.U8 R17, [R20] ;  /* 0x0000000014117984 */ /* 0x000e240000000000 */
[----:B0-----:R-:W-:-:S05]  /*2680*/  VIADD R17, R17, 0x1 ;  /* 0x0000000111117836 */ /* 0x001fca0000000000 */
[----:B------:R-:W-:Y:S04]  /*2690*/  STS.U8 [R20], R17 ;  /* 0x0000001114007388 */ /* 0x000fe80000000000 */
[----:B------:R-:W0:Y:S02]  /*26a0*/  LDS.U8 R16, [R18] ;  /* 0x0000000012107984 */ /* 0x000e240000000000 */
[----:B0-----:R-:W-:-:S05]  /*26b0*/  VIADD R19, R16, 0x1 ;  /* 0x0000000110137836 */ /* 0x001fca0000000000 */
[----:B------:R0:W-:Y:S01]  /*26c0*/  STS.U8 [R18], R19 ;  /* 0x0000001312007388 */ /* 0x0001e20000000000 */
[----:B------:R-:W-:Y:S05]  /*26d0*/  @!P0 BRA `(.L_x_12) ;  /* 0xfffffff800f88947 */ /* 0x000fea000383ffff */
.L_x_8:
[----:B--2-4-:R-:W-:Y:S05]  /*26e0*/  BSYNC.RECONVERGENT B0 ;  /* 0x0000000000007941 */ /* 0x014fea0003800200 */
.L_x_7:
[----:B---3--:R-:W0:Y:S01]  /*26f0*/  S2R R12, SR_LANEID ;  /* 0x00000000000c7919 */ /* 0x008e220000000000 */
[----:B------:R-:W-:Y:S01]  /*2700*/  BAR.SYNC.DEFER_BLOCKING 0x0 ;  /* 0x0000000000007b1d */ /* 0x000fe20000010000 */
[C---:B------:R-:W-:Y:S02]  /*2710*/  ISETP.GT.U32.AND P0, PT, R71.reuse, 0xff, PT ;  /* 0x000000ff4700780c */ /* 0x040fe40003f04070 */
[----:B------:R-:W-:-:S03]  /*2720*/  ISETP.GT.U32.AND P1, PT, R71, 0x1f, PT ;  /* 0x0000001f4700780c */ /* 0x000fc60003f24070 */
[----:B------:R-:W-:Y:S08]  /*2730*/  BSSY.RECONVERGENT B0, `(.L_x_13) ;  /* 0x000005b000007945 */ /* 0x000ff00003800200 */
[----:B------:R-:W-:-:S04]  /*2740*/  @!P0 SHF.R.U32.HI R7, RZ, 0x1, R71 ;  /* 0x00000001ff078819 */ /* 0x000fc80000011647 */
[----:B------:R-:W-:Y:S01]  /*2750*/  @!P0 LOP3.LUT R7, R7, 0x70, RZ, 0xc0, !PT ;  /* 0x0000007007078812 */ /* 0x000fe200078ec0ff */
[----:B0-----:R-:W-:-:S04]  /*2760*/  @!P0 IMAD R6, R12, 0x80, R3 ;  /* 0x000000800c068824 */ /* 0x001fc800078e0203 */
[----:B------:R-:W-:Y:S01]  /*2770*/  @!P0 IMAD.IADD R6, R6, 0x1, R7 ;  /* 0x0000000106068824 */ /* 0x000fe200078e0207 */
[----:B------:R-:W-:Y:S06]  /*2780*/  @P0 BRA `(.L_x_14) ;  /* 0x0000000400540947 */ /* 0x000fec0003800000 */
[----:B------:R-:W-:-:S05]  /*2790*/  IMAD R25, R12, 0x4, R2 ;  /* 0x000000040c197824 */ /* 0x000fca00078e0202 */
[----:B------:R-:W0:Y:S04]  /*27a0*/  LDS R2, [R25] ;  /* 0x0000000019027984 */ /* 0x000e280000000800 */
[----:B------:R-:W2:Y:S04]  /*27b0*/  LDS R13, [R25+0x80] ;  /* 0x00008000190d7984 */ /* 0x000ea80000000800 */
[----:B------:R-:W3:Y:S04]  /*27c0*/  LDS R17, [R25+0x180] ;  /* 0x0001800019117984 */ /* 0x000ee80000000800 */
[----:B------:R-:W4:Y:S04]  /*27d0*/  LDS R16, [R25+0x100] ;  /* 0x0001000019107984 */ /* 0x000f280000000800 */
[----:B------:R-:W5:Y:S04]  /*27e0*/  LDS R18, [R25+0x200] ;  /* 0x0002000019127984 */ /* 0x000f680000000800 */
[----:B------:R-:W1:Y:S04]  /*27f0*/  LDS R19, [R25+0x280] ;  /* 0x0002800019137984 */ /* 0x000e680000000800 */
[----:B------:R-:W1:Y:S04]  /*2800*/  LDS R20, [R25+0x300] ;  /* 0x0003000019147984 */ /* 0x000e680000000800 */
[----:B------:R-:W1:Y:S04]  /*2810*/  LDS R21, [R25+0x380] ;  /* 0x0003800019157984 */ /* 0x000e680000000800 */
[----:B------:R-:W1:Y:S04]  /*2820*/  LDS R22, [R25+0x400] ;  /* 0x0004000019167984 */ /* 0x000e680000000800 */
[----:B------:R-:W1:Y:S01]  /*2830*/  LDS R23, [R25+0x480] ;  /* 0x0004800019177984 */ /* 0x000e620000000800 */
[----:B0-----:R-:W-:-:S03]  /*2840*/  PRMT R7, R2, 0x7770, RZ ;  /* 0x0000777002077816 */ /* 0x001fc600000000ff */
[----:B------:R-:W0:Y:S01]  /*2850*/  LDS R24, [R25+0x500] ;  /* 0x0005000019187984 */ /* 0x000e220000000800 */
[----:B------:R-:W-:Y:S02]  /*2860*/  PRMT R12, R2, 0x7771, RZ ;  /* 0x00007771020c7816 */ /* 0x000fe400000000ff */
[C---:B--2---:R-:W-:Y:S02]  /*2870*/  PRMT R14, R13.reuse, 0x7770, RZ ;  /* 0x000077700d0e7816 */ /* 0x044fe400000000ff */
[C---:B------:R-:W-:Y:S02]  /*2880*/  PRMT R15, R13.reuse, 0x7771, RZ ;  /* 0x000077710d0f7816 */ /* 0x040fe400000000ff */
[----:B------:R-:W-:Y:S02]  /*2890*/  IADD3 R14, PT, PT, R14, R8, R7 ;  /* 0x000000080e0e7210 */ /* 0x000fe40007ffe007 */
[----:B------:R-:W-:Y:S02]  /*28a0*/  PRMT R7, R2, 0x7772, RZ ;  /* 0x0000777202077816 */ /* 0x000fe400000000ff */
[----:B------:R-:W-:-:S02]  /*28b0*/  PRMT R8, R13, 0x7772, RZ ;  /* 0x000077720d087816 */ /* 0x000fc400000000ff */
[----:B------:R-:W-:Y:S02]  /*28c0*/  PRMT R2, R2, 0x7773, RZ ;  /* 0x0000777302027816 */ /* 0x000fe400000000ff */
[----:B------:R-:W-:Y:S02]  /*28d0*/  PRMT R13, R13, 0x7773, RZ ;  /* 0x000077730d0d7816 */ /* 0x000fe400000000ff */
[----:B------:R-:W-:Y:S02]  /*28e0*/  IADD3 R12, PT, PT, R15, R9, R12 ;  /* 0x000000090f0c7210 */ /* 0x000fe40007ffe00c */
[----:B------:R-:W-:Y:S02]  /*28f0*/  IADD3 R7, PT, PT, R8, R10, R7 ;  /* 0x0000000a08077210 */ /* 0x000fe40007ffe007 */
[----:B------:R-:W-:Y:S02]  /*2900*/  IADD3 R2, PT, PT, R13, R11, R2 ;  /* 0x0000000b0d027210 */ /* 0x000fe40007ffe002 */
[----:B---3--:R-:W-:-:S02]  /*2910*/  PRMT R15, R17, 0x7770, RZ ;  /* 0x00007770110f7816 */ /* 0x008fc400000000ff */
[C---:B------:R-:W-:Y:S02]  /*2920*/  PRMT R10, R17.reuse, 0x7771, RZ ;  /* 0x00007771110a7816 */ /* 0x040fe400000000ff */
[C---:B------:R-:W-:Y:S02]  /*2930*/  PRMT R13, R17.reuse, 0x7772, RZ ;  /* 0x00007772110d7816 */ /* 0x040fe400000000ff */
[----:B------:R-:W-:Y:S02]  /*2940*/  PRMT R17, R17, 0x7773, RZ ;  /* 0x0000777311117816 */ /* 0x000fe400000000ff */
[C---:B----4-:R-:W-:Y:S02]  /*2950*/  PRMT R11, R16.reuse, 0x7773, RZ ;  /* 0x00007773100b7816 */ /* 0x050fe400000000ff */
[----:B------:R-:W-:Y:S02]  /*2960*/  PRMT R9, R16, 0x7770, RZ ;  /* 0x0000777010097816 */ /* 0x000fe400000000ff */
[----:B------:R-:W-:-:S02]  /*2970*/  IADD3 R2, PT, PT, R17, R2, R11 ;  /* 0x0000000211027210 */ /* 0x000fc40007ffe00b */
[----:B------:R-:W2:Y:S01]  /*2980*/  LDS R17, [R25+0x580] ;  /* 0x0005800019117984 */ /* 0x000ea20000000800 */
[----:B------:R-:W-:Y:S02]  /*2990*/  IADD3 R14, PT, PT, R15, R14, R9 ;  /* 0x0000000e0f0e7210 */ /* 0x000fe40007ffe009 */
[C---:B------:R-:W-:Y:S02]  /*29a0*/  PRMT R9, R16.reuse, 0x7771, RZ ;  /* 0x0000777110097816 */ /* 0x040fe400000000ff */
[----:B------:R-:W-:Y:S02]  /*29b0*/  PRMT R8, R16, 0x7772, RZ ;  /* 0x0000777210087816 */ /* 0x000fe400000000ff */
[----:B------:R-:W-:Y:S02]  /*29c0*/  IADD3 R9, PT, PT, R10, R12, R9 ;  /* 0x0000000c0a097210 */ /* 0x000fe40007ffe009 */
[----:B------:R-:W-:Y:S02]  /*29d0*/  IADD3 R7, PT, PT, R13, R7, R8 ;  /* 0x000000070d077210 */ /* 0x000fe40007ffe008 */
[----:B-----5:R-:W-:-:S02]  /*29e0*/  PRMT R11, R18, 0x7770, RZ ;  /* 0x00007770120b7816 */ /* 0x020fc400000000ff */
[C---:B------:R-:W-:Y:S02]  /*29f0*/  PRMT R8, R18.reuse, 0x7771, RZ ;  /* 0x0000777112087816 */ /* 0x040fe400000000ff */
[C---:B------:R-:W-:Y:S02]  /*2a00*/  PRMT R10, R18.reuse, 0x7772, RZ ;  /* 0x00007772120a7816 */ /* 0x040fe400000000ff */
[C---:B-1----:R-:W-:Y:S02]  /*2a10*/  PRMT R12, R19.reuse, 0x7770, RZ ;  /* 0x00007770130c7816 */ /* 0x042fe400000000ff */
        /* <DEDUP_REMOVED lines=10> */
[----:B------:R-:W-:Y:S02]  /*2ac0*/  PRMT R15, R21, 0x7771, RZ ;  /* 0x00007771150f7816 */ /* 0x000fe400000000ff */
[----:B------:R-:W-:Y:S02]  /*2ad0*/  IADD3 R2, PT, PT, R19, R2, R13 ;  /* 0x0000000213027210 */ /* 0x000fe40007ffe00d */
        /* <DEDUP_REMOVED lines=19> */
[----:B0-----:R-:W-:Y:S02]  /*2c10*/  PRMT R8, R24, 0x7770, RZ ;  /* 0x0000777018087816 */ /* 0x001fe400000000ff */
[----:B--2---:R-:W-:-:S02]  /*2c20*/  PRMT R14, R17, 0x7770, RZ ;  /* 0x00007770110e7816 */ /* 0x004fc400000000ff */
[----:B------:R-:W-:Y:S02]  /*2c30*/  IADD3 R2, PT, PT, R23, R2, R13 ;  /* 0x0000000217027210 */ /* 0x000fe40007ffe00d */
[C---:B------:R-:W-:Y:S02]  /*2c40*/  PRMT R10, R24.reuse, 0x7771, RZ ;  /* 0x00007771180a7816 */ /* 0x040fe400000000ff */
[C---:B------:R-:W-:Y:S02]  /*2c50*/  PRMT R15, R17.reuse, 0x7771, RZ ;  /* 0x00007771110f7816 */ /* 0x040fe400000000ff */
[----:B------:R-:W-:Y:S02]  /*2c60*/  PRMT R16, R17, 0x7772, RZ ;  /* 0x0000777211107816 */ /* 0x000fe400000000ff */
[C---:B------:R-:W-:Y:S02]  /*2c70*/  PRMT R12, R24.reuse, 0x7772, RZ ;  /* 0x00007772180c7816 */ /* 0x040fe400000000ff */
[----:B------:R-:W-:-:S02]  /*2c80*/  PRMT R13, R24, 0x7773, RZ ;  /* 0x00007773180d7816 */ /* 0x000fc400000000ff */
[----:B------:R-:W-:Y:S02]  /*2c90*/  PRMT R17, R17, 0x7773, RZ ;  /* 0x0000777311117816 */ /* 0x000fe400000000ff */
[----:B------:R-:W-:Y:S02]  /*2ca0*/  IADD3 R8, PT, PT, R14, R9, R8 ;  /* 0x000000090e087210 */ /* 0x000fe40007ffe008 */
[----:B------:R-:W-:Y:S02]  /*2cb0*/  IADD3 R9, PT, PT, R15, R11, R10 ;  /* 0x0000000b0f097210 */ /* 0x000fe40007ffe00a */
[----:B------:R-:W-:Y:S02]  /*2cc0*/  IADD3 R10, PT, PT, R16, R7, R12 ;  /* 0x00000007100a7210 */ /* 0x000fe40007ffe00c */
[----:B------:R-:W-:-:S07]  /*2cd0*/  IADD3 R11, PT, PT, R17, R2, R13 ;  /* 0x00000002110b7210 */ /* 0x000fce0007ffe00d */
.L_x_14:
[----:B------:R-:W-:Y:S05]  /*2ce0*/  BSYNC.RECONVERGENT B0 ;  /* 0x0000000000007941 */ /* 0x000fea0003800200 */
.L_x_13:
[----:B------:R-:W-:Y:S01]  /*2cf0*/  BAR.SYNC.DEFER_BLOCKING 0x0 ;  /* 0x0000000000007b1d */ /* 0x000fe20000010000 */
[----:B------:R-:W-:-:S05]  /*2d00*/  IMAD R7, R71, -0x4, R3 ;  /* 0xfffffffc47077824 */ /* 0x000fca00078e0203 */
[----:B------:R-:W-:Y:S01]  /*2d10*/  BSSY.RECONVERGENT B0, `(.L_x_15) ;  /* 0x0000034000007945 */ /* 0x000fe20003800200 */
[----:B------:R0:W-:Y:S01]  /*2d20*/  @!P0 STS.128 [R6], R8 ;  /* 0x0000000806008388 */ /* 0x0001e20000000c00 */
[----:B------:R-:W-:Y:S06]  /*2d30*/  BAR.SYNC.DEFER_BLOCKING 0x0 ;  /* 0x0000000000007b1d */ /* 0x000fec0000010000 */
[----:B------:R-:W-:Y:S05]  /*2d40*/  @P1 BRA `(.L_x_16) ;  /* 0x0000000000c01947 */ /* 0x000fea0003800000 */
[----:B------:R-:W-:Y:S04]  /*2d50*/  LDS R2, [R0] ;  /* 0x0000000000027984 */ /* 0x000fe80000000800 */
[----:B0-----:R-:W-:Y:S04]  /*2d60*/  LDS R9, [R0+0x80] ;  /* 0x0000800000097984 */ /* 0x001fe80000000800 */
[----:B------:R-:W0:Y:S04]  /*2d70*/  LDS R6, [R0+0x100] ;  /* 0x0001000000067984 */ /* 0x000e280000000800 */
[----:B------:R-:W-:Y:S04]  /*2d80*/  LDS R11, [R0+0x180] ;  /* 0x00018000000b7984 */ /* 0x000fe80000000800 */
[----:B------:R-:W2:Y:S04]  /*2d90*/  LDS R8, [R0+0x200] ;  /* 0x0002000000087984 */ /* 0x000ea80000000800 */
[----:B------:R-:W-:Y:S04]  /*2da0*/  LDS R13, [R0+0x280] ;  /* 0x00028000000d7984 */ /* 0x000fe80000000800 */
[----:B------:R-:W3:Y:S04]  /*2db0*/  LDS R10, [R0+0x300] ;  /* 0x00030000000a7984 */ /* 0x000ee80000000800 */
[----:B------:R-:W-:Y:S04]  /*2dc0*/  LDS R15, [R0+0x380] ;  /* 0x00038000000f7984 */ /* 0x000fe80000000800 */
[----:B------:R-:W4:Y:S04]  /*2dd0*/  LDS R12, [R0+0x400] ;  /* 0x00040000000c7984 */ /* 0x000f280000000800 */
[----:B------:R-:W-:Y:S04]  /*2de0*/  LDS R17, [R0+0x480] ;  /* 0x0004800000117984 */ /* 0x000fe80000000800 */
[----:B------:R-:W5:Y:S04]  /*2df0*/  LDS R14, [R0+0x500] ;  /* 0x00050000000e7984 */ /* 0x000f680000000800 */
[----:B------:R-:W-:Y:S04]  /*2e00*/  LDS R19, [R0+0x580] ;  /* 0x0005800000137984 */ /* 0x000fe80000000800 */
[----:B------:R-:W1:Y:S01]  /*2e10*/  LDS R16, [R0+0x600] ;  /* 0x0006000000107984 */ /* 0x000e620000000800 */
[----:B0-----:R-:W-:-:S03]  /*2e20*/  IADD3 R2, PT, PT, R6, R9, R2 ;  /* 0x0000000906027210 */ /* 0x001fc60007ffe002 */
[----:B------:R-:W-:Y:S04]  /*2e30*/  LDS R21, [R0+0x680] ;  /* 0x0006800000157984 */ /* 0x000fe80000000800 */
[----:B------:R-:W0:Y:S01]  /*2e40*/  LDS R18, [R0+0x700] ;  /* 0x0007000000127984 */ /* 0x000e220000000800 */
[----:B--2---:R-:W-:-:S03]  /*2e50*/  IADD3 R2, PT, PT, R8, R11, R2 ;  /* 0x0000000b08027210 */ /* 0x004fc60007ffe002 */
[----:B------:R-:W-:Y:S04]  /*2e60*/  LDS R23, [R0+0x780] ;  /* 0x0007800000177984 */ /* 0x000fe80000000800 */
[----:B------:R-:W2:Y:S01]  /*2e70*/  LDS R20, [R0+0x800] ;  /* 0x0008000000147984 */ /* 0x000ea20000000800 */
[----:B---3--:R-:W-:-:S03]  /*2e80*/  IADD3 R2, PT, PT, R10, R13, R2 ;  /* 0x0000000d0a027210 */ /* 0x008fc60007ffe002 */
[----:B------:R-:W-:Y:S04]  /*2e90*/  LDS R25, [R0+0x880] ;  /* 0x0008800000197984 */ /* 0x000fe80000000800 */
[----:B------:R-:W3:Y:S01]  /*2ea0*/  LDS R22, [R0+0x900] ;  /* 0x0009000000167984 */ /* 0x000ee20000000800 */
[----:B----4-:R-:W-:-:S03]  /*2eb0*/  IADD3 R2, PT, PT, R12, R15, R2 ;  /* 0x0000000f0c027210 */ /* 0x010fc60007ffe002 */
[----:B------:R-:W-:Y:S04]  /*2ec0*/  LDS R29, [R0+0x980] ;  /* 0x00098000001d7984 */ /* 0x000fe80000000800 */
[----:B------:R-:W4:Y:S01]  /*2ed0*/  LDS R24, [R0+0xa00] ;  /* 0x000a000000187984 */ /* 0x000f220000000800 */
[----:B-----5:R-:W-:-:S03]  /*2ee0*/  IADD3 R2, PT, PT, R14, R17, R2 ;  /* 0x000000110e027210 */ /* 0x020fc60007ffe002 */
[----:B------:R-:W-:Y:S04]  /*2ef0*/  LDS R9, [R0+0xa80] ;  /* 0x000a800000097984 */ /* 0x000fe80000000800 */
[----:B------:R-:W5:Y:S01]  /*2f00*/  LDS R6, [R0+0xb00] ;  /* 0x000b000000067984 */ /* 0x000f620000000800 */
[----:B-1----:R-:W-:-:S03]  /*2f10*/  IADD3 R2, PT, PT, R16, R19, R2 ;  /* 0x0000001310027210 */ /* 0x002fc60007ffe002 */
        /* <DEDUP_REMOVED lines=12> */
[----:B------:R-:W4:Y:S01]  /*2fe0*/  LDS R19, [R0+0xf80] ;  /* 0x000f800000137984 */ /* 0x000f220000000800 */
[----:B-----5:R-:W-:-:S04]  /*2ff0*/  IADD3 R2, PT, PT, R6, R9, R2 ;  /* 0x0000000906027210 */ /* 0x020fc80007ffe002 */
[----:B-1----:R-:W-:-:S04]  /*3000*/  IADD3 R2, PT, PT, R8, R11, R2 ;  /* 0x0000000b08027210 */ /* 0x002fc80007ffe002 */
[----:B0-----:R-:W-:-:S04]  /*3010*/  IADD3 R2, PT, PT, R10, R13, R2 ;  /* 0x0000000d0a027210 */ /* 0x001fc80007ffe002 */
[----:B--2---:R-:W-:-:S04]  /*3020*/  IADD3 R2, PT, PT, R12, R15, R2 ;  /* 0x0000000f0c027210 */ /* 0x004fc80007ffe002 */
[----:B---3--:R-:W-:-:S05]  /*3030*/  IADD3 R2, PT, PT, R14, R17, R2 ;  /* 0x000000110e027210 */ /* 0x008fca0007ffe002 */
[----:B----4-:R-:W-:-:S07]  /*3040*/  IMAD.IADD R19, R2, 0x1, R19 ;  /* 0x0000000102137824 */ /* 0x010fce00078e0213 */
.L_x_16:
[----:B------:R-:W-:Y:S05]  /*3050*/  BSYNC.RECONVERGENT B0 ;  /* 0x0000000000007941 */ /* 0x000fea0003800200 */
.L_x_15:
[----:B------:R-:W-:Y:S01]  /*3060*/  BAR.SYNC.DEFER_BLOCKING 0x0 ;  /* 0x0000000000007b1d */ /* 0x000fe20000010000 */
[----:B------:R-:W-:-:S04]  /*3070*/  IMAD.MOV.U32 R70, RZ, RZ, RZ ;  /* 0x000000ffff467224 */ /* 0x000fc800078e00ff */
[----:B------:R-:W-:Y:S01]  /*3080*/  IMAD.HI.U32 R2, R71, 0x15555556, R70 ;  /* 0x1555555647027827 */ /* 0x000fe200078e0046 */
[----:B------:R-:W2:Y:S03]  /*3090*/  LDCU UR14, c[0x0][0x3b4] ;  /* 0x00007680ff0e77ac */ /* 0x000ea60008000800 */
[----:B0-----:R-:W-:Y:S01]  /*30a0*/  IMAD R6, R2, 0x4, R3 ;  /* 0x0000000402067824 */ /* 0x001fe200078e0203 */
[----:B------:R-:W0:Y:S01]  /*30b0*/  LDCU UR7, c[0x0][0x3b8] ;  /* 0x00007700ff0777ac */ /* 0x000e220008000800 */
[----:B------:R-:W3:Y:S01]  /*30c0*/  LDCU.64 UR12, c[0x0][0x380] ;  /* 0x00007000ff0c77ac */ /* 0x000ee20008000a00 */
[----:B------:R-:W4:Y:S01]  /*30d0*/  LDCU.64 UR10, c[0x0][0x390] ;  /* 0x00007200ff0a77ac */ /* 0x000f220008000a00 */
[----:B------:R-:W-:Y:S01]  /*30e0*/  @!P1 STS [R0], R19 ;  /* 0x0000001300009388 */ /* 0x000fe20000000800 */
[----:B------:R-:W-:Y:S06]  /*30f0*/  BAR.SYNC.DEFER_BLOCKING 0x0 ;  /* 0x0000000000007b1d */ /* 0x000fec0000010000 */
[----:B------:R-:W5:Y:S04]  /*3100*/  @!P1 LDS R19, [R7+0x7c] ;  /* 0x00007c0007139984 */ /* 0x000f680000000800 */
[----:B-----5:R0:W-:Y:S01]  /*3110*/  STS [R6+0x110], R19 ;  /* 0x0001101306007388 */ /* 0x0201e20000000800 */
[----:B------:R-:W-:Y:S06]  /*3120*/  BAR.SYNC.DEFER_BLOCKING 0x0 ;  /* 0x0000000000007b1d */ /* 0x000fec0000010000 */
[----:B--234-:R-:W-:Y:S05]  /*3130*/  @P1 BRA `(.L_x_17) ;  /* 0x0000000000dc1947 */ /* 0x01cfea0003800000 */
[----:B------:R-:W-:Y:S01]  /*3140*/  IMAD R3, R71, 0x34, R3 ;  /* 0x0000003447037824 */ /* 0x000fe200078e0203 */
[----:B------:R-:W-:-:S04]  /*3150*/  UMOV UR4, 0xffffffff ;  /* 0xffffffff00047882 */ /* 0x000fc80000000000 */
[----:B------:R-:W-:Y:S04]  /*3160*/  LDS R2, [R3+0x110] ;  /* 0x0001100003027984 */ /* 0x000fe80000000800 */
[----:B------:R-:W-:Y:S04]  /*3170*/  LDS R9, [R3+0x114] ;  /* 0x0001140003097984 */ /* 0x000fe80000000800 */
        /* <DEDUP_REMOVED lines=9> */
[----:B------:R-:W1:Y:S01]  /*3210*/  LDS R18, [R3+0x13c] ;  /* 0x00013c0003127984 */ /* 0x000e620000000800 */
[----:B0-----:R-:W-:-:S04]  /*3220*/  IADD3 R19, PT, PT, R8, R9, R2 ;  /* 0x0000000908137210 */ /* 0x001fc80007ffe002 */
[----:B--2---:R-:W-:-:S04]  /*3230*/  IADD3 R19, PT, PT, R11, R19, R10 ;  /* 0x000000130b137210 */ /* 0x004fc80007ffe00a */
[----:B---3--:R-:W-:-:S04]  /*3240*/  IADD3 R19, PT, PT, R13, R19, R12 ;  /* 0x000000130d137210 */ /* 0x008fc80007ffe00c */
[----:B----4-:R-:W-:-:S04]  /*3250*/  IADD3 R19, PT, PT, R15, R19, R14 ;  /* 0x000000130f137210 */ /* 0x010fc80007ffe00e */
[----:B-----5:R-:W-:-:S05]  /*3260*/  IADD3 R19, PT, PT, R17, R19, R16 ;  /* 0x0000001311137210 */ /* 0x020fca0007ffe010 */
[----:B-1----:R-:W-:Y:S01]  /*3270*/  IMAD.IADD R18, R18, 0x1, R19 ;  /* 0x0000000112127824 */ /* 0x002fe200078e0213 */
[----:B------:R-:W-:Y:S06]  /*3280*/  BRA.DIV UR4, `(.L_x_18) ;  /* 0x0000007204307947 */ /* 0x000fec000b800000 */
[----:B------:R-:W0:Y:S02]  /*3290*/  SHFL.UP P0, R19, R18, 0x1, RZ ;  /* 0x0420000012137989 */ /* 0x000e2400000000ff */
[----:B0-----:R-:W-:-:S05]  /*32a0*/  @P0 IMAD.IADD R19, R18, 0x1, R19 ;  /* 0x0000000112130824 */ /* 0x001fca00078e0213 */
[----:B------:R-:W0:Y:S02]  /*32b0*/  SHFL.UP P0, R20, R19, 0x2, RZ ;  /* 0x0440000013147989 */ /* 0x000e2400000000ff */
[----:B0-----:R-:W-:-:S05]  /*32c0*/  @P0 IMAD.IADD R20, R19, 0x1, R20 ;  /* 0x0000000113140824 */ /* 0x001fca00078e0214 */
[----:B------:R-:W0:Y:S02]  /*32d0*/  SHFL.UP P0, R21, R20, 0x4, RZ ;  /* 0x0480000014157989 */ /* 0x000e2400000000ff */
[----:B0-----:R-:W-:-:S05]  /*32e0*/  @P0 IMAD.IADD R21, R20, 0x1, R21 ;  /* 0x0000000114150824 */ /* 0x001fca00078e0215 */
[----:B------:R-:W0:Y:S02]  /*32f0*/  SHFL.UP P0, R22, R21, 0x8, RZ ;  /* 0x0500000015167989 */ /* 0x000e2400000000ff */
[----:B0-----:R-:W-:-:S05]  /*3300*/  @P0 IMAD.IADD R22, R21, 0x1, R22 ;  /* 0x0000000115160824 */ /* 0x001fca00078e0216 */
[----:B------:R0:W1:Y:S02]  /*3310*/  SHFL.UP P0, R23, R22, 0x10, RZ ;  /* 0x0600000016177989 */ /* 0x00006400000000ff */
.L_x_32:
[----:B-1----:R-:W-:-:S04]  /*3320*/  @P0 IMAD.IADD R23, R22, 0x1, R23 ;  /* 0x0000000116170824 */ /* 0x002fc800078e0217 */
[----:B------:R-:W-:-:S04]  /*3330*/  IMAD.IADD R18, R23, 0x1, -R18 ;  /* 0x0000000117127824 */ /* 0x000fc800078e0a12 */
[----:B------:R-:W-:Y:S01]  /*3340*/  IMAD.IADD R2, R2, 0x1, R18 ;  /* 0x0000000102027824 */ /* 0x000fe200078e0212 */
[----:B------:R2:W-:Y:S03]  /*3350*/  STS [R3+0x110], R18 ;  /* 0x0001101203007388 */ /* 0x0005e60000000800 */
        /* <DEDUP_REMOVED lines=19> */
[----:B------:R2:W-:Y:S04]  /*3490*/  STS [R3+0x138], R16 ;  /* 0x0001381003007388 */ /* 0x0005e80000000800 */
[----:B------:R2:W-:Y:S02]  /*34a0*/  STS [R3+0x13c], R20 ;  /* 0x00013c1403007388 */ /* 0x0005e40000000800 */
.L_x_17:
[----:B------:R-:W-:Y:S05]  /*34b0*/  WARPSYNC.ALL ;  /* 0x0000000000007948 */ /* 0x000fea0003800000 */
[----:B------:R-:W-:Y:S06]  /*34c0*/  BAR.SYNC.DEFER_BLOCKING 0x0 ;  /* 0x0000000000007b1d */ /* 0x000fec0000010000 */
[----:B--2---:R-:W2:Y:S02]  /*34d0*/  LDS R2, [R6+0x110] ;  /* 0x0001100006027984 */ /* 0x004ea40000000800 */
[----:B--2---:R-:W-:-:S05]  /*34e0*/  IMAD.IADD R2, R27, 0x1, R2 ;  /* 0x000000011b027824 */ /* 0x004fca00078e0202 */
[----:B------:R-:W-:Y:S01]  /*34f0*/  @!P1 STS [R0+0x80], R2 ;  /* 0x0000800200009388 */ /* 0x000fe20000000800 */
[----:B------:R-:W-:Y:S06]  /*3500*/  BAR.SYNC.DEFER_BLOCKING 0x0 ;  /* 0x0000000000007b1d */ /* 0x000fec0000010000 */
[----:B------:R-:W2:Y:S02]  /*3510*/  @!P1 LDS R2, [R7+0xfc] ;  /* 0x0000fc0007029984 */ /* 0x000ea40000000800 */
[----:B------:R-:W-:Y:S01]  /*3520*/  BAR.SYNC.DEFER_BLOCKING 0x0 ;  /* 0x0000000000007b1d */ /* 0x000fe20000010000 */
[----:B--2---:R-:W-:-:S04]  /*3530*/  ISETP.NE.AND P0, PT, R2, R5, PT ;  /* 0x000000050200720c */ /* 0x004fc80003f05270 */
[----:B------:R-:W-:-:S04]  /*3540*/  ISETP.EQ.OR P0, PT, R2, RZ, !P0 ;  /* 0x000000ff0200720c */ /* 0x000fc80004702670 */
[----:B------:R-:W-:-:S13]  /*3550*/  ISETP.GT.U32.OR P0, PT, R71, 0x1f, P0 ;  /* 0x0000001f4700780c */ /* 0x000fda0000704470 */
[----:B------:R-:W-:Y:S06]  /*3560*/  BAR.RED.AND.DEFER_BLOCKING 0x0, P0 ;  /* 0x0000000000007b1d */ /* 0x000fec0000014400 */
[----:B------:R-:W2:Y:S02]  /*3570*/  B2R.RESULT RZ, P0 ;  /* 0x0000000000ff731c */ /* 0x000ea40000004000 */
[----:B--2---:R-:W-:Y:S05]  /*3580*/  @P0 BRA `(.L_x_19) ;  /* 0x0000005c00c80947 */ /* 0x004fea0003800000 */
[----:B------:R-:W-:-:S13]  /*3590*/  ISETP.GE.AND P0, PT, R5, 0x1080, PT ;  /* 0x000010800500780c */ /* 0x000fda0003f06270 */
[----:B------:R-:W-:Y:S05]  /*35a0*/  @!P0 BRA `(.L_x_20) ;  /* 0x0000002800b48947 */ /* 0x000fea0003800000 */
[----:B0-----:R-:W-:-:S07]  /*35b0*/  IMAD R6, R71, 0x40, R0 ;  /* 0x0000004047067824 */ /* 0x001fce00078e0200 */
.L_x_21:
[----:B0-----:R-:W-:-:S04]  /*35c0*/  IADD3 R9, P0, PT, R71, R27, RZ ;  /* 0x0000001b47097210 */ /* 0x001fc80007f1e0ff */
[----:B------:R-:W-:Y:S02]  /*35d0*/  LEA.HI.X.SX32 R10, R27, RZ, 0x1, P0 ;  /* 0x000000ff1b0a7211 */ /* 0x000fe400000f0eff */
[----:B------:R-:W-:-:S04]  /*35e0*/  LEA R8, P0, R9, UR12, 0x2 ;  /* 0x0000000c09087c11 */ /* 0x000fc8000f8010ff */
[----:B------:R-:W-:-:S05]  /*35f0*/  LEA.HI.X R9, R9, UR13, R10, 0x2, P0 ;  /* 0x0000000d09097c11 */ /* 0x000fca00080f140a */
[----:B------:R-:W2:Y:S04]  /*3600*/  LDG.E R11, desc[UR8][R8.64] ;  /* 0x00000008080b7981 */ /* 0x000ea8000c1e1900 */
[----:B------:R-:W3:Y:S04]  /*3610*/  LDG.E R13, desc[UR8][R8.64+0x600] ;  /* 0x00060008080d7981 */ /* 0x000ee8000c1e1900 */
[----:B------:R-:W4:Y:S04]  /*3620*/  LDG.E R15, desc[UR8][R8.64+0xc00] ;  /* 0x000c0008080f7981 */ /* 0x000f28000c1e1900 */
[----:B------:R-:W5:Y:S04]  /*3630*/  LDG.E R19, desc[UR8][R8.64+0x1200] ;  /* 0x0012000808137981 */ /* 0x000f68000c1e1900 */
[----:B------:R-:W5:Y:S04]  /*3640*/  LDG.E R21, desc[UR8][R8.64+0x1800] ;  /* 0x0018000808157981 */ /* 0x000f68000c1e1900 */
[----:B------:R-:W5:Y:S04]  /*3650*/  LDG.E R23, desc[UR8][R8.64+0x1e00] ;  /* 0x001e000808177981 */ /* 0x000f68000c1e1900 */
[----:B------:R-:W5:Y:S04]  /*3660*/  LDG.E R25, desc[UR8][R8.64+0x2400] ;  /* 0x0024000808197981 */ /* 0x000f68000c1e1900 */
[----:B------:R-:W5:Y:S04]  /*3670*/  LDG.E R29, desc[UR8][R8.64+0x2a00] ;  /* 0x002a0008081d7981 */ /* 0x000f68000c1e1900 */
[----:B------:R-:W5:Y:S04]  /*3680*/  LDG.E R33, desc[UR8][R8.64+0x3000] ;  /* 0x0030000808217981 */ /* 0x000f68000c1e1900 */
[----:B------:R-:W5:Y:S04]  /*3690*/  LDG.E R35, desc[UR8][R8.64+0x3600] ;  /* 0x0036000808237981 */ /* 0x000f68000c1e1900 */
[----:B------:R0:W5:Y:S01]  /*36a0*/  LDG.E R37, desc[UR8][R8.64+0x3c00] ;  /* 0x003c000808257981 */ /* 0x000162000c1e1900 */
[----:B------:R-:W-:Y:S05]  /*36b0*/  WARPSYNC.ALL ;  /* 0x0000000000007948 */ /* 0x000fea0003800000 */
[----:B------:R-:W-:Y:S01]  /*36c0*/  IMAD R12, R71, 0x28, R0 ;  /* 0x00000028470c7824 */ /* 0x000fe200078e0200 */
[----:B------:R-:W-:Y:S01]  /*36d0*/  UBMSK UR6, URZ, UR7 ;  /* 0x00000007ff06729b */ /* 0x000fe20008000000 */
[----:B------:R-:W1:Y:S01]  /*36e0*/  S2R R68, SR_LANEID ;  /* 0x0000000000447919 */ /* 0x000e620000000000 */
[----:B------:R-:W1:Y:S01]  /*36f0*/  S2UR UR5, SR_CgaCtaId ;  /* 0x00000000000579c3 */ /* 0x000e620000008800 */
[----:B0-----:R-:W-:Y:S01]  /*3700*/  IMAD.MOV.U32 R8, RZ, RZ, -0x80000000 ;  /* 0x80000000ff087424 */ /* 0x001fe200078e00ff */
[----:B------:R-:W-:Y:S01]  /*3710*/  UMOV UR4, 0x400 ;  /* 0x0000040000047882 */ /* 0x000fe20000000000 */
[----:B------:R-:W-:-:S04]  /*3720*/  SHF.R.U32.HI R72, RZ, 0x5, R71 ;  /* 0x00000005ff487819 */ /* 0x000fc80000011647 */
[C---:B------:R-:W-:Y:S02]  /*3730*/  ISETP.NE.AND P4, PT, R72.reuse, 0xa, PT ;  /* 0x0000000a4800780c */ /* 0x040fe40003f85270 */
[----:B------:R-:W-:Y:S01]  /*3740*/  ISETP.NE.AND P3, PT, R72, 0xb, PT ;  /* 0x0000000b4800780c */ /* 0x000fe20003f65270 */
[----:B-1----:R-:W-:Y:S01]  /*3750*/  ULEA UR4, UR5, UR4, 0x18 ;  /* 0x0000000405047291 */ /* 0x002fe2000f8ec0ff */
[----:B------:R-:W-:Y:S01]  /*3760*/  ISETP.NE.AND P1, PT, R68, 0x1f, PT ;  /* 0x0000001f4400780c */ /* 0x000fe20003f25270 */
[----:B--2---:R-:W-:Y:S04]  /*3770*/  STS [R0], R11 ;  /* 0x0000000b00007388 */ /* 0x004fe80000000800 */
[----:B---3--:R-:W-:Y:S04]  /*3780*/  STS [R0+0x600], R13 ;  /* 0x0006000d00007388 */ /* 0x008fe80000000800 */
[----:B----4-:R-:W-:Y:S04]  /*3790*/  STS [R0+0xc00], R15 ;  /* 0x000c000f00007388 */ /* 0x010fe80000000800 */
[----:B-----5:R-:W-:Y:S04]  /*37a0*/  STS [R0+0x1200], R19 ;  /* 0x0012001300007388 */ /* 0x020fe80000000800 */
[----:B------:R-:W-:Y:S04]  /*37b0*/  STS [R0+0x1800], R21 ;  /* 0x0018001500007388 */ /* 0x000fe80000000800 */
[----:B------:R-:W-:Y:S04]  /*37c0*/  STS [R0+0x1e00], R23 ;  /* 0x001e001700007388 */ /* 0x000fe80000000800 */
[----:B------:R-:W-:Y:S04]  /*37d0*/  STS [R0+0x2400], R25 ;  /* 0x0024001900007388 */ /* 0x000fe80000000800 */
[----:B------:R-:W-:Y:S04]  /*37e0*/  STS [R0+0x2a00], R29 ;  /* 0x002a001d00007388 */ /* 0x000fe80000000800 */
[----:B------:R-:W-:Y:S04]  /*37f0*/  STS [R0+0x3000], R33 ;  /* 0x0030002100007388 */ /* 0x000fe80000000800 */
[----:B------:R-:W-:Y:S04]  /*3800*/  STS [R0+0x3600], R35 ;  /* 0x0036002300007388 */ /* 0x000fe80000000800 */
[----:B------:R-:W-:Y:S01]  /*3810*/  STS [R0+0x3c00], R37 ;  /* 0x003c002500007388 */ /* 0x000fe20000000800 */
[----:B------:R-:W-:Y:S06]  /*3820*/  BAR.SYNC.DEFER_BLOCKING 0x0 ;  /* 0x0000000000007b1d */ /* 0x000fec0000010000 */
[----:B------:R-:W0:Y:S04]  /*3830*/  LDS R31, [R12] ;  /* 0x000000000c1f7984 */ /* 0x000e280000000800 */
[----:B------:R-:W1:Y:S04]  /*3840*/  LDS R25, [R12+0x4] ;  /* 0x000004000c197984 */ /* 0x000e680000000800 */
[----:B------:R-:W2:Y:S04]  /*3850*/  LDS R26, [R12+0x8] ;  /* 0x000008000c1a7984 */ /* 0x000ea80000000800 */
[----:B------:R-:W3:Y:S04]  /*3860*/  LDS R28, [R12+0xc] ;  /* 0x00000c000c1c7984 */ /* 0x000ee80000000800 */
[----:B------:R-:W-:Y:S04]  /*3870*/  LDS R29, [R12+0x10] ;  /* 0x000010000c1d7984 */ /* 0x000fe80000000800 */
[----:B------:R-:W-:Y:S04]  /*3880*/  LDS R30, [R12+0x14] ;  /* 0x000014000c1e7984 */ /* 0x000fe80000000800 */
[----:B------:R-:W-:Y:S04]  /*3890*/  LDS R24, [R12+0x18] ;  /* 0x000018000c187984 */ /* 0x000fe80000000800 */
[----:B------:R-:W-:Y:S04]  /*38a0*/  LDS R23, [R12+0x1c] ;  /* 0x00001c000c177984 */ /* 0x000fe80000000800 */
[----:B------:R-:W-:Y:S04]  /*38b0*/  LDS R22, [R12+0x20] ;  /* 0x000020000c167984 */ /* 0x000fe80000000800 */
[----:B------:R-:W-:Y:S01]  /*38c0*/  LDS R21, [R12+0x24] ;  /* 0x000024000c157984 */ /* 0x000fe20000000800 */
[----:B0-----:R-:W-:-:S03]  /*38d0*/  ISETP.GT.AND P0, PT, R31, -0x1, PT ;  /* 0xffffffff1f00780c */ /* 0x001fc60003f04270 */
[----:B------:R0:W-:Y:S01]  /*38e0*/  LDS R20, [R12+0x28] ;  /* 0x000028000c147984 */ /* 0x0001e20000000800 */
[----:B------:R-:W-:Y:S01]  /*38f0*/  SEL R10, R8, 0xffffffff, P0 ;  /* 0xffffffff080a7807 */ /* 0x000fe20000000000 */
[----:B------:R-:W-:Y:S03]  /*3900*/  BAR.SYNC.DEFER_BLOCKING 0x0 ;  /* 0x0000000000007b1d */ /* 0x000fe60000010000 */
[----:B------:R-:W-:-:S04]  /*3910*/  LOP3.LUT R31, R10, R31, RZ, 0x3c, !PT ;  /* 0x0000001f0a1f7212 */ /* 0x000fc800078e3cff */
[----:B------:R-:W-:-:S04]  /*3920*/  ISETP.NE.AND P0, PT, R31, 0x7fffffff, PT ;  /* 0x7fffffff1f00780c */ /* 0x000fc80003f05270 */
[----:B------:R-:W-:Y:S02]  /*3930*/  SEL R9, R31, 0x80000000, P0 ;  /* 0x800000001f097807 */ /* 0x000fe40000000000 */
[----:B-1----:R-:W-:Y:S02]  /*3940*/  ISETP.GT.AND P0, PT, R25, -0x1, PT ;  /* 0xffffffff1900780c */ /* 0x002fe40003f04270 */
[----:B------:R-:W-:-:S04]  /*3950*/  SHF.R.U32.HI R9, RZ, UR14, R9 ;  /* 0x0000000eff097c19 */ /* 0x000fc80008011609 */
[----:B------:R-:W-:-:S04]  /*3960*/  LOP3.LUT R9, R9, UR6, RZ, 0xc0, !PT ;  /* 0x0000000609097c12 */ /* 0x000fc8000f8ec0ff */
[----:B------:R-:W-:Y:S01]  /*3970*/  LOP3.LUT R11, R9, 0xf, RZ, 0xc, !PT ;  /* 0x0000000f090b7812 */ /* 0x000fe200078e0cff */
[----:B------:R-:W-:Y:S01]  /*3980*/  STS [R0], RZ ;  /* 0x000000ff00007388 */ /* 0x000fe20000000800 */
[----:B------:R-:W-:-:S03]  /*3990*/  SHF.R.U32.HI R9, RZ, 0x3, R9 ;  /* 0x00000003ff097819 */ /* 0x000fc60000011609 */
[----:B------:R-:W-:Y:S01]  /*39a0*/  IMAD R11, R11, 0x600, R0 ;  /* 0x000006000b0b7824 */ /* 0x000fe200078e0200 */
[----:B------:R-:W-:Y:S01]  /*39b0*/  LOP3.LUT R10, R9, 0x1ffffffe, RZ, 0xc0, !PT ;  /* 0x1ffffffe090a7812 */ /* 0x000fe200078ec0ff */
[----:B------:R-:W-:Y:S04]  /*39c0*/  STS [R0+0x600], RZ ;  /* 0x000600ff00007388 */ /* 0x000fe80000000800 */
[----:B------:R-:W-:Y:S01]  /*39d0*/  IMAD.IADD R11, R11, 0x1, -R10 ;  /* 0x000000010b0b7824 */ /* 0x000fe200078e0a0a */
[----:B------:R-:W-:Y:S01]  /*39e0*/  STS [R0+0xc00], RZ ;  /* 0x000c00ff00007388 */ /* 0x000fe20000000800 */
[----:B------:R-:W-:-:S03]  /*39f0*/  SEL R10, R8, 0xffffffff, P0 ;  /* 0xffffffff080a7807 */ /* 0x000fc60000000000 */
[----:B------:R-:W-:Y:S01]  /*3a00*/  STS [R0+0x1200], RZ ;  /* 0x001200ff00007388 */ /* 0x000fe20000000800 */
[----:B------:R-:W-:-:S03]  /*3a10*/  LOP3.LUT R25, R10, R25, RZ, 0x3c, !PT ;  /* 0x000000190a197212 */ /* 0x000fc600078e3cff */
[----:B------:R-:W-:Y:S01]  /*3a20*/  STS [R0+0x1800], RZ ;  /* 0x001800ff00007388 */ /* 0x000fe20000000800 */
[----:B------:R-:W-:-:S03]  /*3a30*/  ISETP.NE.AND P0, PT, R25, 0x7fffffff, PT ;  /* 0x7fffffff1900780c */ /* 0x000fc60003f05270 */
[----:B------:R-:W-:Y:S01]  /*3a40*/  STS [R0+0x1e00], RZ ;  /* 0x001e00ff00007388 */ /* 0x000fe20000000800 */
[----:B------:R-:W-:Y:S02]  /*3a50*/  SEL R9, R25, 0x80000000, P0 ;  /* 0x8000000019097807 */ /* 0x000fe40000000000 */
[----:B--2---:R-:W-:Y:S01]  /*3a60*/  ISETP.GT.AND P0, PT, R26, -0x1, PT ;  /* 0xffffffff1a00780c */ /* 0x004fe20003f04270 */
[----:B------:R-:W-:Y:S01]  /*3a70*/  STS [R0+0x2400], RZ ;  /* 0x002400ff00007388 */ /* 0x000fe20000000800 */
[----:B------:R-:W-:-:S03]  /*3a80*/  SHF.R.U32.HI R9, RZ, UR14, R9 ;  /* 0x0000000eff097c19 */ /* 0x000fc60008011609 */
[----:B------:R-:W-:Y:S01]  /*3a90*/  STS [R0+0x2a00], RZ ;  /* 0x002a00ff00007388 */ /* 0x000fe20000000800 */
[----:B------:R-:W-:-:S03]  /*3aa0*/  LOP3.LUT R9, R9, UR6, RZ, 0xc0, !PT ;  /* 0x0000000609097c12 */ /* 0x000fc6000f8ec0ff */
[----:B------:R-:W-:Y:S01]  /*3ab0*/  STS [R0+0x3000], RZ ;  /* 0x003000ff00007388 */ /* 0x000fe20000000800 */
[----:B------:R-:W-:Y:S02]  /*3ac0*/  LOP3.LUT R13, R9, 0xf, RZ, 0xc, !PT ;  /* 0x0000000f090d7812 */ /* 0x000fe400078e0cff */
[----:B------:R-:W-:Y:S01]  /*3ad0*/  SHF.R.U32.HI R9, RZ, 0x3, R9 ;  /* 0x00000003ff097819 */ /* 0x000fe20000011609 */
[----:B------:R-:W-:Y:S02]  /*3ae0*/  STS [R0+0x3600], RZ ;  /* 0x003600ff00007388 */ /* 0x000fe40000000800 */
[----:B------:R-:W-:Y:S01]  /*3af0*/  IMAD R13, R13, 0x600, R0 ;  /* 0x000006000d0d7824 */ /* 0x000fe200078e0200 */
[----:B0-----:R-:W-:Y:S01]  /*3b00*/  LOP3.LUT R12, R9, 0x1ffffffe, RZ, 0xc0, !PT ;  /* 0x1ffffffe090c7812 */ /* 0x001fe200078ec0ff */
[----:B------:R-:W-:Y:S01]  /*3b10*/  STS [R0+0x3c00], RZ ;  /* 0x003c00ff00007388 */ /* 0x000fe20000000800 */
[----:B------:R-:W-:-:S03]  /*3b20*/  SEL R9, R8, 0xffffffff, P0 ;  /* 0xffffffff08097807 */ /* 0x000fc60000000000 */
[----:B------:R-:W-:Y:S01]  /*3b30*/  STS [R0+0x4200], RZ ;  /* 0x004200ff00007388 */ /* 0x000fe20000000800 */
[----:B------:R-:W-:Y:S01]  /*3b40*/  IMAD.IADD R12, R13, 0x1, -R12 ;  /* 0x000000010d0c7824 */ /* 0x000fe200078e0a0c */
[----:B------:R-:W-:Y:S02]  /*3b50*/  LOP3.LUT R26, R9, R26, RZ, 0x3c, !PT ;  /* 0x0000001a091a7212 */ /* 0x000fe400078e3cff */
[----:B------:R-:W-:Y:S02]  /*3b60*/  STS [R0+0x4800], RZ ;  /* 0x004800ff00007388 */ /* 0x000fe40000000800 */
[C---:B------:R-:W-:Y:S02]  /*3b70*/  ISETP.NE.AND P0, PT, R26.reuse, 0x7fffffff, PT ;  /* 0x7fffffff1a00780c */ /* 0x040fe40003f05270 */
[----:B------:R-:W-:Y:S02]  /*3b80*/  STS [R0+0x4e00], RZ ;  /* 0x004e00ff00007388 */ /* 0x000fe40000000800 */
[----:B------:R-:W-:-:S02]  /*3b90*/  SEL R9, R26, 0x80000000, P0 ;  /* 0x800000001a097807 */ /* 0x000fc40000000000 */
[----:B------:R-:W-:Y:S01]  /*3ba0*/  STS [R0+0x5400], RZ ;  /* 0x005400ff00007388 */ /* 0x000fe20000000800 */
[----:B---3--:R-:W-:Y:S02]  /*3bb0*/  ISETP.GT.AND P0, PT, R28, -0x1, PT ;  /* 0xffffffff1c00780c */ /* 0x008fe40003f04270 */
[----:B------:R-:W-:Y:S01]  /*3bc0*/  SHF.R.U32.HI R9, RZ, UR14, R9 ;  /* 0x0000000eff097c19 */ /* 0x000fe20008011609 */
[----:B------:R-:W-:Y:S03]  /*3bd0*/  STS [R0+0x5a00], RZ ;  /* 0x005a00ff00007388 */ /* 0x000fe60000000800 */
[----:B------:R-:W-:Y:S01]  /*3be0*/  LOP3.LUT R9, R9, UR6, RZ, 0xc0, !PT ;  /* 0x0000000609097c12 */ /* 0x000fe2000f8ec0ff */
[----:B------:R-:W-:Y:S03]  /*3bf0*/  STS [R0+0x6000], RZ ;  /* 0x006000ff00007388 */ /* 0x000fe60000000800 */
[----:B------:R-:W-:Y:S01]  /*3c00*/  LOP3.LUT R13, R9, 0xf, RZ, 0xc, !PT ;  /* 0x0000000f090d7812 */ /* 0x000fe200078e0cff */
[----:B------:R-:W0:Y:S01]  /*3c10*/  LDS.U16 R33, [R11+0x2] ;  /* 0x000002000b217984 */ /* 0x000e220000000400 */
[----:B------:R-:W-:-:S03]  /*3c20*/  SHF.R.U32.HI R9, RZ, 0x3, R9 ;  /* 0x00000003ff097819 */ /* 0x000fc60000011609 */
[----:B------:R-:W-:Y:S02]  /*3c30*/  IMAD R13, R13, 0x600, R0 ;  /* 0x000006000d0d7824 */ /* 0x000fe400078e0200 */
[----:B0-----:R-:W-:-:S05]  /*3c40*/  VIADD R10, R33, 0x1 ;  /* 0x00000001210a7836 */ /* 0x001fca0000000000 */
[----:B------:R0:W-:Y:S04]  /*3c50*/  STS.U16 [R11+0x2], R10 ;  /* 0x0000020a0b007388 */ /* 0x0001e80000000400 */
[----:B------:R-:W1:Y:S01]  /*3c60*/  LDS.U16 R34, [R12+0x2] ;  /* 0x000002000c227984 */ /* 0x000e620000000400 */
[----:B0-----:R-:W-:Y:S02]  /*3c70*/  LOP3.LUT R10, R9, 0x1ffffffe, RZ, 0xc0, !PT ;  /* 0x1ffffffe090a7812 */ /* 0x001fe400078ec0ff */
[----:B------:R-:W-:-:S03]  /*3c80*/  SEL R9, R8, 0xffffffff, P0 ;  /* 0xffffffff08097807 */ /* 0x000fc60000000000 */
[----:B------:R-:W-:Y:S01]  /*3c90*/  IMAD.IADD R39, R13, 0x1, -R10 ;  /* 0x000000010d277824 */ /* 0x000fe200078e0a0a */
[----:B------:R-:W-:-:S04]  /*3ca0*/  LOP3.LUT R28, R9, R28, RZ, 0x3c, !PT ;  /* 0x0000001c091c7212 */ /* 0x000fc800078e3cff */
[----:B------:R-:W-:-:S04]  /*3cb0*/  ISETP.NE.AND P0, PT, R28, 0x7fffffff, PT ;  /* 0x7fffffff1c00780c */ /* 0x000fc80003f05270 */
[----:B------:R-:W-:Y:S02]  /*3cc0*/  SEL R9, R28, 0x80000000, P0 ;  /* 0x800000001c097807 */ /* 0x000fe40000000000 */
[----:B------:R-:W-:Y:S02]  /*3cd0*/  ISETP.GT.AND P0, PT, R29, -0x1, PT ;  /* 0xffffffff1d00780c */ /* 0x000fe40003f04270 */
[----:B------:R-:W-:Y:S02]  /*3ce0*/  SHF.R.U32.HI R9, RZ, UR14, R9 ;  /* 0x0000000eff097c19 */ /* 0x000fe40008011609 */
[----:B------:R-:W-:Y:S02]  /*3cf0*/  SEL R10, R8, 0xffffffff, P0 ;  /* 0xffffffff080a7807 */ /* 0x000fe40000000000 */
[----:B------:R-:W-:Y:S02]  /*3d00*/  LOP3.LUT R9, R9, UR6, RZ, 0xc0, !PT ;  /* 0x0000000609097c12 */ /* 0x000fe4000f8ec0ff */
[----:B------:R-:W-:-:S02]  /*3d10*/  LOP3.LUT R29, R10, R29, RZ, 0x3c, !PT ;  /* 0x0000001d0a1d7212 */ /* 0x000fc400078e3cff */
[----:B------:R-:W-:Y:S02]  /*3d20*/  LOP3.LUT R13, R9, 0xf, RZ, 0xc, !PT ;  /* 0x0000000f090d7812 */ /* 0x000fe400078e0cff */
[----:B------:R-:W-:Y:S02]  /*3d30*/  SHF.R.U32.HI R9, RZ, 0x3, R9 ;  /* 0x00000003ff097819 */ /* 0x000fe40000011609 */
[----:B------:R-:W-:Y:S01]  /*3d40*/  ISETP.NE.AND P0, PT, R29, 0x7fffffff, PT ;  /* 0x7fffffff1d00780c */ /* 0x000fe20003f05270 */
[----:B------:R-:W-:Y:S01]  /*3d50*/  IMAD R13, R13, 0x600, R0 ;  /* 0x000006000d0d7824 */ /* 0x000fe200078e0200 */
[----:B------:R-:W-:Y:S01]  /*3d60*/  LOP3.LUT R38, R9, 0x1ffffffe, RZ, 0xc0, !PT ;  /* 0x1ffffffe09267812 */ /* 0x000fe200078ec0ff */
[----:B-1----:R-:W-:Y:S01]  /*3d70*/  VIADD R11, R34, 0x1 ;  /* 0x00000001220b7836 */ /* 0x002fe20000000000 */
[----:B------:R-:W-:-:S03]  /*3d80*/  SEL R9, R29, 0x80000000, P0 ;  /* 0x800000001d097807 */ /* 0x000fc60000000000 */
[----:B------:R-:W-:Y:S01]  /*3d90*/  IMAD.IADD R38, R13, 0x1, -R38 ;  /* 0x000000010d267824 */ /* 0x000fe200078e0a26 */
[----:B------:R-:W-:Y:S01]  /*3da0*/  ISETP.GT.AND P0, PT, R30, -0x1, PT ;  /* 0xffffffff1e00780c */ /* 0x000fe20003f04270 */
[----:B------:R0:W-:Y:S01]  /*3db0*/  STS.U16 [R12+0x2], R11 ;  /* 0x0000020b0c007388 */ /* 0x0001e20000000400 */
[----:B------:R-:W-:-:S03]  /*3dc0*/  SHF.R.U32.HI R9, RZ, UR14, R9 ;  /* 0x0000000eff097c19 */ /* 0x000fc60008011609 */
[----:B------:R-:W1:Y:S01]  /*3dd0*/  LDS.U16 R37, [R39+0x2] ;  /* 0x0000020027257984 */ /* 0x000e620000000400 */
[----:B------:R-:W-:-:S04]  /*3de0*/  LOP3.LUT R9, R9, UR6, RZ, 0xc0, !PT ;  /* 0x0000000609097c12 */ /* 0x000fc8000f8ec0ff */
[----:B0-----:R-:W-:Y:S02]  /*3df0*/  LOP3.LUT R11, R9, 0xf, RZ, 0xc, !PT ;  /* 0x0000000f090b7812 */ /* 0x001fe400078e0cff */
[----:B------:R-:W-:-:S03]  /*3e00*/  SHF.R.U32.HI R9, RZ, 0x3, R9 ;  /* 0x00000003ff097819 */ /* 0x000fc60000011609 */
[----:B------:R-:W-:Y:S01]  /*3e10*/  IMAD R32, R11, 0x600, R0 ;  /* 0x000006000b207824 */ /* 0x000fe200078e0200 */
[----:B------:R-:W-:-:S05]  /*3e20*/  LOP3.LUT R9, R9, 0x1ffffffe, RZ, 0xc0, !PT ;  /* 0x1ffffffe09097812 */ /* 0x000fca00078ec0ff */
[----:B------:R-:W-:Y:S01]  /*3e30*/  IMAD.IADD R32, R32, 0x1, -R9 ;  /* 0x0000000120207824 */ /* 0x000fe200078e0a09 */
[----:B------:R-:W-:-:S04]  /*3e40*/  SEL R9, R8, 0xffffffff, P0 ;  /* 0xffffffff08097807 */ /* 0x000fc80000000000 */
[----:B------:R-:W-:-:S04]  /*3e50*/  LOP3.LUT R30, R9, R30, RZ, 0x3c, !PT ;  /* 0x0000001e091e7212 */ /* 0x000fc800078e3cff */
[----:B------:R-:W-:-:S04]  /*3e60*/  ISETP.NE.AND P0, PT, R30, 0x7fffffff, PT ;  /* 0x7fffffff1e00780c */ /* 0x000fc80003f05270 */
[----:B------:R-:W-:Y:S02]  /*3e70*/  SEL R9, R30, 0x80000000, P0 ;  /* 0x800000001e097807 */ /* 0x000fe40000000000 */
[----:B------:R-:W-:Y:S02]  /*3e80*/  ISETP.GT.AND P0, PT, R24, -0x1, PT ;  /* 0xffffffff1800780c */ /* 0x000fe40003f04270 */
[----:B------:R-:W-:-:S04]  /*3e90*/  SHF.R.U32.HI R9, RZ, UR14, R9 ;  /* 0x0000000eff097c19 */ /* 0x000fc80008011609 */
[----:B------:R-:W-:Y:S01]  /*3ea0*/  LOP3.LUT R9, R9, UR6, RZ, 0xc0, !PT ;  /* 0x0000000609097c12 */ /* 0x000fe2000f8ec0ff */
[----:B-1----:R-:W-:-:S03]  /*3eb0*/  VIADD R12, R37, 0x1 ;  /* 0x00000001250c7836 */ /* 0x002fc60000000000 */
[----:B------:R-:W-:Y:S02]  /*3ec0*/  LOP3.LUT R13, R9, 0xf, RZ, 0xc, !PT ;  /* 0x0000000f090d7812 */ /* 0x000fe400078e0cff */
[----:B------:R-:W-:Y:S01]  /*3ed0*/  SHF.R.U32.HI R9, RZ, 0x3, R9 ;  /* 0x00000003ff097819 */ /* 0x000fe20000011609 */
[----:B------:R-:W-:Y:S02]  /*3ee0*/  STS.U16 [R39+0x2], R12 ;  /* 0x0000020c27007388 */ /* 0x000fe40000000400 */
[----:B------:R-:W-:Y:S01]  /*3ef0*/  IMAD R13, R13, 0x600, R0 ;  /* 0x000006000d0d7824 */ /* 0x000fe200078e0200 */
[----:B------:R-:W-:Y:S01]  /*3f00*/  LOP3.LUT R40, R9, 0x1ffffffe, RZ, 0xc0, !PT ;  /* 0x1ffffffe09287812 */ /* 0x000fe200078ec0ff */
[----:B------:R-:W0:Y:S01]  /*3f10*/  LDS.U16 R36, [R38+0x2] ;  /* 0x0000020026247984 */ /* 0x000e220000000400 */
        /* <DEDUP_REMOVED lines=14> */
[----:B------:R-:W-:Y:S02]  /*4000*/  LOP3.LUT R42, R9, 0x1ffffffe, RZ, 0xc0, !PT ;  /* 0x1ffffffe092a7812 */ /* 0x000fe400078ec0ff */
[----:B------:R-:W-:Y:S02]  /*4010*/  SEL R10, R23, 0x80000000, P0 ;  /* 0x80000000170a7807 */ /* 0x000fe40000000000 */
[----:B------:R-:W-:Y:S01]  /*4020*/  ISETP.GT.AND P0, PT, R22, -0x1, PT ;  /* 0xffffffff1600780c */ /* 0x000fe20003f04270 */
[----:B------:R-:W-:Y:S01]  /*4030*/  IMAD.IADD R42, R13, 0x1, -R42 ;  /* 0x000000010d2a7824 */ /* 0x000fe200078e0a2a */
[----:B------:R-:W-:Y:S01]  /*4040*/  SHF.R.U32.HI R10, RZ, UR14, R10 ;  /* 0x0000000eff0a7c19 */ /* 0x000fe2000801160a */
[----:B0-----:R-:W-:-:S03]  /*4050*/  VIADD R11, R36, 0x1 ;  /* 0x00000001240b7836 */ /* 0x001fc60000000000 */
[----:B------:R-:W-:Y:S02]  /*4060*/  LOP3.LUT R10, R10, UR6, RZ, 0xc0, !PT ;  /* 0x000000060a0a7c12 */ /* 0x000fe4000f8ec0ff */
[----:B------:R-:W-:Y:S04]  /*4070*/  STS.U16 [R38+0x2], R11 ;  /* 0x0000020b26007388 */ /* 0x000fe80000000400 */
[----:B------:R-:W0:Y:S02]  /*4080*/  LDS.U16 R35, [R32+0x2] ;  /* 0x0000020020237984 */ /* 0x000e240000000400 */
[----:B0-----:R-:W-:-:S05]  /*4090*/  VIADD R11, R35, 0x1 ;  /* 0x00000001230b7836 */ /* 0x001fca0000000000 */
[----:B------:R0:W-:Y:S04]  /*40a0*/  STS.U16 [R32+0x2], R11 ;  /* 0x0000020b20007388 */ /* 0x0001e80000000400 */
[----:B------:R-:W1:Y:S01]  /*40b0*/  LDS.U16 R41, [R40+0x2] ;  /* 0x0000020028297984 */ /* 0x000e620000000400 */
[----:B0-----:R-:W-:Y:S02]  /*40c0*/  LOP3.LUT R11, R10, 0xf, RZ, 0xc, !PT ;  /* 0x0000000f0a0b7812 */ /* 0x001fe400078e0cff */
[----:B------:R-:W-:-:S03]  /*40d0*/  SHF.R.U32.HI R10, RZ, 0x3, R10 ;  /* 0x00000003ff0a7819 */ /* 0x000fc6000001160a */
[----:B------:R-:W-:Y:S02]  /*40e0*/  IMAD R44, R11, 0x600, R0 ;  /* 0x000006000b2c7824 */ /* 0x000fe400078e0200 */
[----:B-1----:R-:W-:-:S05]  /*40f0*/  VIADD R9, R41, 0x1 ;  /* 0x0000000129097836 */ /* 0x002fca0000000000 */
[----:B------:R0:W-:Y:S04]  /*4100*/  STS.U16 [R40+0x2], R9 ;  /* 0x0000020928007388 */ /* 0x0001e80000000400 */
[----:B------:R-:W1:Y:S01]  /*4110*/  LDS.U16 R43, [R42+0x2] ;  /* 0x000002002a2b7984 */ /* 0x000e620000000400 */
[----:B0-----:R-:W-:-:S05]  /*4120*/  LOP3.LUT R9, R10, 0x1ffffffe, RZ, 0xc0, !PT ;  /* 0x1ffffffe0a097812 */ /* 0x001fca00078ec0ff */
[----:B------:R-:W-:Y:S01]  /*4130*/  IMAD.IADD R44, R44, 0x1, -R9 ;  /* 0x000000012c2c7824 */ /* 0x000fe200078e0a09 */
[----:B------:R-:W-:-:S04]  /*4140*/  SEL R9, R8, 0xffffffff, P0 ;  /* 0xffffffff08097807 */ /* 0x000fc80000000000 */
        /* <DEDUP_REMOVED lines=9> */
[----:B------:R-:W-:Y:S01]  /*41e0*/  SHF.R.U32.HI R9, RZ, 0x3, R9 ;  /* 0x00000003ff097819 */ /* 0x000fe20000011609 */
[----:B-1----:R-:W-:Y:S01]  /*41f0*/  VIADD R11, R43, 0x1 ;  /* 0x000000012b0b7836 */ /* 0x002fe20000000000 */
[----:B------:R-:W-:Y:S01]  /*4200*/  ISETP.NE.AND P0, PT, R21, 0x7fffffff, PT ;  /* 0x7fffffff1500780c */ /* 0x000fe20003f05270 */
[----:B------:R-:W-:Y:S01]  /*4210*/  IMAD R13, R13, 0x600, R0 ;  /* 0x000006000d0d7824 */ /* 0x000fe200078e0200 */
[----:B------:R-:W-:Y:S02]  /*4220*/  LOP3.LUT R46, R9, 0x1ffffffe, RZ, 0xc0, !PT ;  /* 0x1ffffffe092e7812 */ /* 0x000fe400078ec0ff */
[----:B------:R0:W-:Y:S01]  /*4230*/  STS.U16 [R42+0x2], R11 ;  /* 0x0000020b2a007388 */ /* 0x0001e20000000400 */
[----:B------:R-:W-:Y:S02]  /*4240*/  SEL R10, R21, 0x80000000, P0 ;  /* 0x80000000150a7807 */ /* 0x000fe40000000000 */
[----:B------:R-:W-:Y:S01]  /*4250*/  IMAD.IADD R46, R13, 0x1, -R46 ;  /* 0x000000010d2e7824 */ /* 0x000fe200078e0a2e */
[----:B------:R-:W1:Y:S01]  /*4260*/  LDS.U16 R45, [R44+0x2] ;  /* 0x000002002c2d7984 */ /* 0x000e620000000400 */
[----:B------:R-:W-:-:S02]  /*4270*/  SHF.R.U32.HI R10, RZ, UR14, R10 ;  /* 0x0000000eff0a7c19 */ /* 0x000fc4000801160a */
[----:B------:R-:W-:Y:S02]  /*4280*/  ISETP.GT.AND P0, PT, R20, -0x1, PT ;  /* 0xffffffff1400780c */ /* 0x000fe40003f04270 */
[----:B------:R-:W-:-:S04]  /*4290*/  LOP3.LUT R10, R10, UR6, RZ, 0xc0, !PT ;  /* 0x000000060a0a7c12 */ /* 0x000fc8000f8ec0ff */
        /* <DEDUP_REMOVED lines=11> */
[----:B------:R-:W-:-:S04]  /*4350*/  SEL R8, R20, 0x80000000, P0 ;  /* 0x8000000014087807 */ /* 0x000fc80000000000 */
[----:B------:R-:W-:-:S04]  /*4360*/  SHF.R.U32.HI R8, RZ, UR14, R8 ;  /* 0x0000000eff087c19 */ /* 0x000fc80008011608 */
[----:B------:R-:W-:-:S04]  /*4370*/  LOP3.LUT R8, R8, UR6, RZ, 0xc0, !PT ;  /* 0x0000000608087c12 */ /* 0x000fc8000f8ec0ff */
[----:B------:R-:W-:Y:S02]  /*4380*/  LOP3.LUT R9, R8, 0xf, RZ, 0xc, !PT ;  /* 0x0000000f08097812 */ /* 0x000fe400078e0cff */
[----:B------:R-:W-:Y:S01]  /*4390*/  SHF.R.U32.HI R8, RZ, 0x3, R8 ;  /* 0x00000003ff087819 */ /* 0x000fe20000011608 */
[----:B-1----:R-:W-:-:S03]  /*43a0*/  VIADD R11, R47, 0x1 ;  /* 0x000000012f0b7836 */ /* 0x002fc60000000000 */
[----:B------:R-:W-:Y:S01]  /*43b0*/  LOP3.LUT R8, R8, 0x1ffffffe, RZ, 0xc0, !PT ;  /* 0x1ffffffe08087812 */ /* 0x000fe200078ec0ff */
[----:B------:R-:W-:Y:S01]  /*43c0*/  IMAD R51, R9, 0x600, R0 ;  /* 0x0000060009337824 */ /* 0x000fe200078e0200 */
[----:B------:R-:W-:Y:S03]  /*43d0*/  STS.U16 [R46+0x2], R11 ;  /* 0x0000020b2e007388 */ /* 0x000fe60000000400 */
[----:B------:R-:W-:Y:S01]  /*43e0*/  IMAD.IADD R51, R51, 0x1, -R8 ;  /* 0x0000000133337824 */ /* 0x000fe200078e0a08 */
[----:B------:R-:W0:Y:S02]  /*43f0*/  LDS.U16 R49, [R48+0x2] ;  /* 0x0000020030317984 */ /* 0x000e240000000400 */
[----:B0-----:R-:W-:-:S05]  /*4400*/  VIADD R9, R49, 0x1 ;  /* 0x0000000131097836 */ /* 0x001fca0000000000 */
[----:B------:R-:W-:Y:S04]  /*4410*/  STS.U16 [R48+0x2], R9 ;  /* 0x0000020930007388 */ /* 0x000fe80000000400 */
[----:B------:R-:W0:Y:S02]  /*4420*/  LDS.U16 R53, [R51+0x2] ;  /* 0x0000020033357984 */ /* 0x000e240000000400 */
[----:B0-----:R-:W-:-:S05]  /*4430*/  VIADD R8, R53, 0x1 ;  /* 0x0000000135087836 */ /* 0x001fca0000000000 */
[----:B------:R-:W-:Y:S01]  /*4440*/  STS.U16 [R51+0x2], R8 ;  /* 0x0000020833007388 */ /* 0x000fe20000000400 */
[----:B------:R-:W-:Y:S06]  /*4450*/  BAR.SYNC.DEFER_BLOCKING 0x0 ;  /* 0x0000000000007b1d */ /* 0x000fec0000010000 */
[----:B------:R-:W-:Y:S04]  /*4460*/  LDS R50, [R6] ;  /* 0x0000000006327984 */ /* 0x000fe80000000800 */
[----:B------:R-:W0:Y:S04]  /*4470*/  LDS R11, [R6+0x4] ;  /* 0x00000400060b7984 */ /* 0x000e280000000800 */
[----:B------:R-:W1:Y:S04]  /*4480*/  LDS R67, [R6+0x8] ;  /* 0x0000080006437984 */ /* 0x000e680000000800 */
[----:B------:R-:W2:Y:S04]  /*4490*/  LDS R66, [R6+0xc] ;  /* 0x00000c0006427984 */ /* 0x000ea80000000800 */
[----:B------:R-:W3:Y:S04]  /*44a0*/  LDS R65, [R6+0x10] ;  /* 0x0000100006417984 */ /* 0x000ee80000000800 */
[----:B------:R-:W4:Y:S04]  /*44b0*/  LDS R64, [R6+0x14] ;  /* 0x0000140006407984 */ /* 0x000f280000000800 */
[----:B------:R-:W5:Y:S04]  /*44c0*/  LDS R63, [R6+0x18] ;  /* 0x00001800063f7984 */ /* 0x000f680000000800 */
[----:B------:R-:W5:Y:S04]  /*44d0*/  LDS R62, [R6+0x1c] ;  /* 0x00001c00063e7984 */ /* 0x000f680000000800 */
[----:B------:R-:W5:Y:S04]  /*44e0*/  LDS R61, [R6+0x20] ;  /* 0x00002000063d7984 */ /* 0x000f680000000800 */
[----:B------:R-:W5:Y:S04]  /*44f0*/  LDS R60, [R6+0x24] ;  /* 0x00002400063c7984 */ /* 0x000f680000000800 */
[----:B------:R-:W5:Y:S04]  /*4500*/  LDS R59, [R6+0x28] ;  /* 0x00002800063b7984 */ /* 0x000f680000000800 */
[----:B------:R-:W5:Y:S01]  /*4510*/  LDS R58, [R6+0x2c] ;  /* 0x00002c00063a7984 */ /* 0x000f620000000800 */
[----:B0-----:R-:W-:-:S03]  /*4520*/  IMAD.IADD R52, R50, 0x1, R11 ;  /* 0x0000000132347824 */ /* 0x001fc600078e020b */
[----:B------:R-:W0:Y:S01]  /*4530*/  LDS R57, [R6+0x30] ;  /* 0x0000300006397984 */ /* 0x000e220000000800 */
[----:B-1----:R-:W-:-:S03]  /*4540*/  IMAD.IADD R67, R67, 0x1, R52 ;  /* 0x0000000143437824 */ /* 0x002fc600078e0234 */
[----:B------:R-:W1:Y:S01]  /*4550*/  LDS R56, [R6+0x34] ;  /* 0x0000340006387984 */ /* 0x000e620000000800 */
[----:B--2---:R-:W-:-:S03]  /*4560*/  IMAD.IADD R66, R66, 0x1, R67 ;  /* 0x0000000142427824 */ /* 0x004fc600078e0243 */
[----:B------:R-:W2:Y:S01]  /*4570*/  LDS R55, [R6+0x38] ;  /* 0x0000380006377984 */ /* 0x000ea20000000800 */
[----:B---3--:R-:W-:-:S03]  /*4580*/  IMAD.IADD R65, R65, 0x1, R66 ;  /* 0x0000000141417824 */ /* 0x008fc600078e0242 */
[----:B------:R-:W3:Y:S01]  /*4590*/  LDS R54, [R6+0x3c] ;  /* 0x00003c0006367984 */ /* 0x000ee20000000800 */
[----:B----4-:R-:W-:-:S03]  /*45a0*/  IMAD.IADD R64, R64, 0x1, R65 ;  /* 0x0000000140407824 */ /* 0x010fc600078e0241 */
[----:B------:R-:W4:Y:S01]  /*45b0*/  LDS R9, [R6+0x40] ;  /* 0x0000400006097984 */ /* 0x000f220000000800 */
[----:B-----5:R-:W-:-:S04]  /*45c0*/  IMAD.IADD R63, R63, 0x1, R64 ;  /* 0x000000013f3f7824 */ /* 0x020fc800078e0240 */
[----:B------:R-:W-:-:S04]  /*45d0*/  IMAD.IADD R62, R62, 0x1, R63 ;  /* 0x000000013e3e7824 */ /* 0x000fc800078e023f */
[----:B------:R-:W-:-:S04]  /*45e0*/  IMAD.IADD R61, R61, 0x1, R62 ;  /* 0x000000013d3d7824 */ /* 0x000fc800078e023e */
[----:B------:R-:W-:-:S04]  /*45f0*/  IMAD.IADD R60, R60, 0x1, R61 ;  /* 0x000000013c3c7824 */ /* 0x000fc800078e023d */
[----:B------:R-:W-:-:S04]  /*4600*/  IMAD.IADD R59, R59, 0x1, R60 ;  /* 0x000000013b3b7824 */ /* 0x000fc800078e023c */
[----:B------:R-:W-:-:S04]  /*4610*/  IMAD.IADD R58, R58, 0x1, R59 ;  /* 0x000000013a3a7824 */ /* 0x000fc800078e023b */
[----:B0-----:R-:W-:-:S04]  /*4620*/  IMAD.IADD R57, R57, 0x1, R58 ;  /* 0x0000000139397824 */ /* 0x001fc800078e023a */
[----:B-1----:R-:W-:-:S04]  /*4630*/  IMAD.IADD R56, R56, 0x1, R57 ;  /* 0x0000000138387824 */ /* 0x002fc800078e0239 */
[----:B--2---:R-:W-:-:S04]  /*4640*/  IMAD.IADD R55, R55, 0x1, R56 ;  /* 0x0000000137377824 */ /* 0x004fc800078e0238 */
[----:B---3--:R-:W-:-:S04]  /*4650*/  IMAD.IADD R54, R54, 0x1, R55 ;  /* 0x0000000136367824 */ /* 0x008fc800078e0237 */
[----:B----4-:R-:W-:-:S05]  /*4660*/  IMAD.IADD R6, R9, 0x1, R54 ;  /* 0x0000000109067824 */ /* 0x010fca00078e0236 */
[----:B------:R-:W0:Y:S02]  /*4670*/  SHFL.UP P0, R9, R6, 0x1, RZ ;  /* 0x0420000006097989 */ /* 0x000e2400000000ff */
[----:B0-----:R-:W-:-:S05]  /*4680*/  @P0 IMAD.IADD R9, R6, 0x1, R9 ;  /* 0x0000000106090824 */ /* 0x001fca00078e0209 */
[----:B------:R-:W0:Y:S02]  /*4690*/  SHFL.UP P0, R8, R9, 0x2, RZ ;  /* 0x0440000009087989 */ /* 0x000e2400000000ff */
[----:B0-----:R-:W-:Y:S01]  /*46a0*/  @P0 IMAD.IADD R8, R9, 0x1, R8 ;  /* 0x0000000109080824 */ /* 0x001fe200078e0208 */
[----:B------:R-:W-:-:S04]  /*46b0*/  @!P1 SHF.R.U32.HI R9, RZ, 0x3, R71 ;  /* 0x00000003ff099819 */ /* 0x000fc80000011647 */
[----:B------:R-:W0:Y:S01]  /*46c0*/  SHFL.UP P0, R11, R8, 0x4, RZ ;  /* 0x04800000080b7989 */ /* 0x000e2200000000ff */
[----:B------:R-:W-:Y:S01]  /*46d0*/  @!P1 LOP3.LUT R18, R9, 0x7c, RZ, 0xc0, !PT ;  /* 0x0000007c09129812 */ /* 0x000fe200078ec0ff */
[----:B0-----:R-:W-:-:S05]  /*46e0*/  @P0 IMAD.IADD R11, R8, 0x1, R11 ;  /* 0x00000001080b0824 */ /* 0x001fca00078e020b */
[----:B------:R-:W0:Y:S02]  /*46f0*/  SHFL.UP P0, R16, R11, 0x8, RZ ;  /* 0x050000000b107989 */ /* 0x000e2400000000ff */
[----:B0-----:R-:W-:-:S05]  /*4700*/  @P0 IMAD.IADD R16, R11, 0x1, R16 ;  /* 0x000000010b100824 */ /* 0x001fca00078e0210 */
[----:B------:R-:W0:Y:S02]  /*4710*/  SHFL.UP P0, R69, R16, 0x10, RZ ;  /* 0x0600000010457989 */ /* 0x000e2400000000ff */
[----:B0-----:R-:W-:Y:S01]  /*4720*/  @P0 IMAD.IADD R69, R16, 0x1, R69 ;  /* 0x0000000110450824 */ /* 0x001fe200078e0245 */
[----:B------:R-:W-:-:S03]  /*4730*/  ISETP.NE.AND P0, PT, R72, 0x1, PT ;  /* 0x000000014800780c */ /* 0x000fc60003f05270 */
[----:B------:R-:W-:Y:S01]  /*4740*/  IMAD.IADD R6, R69, 0x1, -R6 ;  /* 0x0000000145067824 */ /* 0x000fe200078e0a06 */
[----:B------:R-:W-:Y:S01]  /*4750*/  @!P1 STS [R18+UR4+0x6600], R69 ;  /* 0x0066004512009988 */ /* 0x000fe20008000804 */
[----:B------:R-:W-:Y:S01]  /*4760*/  BAR.SYNC.DEFER_BLOCKING 0x0 ;  /* 0x0000000000007b1d */ /* 0x000fe20000010000 */
[----:B------:R-:W-:-:S05]  /*4770*/  ISETP.NE.AND P1, PT, R72, 0x9, PT ;  /* 0x000000094800780c */ /* 0x000fca0003f25270 */
[----:B------:R-:W0:Y:S04]  /*4780*/  LDS.128 R8, [UR4+0x6600] ;  /* 0x00660004ff087984 */ /* 0x000e280008000c00 */
[----:B------:R-:W1:Y:S01]  /*4790*/  LDS.128 R12, [UR4+0x6610] ;  /* 0x00661004ff0c7984 */ /* 0x000e620008000c00 */
[C---:B0-----:R-:W-:Y:S01]  /*47a0*/  SEL R17, R8.reuse, R17, !P0 ;  /* 0x0000001108117207 */ /* 0x041fe20004000000 */
[----:B------:R-:W-:Y:S01]  /*47b0*/  IMAD.IADD R9, R8, 0x1, R9 ;  /* 0x0000000108097824 */ /* 0x000fe200078e0209 */
[----:B------:R-:W-:-:S03]  /*47c0*/  ISETP.NE.AND P0, PT, R72, 0x2, PT ;  /* 0x000000024800780c */ /* 0x000fc60003f05270 */
[----:B------:R-:W-:Y:S01]  /*47d0*/  IMAD.IADD R10, R10, 0x1, R9 ;  /* 0x000000010a0a7824 */ /* 0x000fe200078e0209 */
[----:B------:R-:W-:Y:S02]  /*47e0*/  SEL R8, R9, R17, !P0 ;  /* 0x0000001109087207 */ /* 0x000fe40004000000 */
[----:B------:R-:W0:Y:S01]  /*47f0*/  LDS.128 R16, [UR4+0x6620] ;  /* 0x00662004ff107984 */ /* 0x000e220008000c00 */
[----:B------:R-:W-:Y:S01]  /*4800*/  ISETP.NE.AND P0, PT, R72, 0x3, PT ;  /* 0x000000034800780c */ /* 0x000fe20003f05270 */
[----:B------:R-:W-:-:S03]  /*4810*/  IMAD.IADD R11, R11, 0x1, R10 ;  /* 0x000000010b0b7824 */ /* 0x000fc600078e020a */
[----:B------:R-:W-:Y:S01]  /*4820*/  SEL R8, R10, R8, !P0 ;  /* 0x000000080a087207 */ /* 0x000fe20004000000 */
[----:B-1----:R-:W-:Y:S01]  /*4830*/  IMAD.IADD R12, R11, 0x1, R12 ;  /* 0x000000010b0c7824 */ /* 0x002fe200078e020c */
[----:B------:R-:W-:-:S03]  /*4840*/  ISETP.NE.AND P0, PT, R72, 0x4, PT ;  /* 0x000000044800780c */ /* 0x000fc60003f05270 */
[----:B------:R-:W-:Y:S01]  /*4850*/  IMAD.IADD R13, R13, 0x1, R12 ;  /* 0x000000010d0d7824 */ /* 0x000fe200078e020c */
[----:B------:R-:W-:Y:S02]  /*4860*/  SEL R8, R11, R8, !P0 ;  /* 0x000000080b087207 */ /* 0x000fe40004000000 */
[----:B------:R-:W-:Y:S01]  /*4870*/  ISETP.NE.AND P0, PT, R72, 0x5, PT ;  /* 0x000000054800780c */ /* 0x000fe20003f05270 */
[----:B------:R-:W-:-:S03]  /*4880*/  IMAD.IADD R14, R14, 0x1, R13 ;  /* 0x000000010e0e7824 */ /* 0x000fc600078e020d */
[----:B------:R-:W-:Y:S01]  /*4890*/  SEL R8, R12, R8, !P0 ;  /* 0x000000080c087207 */ /* 0x000fe20004000000 */
[----:B------:R-:W-:Y:S01]  /*48a0*/  IMAD.IADD R15, R15, 0x1, R14 ;  /* 0x000000010f0f7824 */ /* 0x000fe200078e020e */
[----:B------:R-:W-:-:S04]  /*48b0*/  ISETP.NE.AND P0, PT, R72, 0x6, PT ;  /* 0x000000064800780c */ /* 0x000fc80003f05270 */
[----:B------:R-:W-:Y:S01]  /*48c0*/  SEL R8, R13, R8, !P0 ;  /* 0x000000080d087207 */ /* 0x000fe20004000000 */
[----:B------:R-:W-:Y:S01]  /*48d0*/  IMAD.U32 R13, RZ, RZ, UR4 ;  /* 0x00000004ff0d7e24 */ /* 0x000fe2000f8e00ff */
[----:B------:R-:W-:-:S04]  /*48e0*/  ISETP.NE.AND P0, PT, R72, 0x7, PT ;  /* 0x000000074800780c */ /* 0x000fc80003f05270 */
[----:B------:R-:W-:Y:S02]  /*48f0*/  SEL R8, R14, R8, !P0 ;  /* 0x000000080e087207 */ /* 0x000fe40004000000 */
[----:B------:R-:W-:-:S04]  /*4900*/  ISETP.NE.AND P0, PT, R72, 0x8, PT ;  /* 0x000000084800780c */ /* 0x000fc80003f05270 */
[C---:B------:R-:W-:Y:S02]  /*4910*/  SEL R8, R15.reuse, R8, !P0 ;  /* 0x000000080f087207 */ /* 0x040fe40004000000 */
[----:B------:R-:W-:Y:S01]  /*4920*/  ISETP.NE.AND P0, PT, R68, RZ, PT ;  /* 0x000000ff4400720c */ /* 0x000fe20003f05270 */
[----:B0-----:R-:W-:-:S03]  /*4930*/  IMAD.IADD R16, R15, 0x1, R16 ;  /* 0x000000010f107824 */ /* 0x001fc600078e0210 */
[----:B------:R-:W-:Y:S02]  /*4940*/  ISETP.GT.U32.OR P2, PT, R71, 0x1f, P0 ;  /* 0x0000001f4700780c */ /* 0x000fe40000744470 */
[----:B------:R-:W-:Y:S01]  /*4950*/  SEL R10, R6, RZ, P0 ;  /* 0x000000ff060a7207 */ /* 0x000fe20000000000 */
[----:B------:R-:W-:Y:S01]  /*4960*/  IMAD.IADD R17, R17, 0x1, R16 ;  /* 0x0000000111117824 */ /* 0x000fe200078e0210 */
[----:B------:R-:W-:Y:S02]  /*4970*/  SEL R8, R16, R8, !P1 ;  /* 0x0000000810087207 */ /* 0x000fe40004800000 */
[----:B------:R-:W-:Y:S01]  /*4980*/  ISETP.GT.U32.AND P1, PT, R71, 0x1f, PT ;  /* 0x0000001f4700780c */ /* 0x000fe20003f24070 */
[----:B------:R-:W-:Y:S01]  /*4990*/  IMAD.IADD R18, R18, 0x1, R17 ;  /* 0x0000000112127824 */ /* 0x000fe200078e0211 */
[----:B------:R-:W-:Y:S02]  /*49a0*/  SEL R8, R17, R8, !P4 ;  /* 0x0000000811087207 */ /* 0x000fe40006000000 */
[----:B------:R-:W-:Y:S01]  /*49b0*/  ISETP.NE.AND P0, PT, R25, 0x7fffffff, PT ;  /* 0x7fffffff1900780c */ /* 0x000fe20003f05270 */
[----:B------:R-:W-:Y:S01]  /*49c0*/  IMAD.IADD R19, R19, 0x1, R18 ;  /* 0x0000000113137824 */ /* 0x000fe200078e0212 */
[----:B------:R-:W-:-:S02]  /*49d0*/  SEL R17, R18, R8, !P3 ;  /* 0x0000000812117207 */ /* 0x000fc40005800000 */
[----:B------:R-:W-:Y:S02]  /*49e0*/  SEL R11, R25, 0x80000000, P0 ;  /* 0x80000000190b7807 */ /* 0x000fe40000000000 */
[----:B------:R-:W-:Y:S02]  /*49f0*/  ISETP.NE.AND P0, PT, R71, RZ, PT ;  /* 0x000000ff4700720c */ /* 0x000fe40003f05270 */
[----:B------:R-:W-:Y:S01]  /*4a00*/  SHF.R.U32.HI R11, RZ, UR14, R11 ;  /* 0x0000000eff0b7c19 */ /* 0x000fe2000801160b */
[----:B------:R-:W-:Y:S01]  /*4a10*/  @P1 IMAD.IADD R6, R17, 0x1, R10 ;  /* 0x0000000111061824 */ /* 0x000fe200078e020a */
[----:B------:R-:W-:Y:S01]  /*4a20*/  @!P1 IADD3 R9, PT, PT, -R71, 0x1f, RZ ;  /* 0x0000001f47099810 */ /* 0x000fe20007ffe1ff */
[----:B------:R-:W-:Y:S01]  /*4a30*/  @!P2 IMAD.U32 R6, R19, 0x10000, RZ ;  /* 0x000100001306a824 */ /* 0x000fe200078e00ff */
[----:B------:R-:W-:Y:S01]  /*4a40*/  LOP3.LUT R11, R11, UR6, RZ, 0xc0, !PT ;  /* 0x000000060b0b7c12 */ /* 0x000fe2000f8ec0ff */
[----:B------:R-:W-:Y:S01]  /*4a50*/  @!P1 IMAD.MOV.U32 R3, RZ, RZ, 0x1080 ;  /* 0x00001080ff039424 */ /* 0x000fe200078e00ff */
[----:B------:R-:W-:-:S02]  /*4a60*/  @!P1 LOP3.LUT R10, R9, 0xf, RZ, 0xc0, !PT ;  /* 0x0000000f090a9812 */ /* 0x000fc400078ec0ff */
[----:B------:R-:W-:Y:S01]  /*4a70*/  @!P2 STS [UR4+0x663c], R6 ;  /* 0x00663c06ff00a988 */ /* 0x000fe20008000804 */
[----:B------:R-:W-:Y:S01]  /*4a80*/  BAR.SYNC.DEFER_BLOCKING 0x0 ;  /* 0x0000000000007b1d */ /* 0x000fe20000010000 */
[C---:B------:R-:W-:Y:S01]  /*4a90*/  ISETP.NE.AND P2, PT, R31.reuse, 0x7fffffff, PT ;  /* 0x7fffffff1f00780c */ /* 0x040fe20003f45270 */
[----:B------:R-:W-:Y:S01]  /*4aa0*/  @!P1 IMAD R10, R10, 0x600, R13 ;  /* 0x000006000a0a9824 */ /* 0x000fe200078e020d */
[----:B------:R-:W-:Y:S02]  /*4ab0*/  @!P1 SHF.R.U32.HI R9, RZ, 0x3, R9 ;  /* 0x00000003ff099819 */ /* 0x000fe40000011609 */
[----:B------:R-:W-:Y:S02]  /*4ac0*/  SEL R12, R31, 0x80000000, P2 ;  /* 0x800000001f0c7807 */ /* 0x000fe40001000000 */
[----:B------:R-:W-:Y:S02]  /*4ad0*/  LOP3.LUT R13, R11, 0xf, RZ, 0xc, !PT ;  /* 0x0000000f0b0d7812 */ /* 0x000fe400078e0cff */
[----:B------:R-:W-:-:S02]  /*4ae0*/  SHF.R.U32.HI R12, RZ, UR14, R12 ;  /* 0x0000000eff0c7c19 */ /* 0x000fc4000801160c */
[----:B------:R-:W-:Y:S01]  /*4af0*/  @!P1 LOP3.LUT R9, R9, 0x2, RZ, 0xc0, !PT ;  /* 0x0000000209099812 */ /* 0x000fe200078ec0ff */
[----:B------:R-:W-:Y:S01]  /*4b00*/  IMAD R13, R13, 0x600, R0 ;  /* 0x000006000d0d7824 */ /* 0x000fe200078e0200 */
[----:B------:R-:W-:Y:S02]  /*4b10*/  LOP3.LUT R12, R12, UR6, RZ, 0xc0, !PT ;  /* 0x000000060c0c7c12 */ /* 0x000fe4000f8ec0ff */
[----:B------:R-:W-:Y:S02]  /*4b20*/  IADD3 R18, P2, PT, R71, R27, RZ ;  /* 0x0000001b47127210 */ /* 0x000fe40007f5e0ff */
[----:B------:R-:W-:Y:S02]  /*4b30*/  LOP3.LUT R15, R12, 0xf, RZ, 0xc, !PT ;  /* 0x0000000f0c0f7812 */ /* 0x000fe400078e0cff */
[----:B------:R-:W-:Y:S02]  /*4b40*/  SHF.R.U32.HI R14, RZ, 0x3, R12 ;  /* 0x00000003ff0e7819 */ /* 0x000fe4000001160c */
[----:B------:R-:W-:Y:S01]  /*4b50*/  SHF.R.U32.HI R12, RZ, 0x3, R11 ;  /* 0x00000003ff0c7819 */ /* 0x000fe2000001160b */
[----:B------:R-:W-:Y:S01]  /*4b60*/  IMAD R15, R15, 0x600, R0 ;  /* 0x000006000f0f7824 */ /* 0x000fe200078e0200 */
[----:B------:R-:W-:Y:S01]  /*4b70*/  LOP3.LUT R14, R14, 0x1ffffffe, RZ, 0xc0, !PT ;  /* 0x1ffffffe0e0e7812 */ /* 0x000fe200078ec0ff */
[----:B------:R-:W0:Y:S01]  /*4b80*/  LDS R8, [UR4+0x663c] ;  /* 0x00663c04ff087984 */ /* 0x000e220008000800 */
[----:B------:R-:W-:-:S02]  /*4b90*/  LOP3.LUT R12, R12, 0x1ffffffe, RZ, 0xc0, !PT ;  /* 0x1ffffffe0c0c7812 */ /* 0x000fc400078ec0ff */
[----:B0-----:R-:W-:Y:S01]  /*4ba0*/  SEL R11, R8, RZ, P0 ;  /* 0x000000ff080b7207 */ /* 0x001fe20000000000 */
[----:B------:R-:W-:Y:S02]  /*4bb0*/  @!P1 IMAD.IADD R8, R10, 0x1, R9 ;  /* 0x000000010a089824 */ /* 0x000fe400078e0209 */
[----:B------:R-:W-:Y:S02]  /*4bc0*/  IMAD.IADD R9, R15, 0x1, -R14 ;  /* 0x000000010f097824 */ /* 0x000fe400078e0a0e */
[----:B------:R-:W-:Y:S02]  /*4bd0*/  IMAD.IADD R11, R11, 0x1, R6 ;  /* 0x000000010b0b7824 */ /* 0x000fe400078e0206 */
[----:B------:R-:W-:Y:S02]  /*4be0*/  IMAD.IADD R10, R13, 0x1, -R12 ;  /* 0x000000010d0a7824 */ /* 0x000fe400078e0a0c */
[----:B------:R-:W-:Y:S02]  /*4bf0*/  IMAD R6, R71, 0x40, R0 ;  /* 0x0000004047067824 */ /* 0x000fe400078e0200 */
[----:B------:R-:W-:-:S02]  /*4c00*/  IMAD.IADD R13, R50, 0x1, R11 ;  /* 0x00000001320d7824 */ /* 0x000fc400078e020b */
[--C-:B------:R-:W-:Y:S01]  /*4c10*/  IMAD.IADD R15, R52, 0x1, R11.reuse ;  /* 0x00000001340f7824 */ /* 0x100fe200078e020b */
[----:B------:R-:W-:Y:S01]  /*4c20*/  STS [R6], R11 ;  /* 0x0000000b06007388 */ /* 0x000fe20000000800 */
[--C-:B------:R-:W-:Y:S02]  /*4c30*/  IMAD.IADD R67, R67, 0x1, R11.reuse ;  /* 0x0000000143437824 */ /* 0x100fe400078e020b */
[--C-:B------:R-:W-:Y:S01]  /*4c40*/  IMAD.IADD R19, R66, 0x1, R11.reuse ;  /* 0x0000000142137824 */ /* 0x100fe200078e020b */
[----:B------:R-:W-:Y:S01]  /*4c50*/  STS [R6+0x4], R13 ;  /* 0x0000040d06007388 */ /* 0x000fe20000000800 */
[--C-:B------:R-:W-:Y:S02]  /*4c60*/  IMAD.IADD R65, R65, 0x1, R11.reuse ;  /* 0x0000000141417824 */ /* 0x100fe400078e020b */
[--C-:B------:R-:W-:Y:S01]  /*4c70*/  IMAD.IADD R69, R64, 0x1, R11.reuse ;  /* 0x0000000140457824 */ /* 0x100fe200078e020b */
[----:B------:R0:W-:Y:S01]  /*4c80*/  STS [R6+0x8], R15 ;  /* 0x0000080f06007388 */ /* 0x0001e20000000800 */
[----:B------:R-:W-:-:S02]  /*4c90*/  IMAD.IADD R63, R63, 0x1, R11 ;  /* 0x000000013f3f7824 */ /* 0x000fc400078e020b */
[--C-:B------:R-:W-:Y:S01]  /*4ca0*/  IMAD.IADD R73, R62, 0x1, R11.reuse ;  /* 0x000000013e497824 */ /* 0x100fe200078e020b */
[----:B------:R-:W-:Y:S01]  /*4cb0*/  STS [R6+0xc], R67 ;  /* 0x00000c4306007388 */ /* 0x000fe20000000800 */
[--C-:B------:R-:W-:Y:S02]  /*4cc0*/  IMAD.IADD R61, R61, 0x1, R11.reuse ;  /* 0x000000013d3d7824 */ /* 0x100fe400078e020b */
[--C-:B------:R-:W-:Y:S01]  /*4cd0*/  IMAD.IADD R75, R60, 0x1, R11.reuse ;  /* 0x000000013c4b7824 */ /* 0x100fe200078e020b */
[----:B------:R-:W-:Y:S01]  /*4ce0*/  STS [R6+0x10], R19 ;  /* 0x0000101306007388 */ /* 0x000fe20000000800 */
[--C-:B------:R-:W-:Y:S02]  /*4cf0*/  IMAD.IADD R59, R59, 0x1, R11.reuse ;  /* 0x000000013b3b7824 */ /* 0x100fe400078e020b */
[--C-:B------:R-:W-:Y:S01]  /*4d00*/  IMAD.IADD R77, R58, 0x1, R11.reuse ;  /* 0x000000013a4d7824 */ /* 0x100fe200078e020b */
[----:B------:R-:W-:Y:S01]  /*4d10*/  STS [R6+0x14], R65 ;  /* 0x0000144106007388 */ /* 0x000fe20000000800 */
[----:B------:R-:W-:-:S02]  /*4d20*/  IMAD.IADD R57, R57, 0x1, R11 ;  /* 0x0000000139397824 */ /* 0x000fc400078e020b */
[--C-:B------:R-:W-:Y:S01]  /*4d30*/  IMAD.IADD R56, R56, 0x1, R11.reuse ;  /* 0x0000000138387824 */ /* 0x100fe200078e020b */
[----:B------:R-:W-:Y:S01]  /*4d40*/  STS [R6+0x18], R69 ;  /* 0x0000184506007388 */ /* 0x000fe20000000800 */
[--C-:B------:R-:W-:Y:S02]  /*4d50*/  IMAD.IADD R55, R55, 0x1, R11.reuse ;  /* 0x0000000137377824 */ /* 0x100fe400078e020b */
[----:B------:R-:W-:Y:S01]  /*4d60*/  IMAD.IADD R54, R54, 0x1, R11 ;  /* 0x0000000136367824 */ /* 0x000fe200078e020b */
[----:B------:R-:W-:Y:S01]  /*4d70*/  STS [R6+0x1c], R63 ;  /* 0x00001c3f06007388 */ /* 0x000fe20000000800 */
[----:B0-----:R-:W-:-:S03]  /*4d80*/  VIADD R15, R71, 0xffffffe0 ;  /* 0xffffffe0470f7836 */ /* 0x001fc60000000000 */
[----:B------:R-:W-:Y:S02]  /*4d90*/  STS [R6+0x20], R73 ;  /* 0x0000204906007388 */ /* 0x000fe40000000800 */
[----:B------:R-:W-:Y:S02]  /*4da0*/  ISETP.GE.U32.AND P0, PT, R15, -0x1f, PT ;  /* 0xffffffe10f00780c */ /* 0x000fe40003f06070 */
[----:B------:R-:W-:Y:S04]  /*4db0*/  STS [R6+0x24], R61 ;  /* 0x0000243d06007388 */ /* 0x000fe80000000800 */
        /* <DEDUP_REMOVED lines=8> */
[----:B------:R-:W-:Y:S04]  /*4e40*/  @!P1 LDS.U16 R7, [R8] ;  /* 0x0000000008079984 */ /* 0x000fe80000000400 */
[----:B------:R-:W0:Y:S04]  /*4e50*/  LDS.U16 R14, [R39+0x2] ;  /* 0x00000200270e7984 */ /* 0x000e280000000400 */
[----:B------:R-:W1:Y:S04]  /*4e60*/  LDS.U16 R13, [R38+0x2] ;  /* 0x00000200260d7984 */ /* 0x000e680000000400 */
[----:B------:R-:W2:Y:S04]  /*4e70*/  LDS.U16 R32, [R32+0x2] ;  /* 0x0000020020207984 */ /* 0x000ea80000000400 */
[----:B------:R-:W3:Y:S04]  /*4e80*/  LDS.U16 R40, [R40+0x2] ;  /* 0x0000020028287984 */ /* 0x000ee80000000400 */
[----:B------:R-:W4:Y:S04]  /*4e90*/  LDS.U16 R42, [R42+0x2] ;  /* 0x000002002a2a7984 */ /* 0x000f280000000400 */
[----:B------:R-:W5:Y:S04]  /*4ea0*/  LDS.U16 R44, [R44+0x2] ;  /* 0x000002002c2c7984 */ /* 0x000f680000000400 */
[----:B------:R-:W5:Y:S04]  /*4eb0*/  LDS.U16 R46, [R46+0x2] ;  /* 0x000002002e2e7984 */ /* 0x000f680000000400 */
[----:B------:R-:W5:Y:S04]  /*4ec0*/  LDS.U16 R48, [R48+0x2] ;  /* 0x0000020030307984 */ /* 0x000f680000000400 */
[----:B------:R-:W5:Y:S04]  /*4ed0*/  LDS.U16 R16, [R51+0x2] ;  /* 0x0000020033107984 */ /* 0x000f680000000400 */
[----:B------:R-:W5:Y:S04]  /*4ee0*/  LDS.U16 R11, [R10+0x2] ;  /* 0x000002000a0b7984 */ /* 0x000f680000000400 */
[----:B------:R-:W5:Y:S01]  /*4ef0*/  LDS.U16 R12, [R9+0x2] ;  /* 0x00000200090c7984 */ /* 0x000f620000000400 */
[----:B0-----:R-:W-:Y:S01]  /*4f00*/  IMAD.IADD R37, R37, 0x1, R14 ;  /* 0x0000000125257824 */ /* 0x001fe200078e020e */
[----:B------:R-:W-:Y:S01]  /*4f10*/  BAR.SYNC.DEFER_BLOCKING 0x0 ;  /* 0x0000000000007b1d */ /* 0x000fe20000010000 */
[----:B-1----:R-:W-:-:S03]  /*4f20*/  IMAD.IADD R13, R36, 0x1, R13 ;  /* 0x00000001240d7824 */ /* 0x002fc600078e020d */
[----:B------:R-:W-:Y:S01]  /*4f30*/  LEA R37, R37, UR4, 0x2 ;  /* 0x0000000425257c11 */ /* 0x000fe2000f8e10ff */
[----:B--2---:R-:W-:Y:S01]  /*4f40*/  IMAD.IADD R36, R35, 0x1, R32 ;  /* 0x0000000123247824 */ /* 0x004fe200078e0220 */
[----:B------:R-:W-:Y:S01]  /*4f50*/  LEA R35, R13, UR4, 0x2 ;  /* 0x000000040d237c11 */ /* 0x000fe2000f8e10ff */
[----:B---3--:R-:W-:-:S03]  /*4f60*/  IMAD.IADD R40, R41, 0x1, R40 ;  /* 0x0000000129287824 */ /* 0x008fc600078e0228 */
[----:B------:R-:W-:Y:S01]  /*4f70*/  LEA R36, R36, UR4, 0x2 ;  /* 0x0000000424247c11 */ /* 0x000fe2000f8e10ff */
[----:B----4-:R-:W-:Y:S02]  /*4f80*/  IMAD.IADD R41, R43, 0x1, R42 ;  /* 0x000000012b297824 */ /* 0x010fe400078e022a */
[----:B-----5:R-:W-:-:S03]  /*4f90*/  IMAD.IADD R44, R45, 0x1, R44 ;  /* 0x000000012d2c7824 */ /* 0x020fc600078e022c */
[----:B------:R-:W-:Y:S01]  /*4fa0*/  LEA R41, R41, UR4, 0x2 ;  /* 0x0000000429297c11 */ /* 0x000fe2000f8e10ff */
[----:B------:R-:W-:Y:S01]  /*4fb0*/  IMAD.IADD R39, R47, 0x1, R46 ;  /* 0x000000012f277824 */ /* 0x000fe200078e022e */
[----:B------:R-:W-:Y:S01]  /*4fc0*/  @!P1 STS [R0], R7 ;  /* 0x0000000700009388 */ /* 0x000fe20000000800 */
[----:B------:R-:W-:-:S03]  /*4fd0*/  IMAD.IADD R38, R49, 0x1, R48 ;  /* 0x0000000131267824 */ /* 0x000fc600078e0230 */
[----:B------:R-:W-:Y:S01]  /*4fe0*/  LEA R39, R39, UR4, 0x2 ;  /* 0x0000000427277c11 */ /* 0x000fe2000f8e10ff */
[----:B------:R-:W-:Y:S01]  /*4ff0*/  BAR.SYNC.DEFER_BLOCKING 0x0 ;  /* 0x0000000000007b1d */ /* 0x000fe20000010000 */
[----:B------:R-:W-:Y:S01]  /*5000*/  IMAD.IADD R53, R53, 0x1, R16 ;  /* 0x0000000135357824 */ /* 0x000fe200078e0210 */
[----:B------:R-:W-:Y:S01]  /*5010*/  LEA R38, R38, UR4, 0x2 ;  /* 0x0000000426267c11 */ /* 0x000fe2000f8e10ff */
[----:B------:R-:W-:Y:S02]  /*5020*/  @!P1 IMAD.IADD R16, R2, 0x1, -R7 ;  /* 0x0000000102109824 */ /* 0x000fe400078e0a07 */
[----:B------:R-:W-:-:S03]  /*5030*/  IMAD.IADD R34, R34, 0x1, R11 ;  /* 0x0000000122227824 */ /* 0x000fc600078e020b */
[----:B------:R-:W0:Y:S01]  /*5040*/  LDC.64 R10, c[0x0][0x388] ;  /* 0x0000e200ff0a7b82 */ /* 0x000e220000000a00 */
[----:B------:R-:W-:Y:S01]  /*5050*/  IMAD.IADD R12, R33, 0x1, R12 ;  /* 0x00000001210c7824 */ /* 0x000fe200078e020c */
[----:B------:R-:W-:Y:S02]  /*5060*/  LEA R33, R40, UR4, 0x2 ;  /* 0x0000000428217c11 */ /* 0x000fe4000f8e10ff */
[----:B------:R-:W-:Y:S02]  /*5070*/  LEA R34, R34, UR4, 0x2 ;  /* 0x0000000422227c11 */ /* 0x000fe4000f8e10ff */
[----:B------:R-:W-:Y:S02]  /*5080*/  LEA R32, R12, UR4, 0x2 ;  /* 0x000000040c207c11 */ /* 0x000fe4000f8e10ff */
[----:B------:R-:W-:Y:S01]  /*5090*/  LEA R40, R44, UR4, 0x2 ;  /* 0x000000042c287c11 */ /* 0x000fe2000f8e10ff */
[----:B------:R-:W-:Y:S01]  /*50a0*/  @P0 LDS R3, [R0+-0x4] ;  /* 0xfffffc0000030984 */ /* 0x000fe20000000800 */
[----:B------:R-:W-:Y:S06]  /*50b0*/  BAR.SYNC.DEFER_BLOCKING 0x0 ;  /* 0x0000000000007b1d */ /* 0x000fec0000010000 */
[----:B------:R-:W-:Y:S02]  /*50c0*/  @!P1 STS [R0+0x4200], R16 ;  /* 0x0042001000009388 */ /* 0x000fe40000000800 */
[----:B------:R-:W-:Y:S06]  /*50d0*/  BAR.SYNC.DEFER_BLOCKING 0x0 ;  /* 0x0000000000007b1d */ /* 0x000fec0000010000 */
[----:B------:R1:W-:Y:S04]  /*50e0*/  STS [R32], R31 ;  /* 0x0000001f20007388 */ /* 0x0003e80000000800 */
[----:B------:R-:W-:Y:S04]  /*50f0*/  STS [R34], R25 ;  /* 0x0000001922007388 */ /* 0x000fe80000000800 */
[----:B------:R-:W-:Y:S01]  /*5100*/  STS [R37], R26 ;  /* 0x0000001a25007388 */ /* 0x000fe20000000800 */
[----:B-1----:R-:W-:-:S03]  /*5110*/  LEA R31, R53, UR4, 0x2 ;  /* 0x00000004351f7c11 */ /* 0x002fc6000f8e10ff */
[----:B------:R-:W-:Y:S04]  /*5120*/  STS [R35], R28 ;  /* 0x0000001c23007388 */ /* 0x000fe80000000800 */
[----:B------:R-:W-:Y:S04]  /*5130*/  STS [R36], R29 ;  /* 0x0000001d24007388 */ /* 0x000fe80000000800 */
[----:B------:R-:W-:Y:S04]  /*5140*/  STS [R33], R30 ;  /* 0x0000001e21007388 */ /* 0x000fe80000000800 */
[----:B------:R-:W-:Y:S04]  /*5150*/  STS [R41], R24 ;  /* 0x0000001829007388 */ /* 0x000fe80000000800 */
[----:B------:R-:W-:Y:S04]  /*5160*/  STS [R40], R23 ;  /* 0x0000001728007388 */ /* 0x000fe80000000800 */
[----:B------:R1:W-:Y:S04]  /*5170*/  STS [R39], R22 ;  /* 0x0000001627007388 */ /* 0x0003e80000000800 */
[----:B------:R-:W-:Y:S04]  /*5180*/  STS [R38], R21 ;  /* 0x0000001526007388 */ /* 0x000fe80000000800 */
[----:B------:R-:W-:Y:S01]  /*5190*/  STS [R31], R20 ;  /* 0x000000141f007388 */ /* 0x000fe20000000800 */
[----:B-1----:R-:W-:Y:S01]  /*51a0*/  IMAD.MOV.U32 R22, RZ, RZ, -0x80000000 ;  /* 0x80000000ff167424 */ /* 0x002fe200078e00ff */
[----:B------:R-:W-:Y:S06]  /*51b0*/  BAR.SYNC.DEFER_BLOCKING 0x0 ;  /* 0x0000000000007b1d */ /* 0x000fec0000010000 */
[----:B------:R-:W1:Y:S04]  /*51c0*/  LDS R8, [R0] ;  /* 0x0000000000087984 */ /* 0x000e680000000800 */
[----:B------:R-:W-:Y:S04]  /*51d0*/  LDS R45, [R0+0x600] ;  /* 0x00060000002d7984 */ /* 0x000fe80000000800 */
[----:B------:R-:W2:Y:S04]  /*51e0*/  LDS R51, [R0+0xc00] ;  /* 0x000c000000337984 */ /* 0x000ea80000000800 */
[----:B------:R-:W3:Y:S04]  /*51f0*/  LDS R12, [R0+0x1200] ;  /* 0x00120000000c7984 */ /* 0x000ee80000000800 */
[----:B------:R-:W-:Y:S04]  /*5200*/  LDS R26, [R0+0x1e00] ;  /* 0x001e0000001a7984 */ /* 0x000fe80000000800 */
[----:B------:R-:W-:Y:S04]  /*5210*/  LDS R44, [R0+0x1800] ;  /* 0x00180000002c7984 */ /* 0x000fe80000000800 */
[----:B------:R-:W-:Y:S04]  /*5220*/  LDS R28, [R0+0x2400] ;  /* 0x00240000001c7984 */ /* 0x000fe80000000800 */
[----:B------:R-:W-:Y:S04]  /*5230*/  LDS R24, [R0+0x2a00] ;  /* 0x002a000000187984 */ /* 0x000fe80000000800 */
[----:B------:R-:W-:Y:S04]  /*5240*/  LDS R42, [R0+0x3000] ;  /* 0x00300000002a7984 */ /* 0x000fe80000000800 */
[----:B------:R-:W4:Y:S01]  /*5250*/  LDS R30, [R0+0x3600] ;  /* 0x00360000001e7984 */ /* 0x000f220000000800 */
[----:B-1----:R-:W-:-:S03]  /*5260*/  ISETP.NE.AND P0, PT, R8, 0x7fffffff, PT ;  /* 0x7fffffff0800780c */ /* 0x002fc60003f05270 */
[----:B------:R-:W1:Y:S01]  /*5270*/  LDS R20, [R0+0x3c00] ;  /* 0x003c000000147984 */ /* 0x000e620000000800 */
[C---:B------:R-:W-:Y:S02]  /*5280*/  SEL R9, R8.reuse, 0x80000000, P0 ;  /* 0x8000000008097807 */ /* 0x040fe40000000000 */
[----:B------:R-:W-:Y:S02]  /*5290*/  ISETP.GT.AND P0, PT, R8, -0x1, PT ;  /* 0xffffffff0800780c */ /* 0x000fe40003f04270 */
[----:B------:R-:W-:Y:S02]  /*52a0*/  SHF.R.U32.HI R9, RZ, UR14, R9 ;  /* 0x0000000eff097c19 */ /* 0x000fe40008011609 */
[----:B--2---:R-:W-:Y:S02]  /*52b0*/  ISETP.NE.AND P3, PT, R51, 0x7fffffff, PT ;  /* 0x7fffffff3300780c */ /* 0x004fe40003f65270 */
[----:B------:R-:W-:-:S04]  /*52c0*/  LOP3.LUT R9, R9, UR6, RZ, 0xc0, !PT ;  /* 0x0000000609097c12 */ /* 0x000fc8000f8ec0ff */
[----:B------:R-:W-:Y:S02]  /*52d0*/  LEA R43, R9, UR4, 0x2 ;  /* 0x00000004092b7c11 */ /* 0x000fe4000f8e10ff */
[----:B------:R-:W-:-:S04]  /*52e0*/  SEL R9, R22, 0xffffffff, !P0 ;  /* 0xffffffff16097807 */ /* 0x000fc80004000000 */
[----:B------:R-:W2:Y:S01]  /*52f0*/  LDS R43, [R43+0x4200] ;  /* 0x004200002b2b7984 */ /* 0x000ea20000000800 */
[----:B------:R-:W-:Y:S02]  /*5300*/  LOP3.LUT R13, R9, R8, RZ, 0x3c, !PT ;  /* 0x00000008090d7212 */ /* 0x000fe400078e3cff */
[----:B------:R-:W-:Y:S02]  /*5310*/  LEA.HI.X.SX32 R9, R27, RZ, 0x1, P2 ;  /* 0x000000ff1b097211 */ /* 0x000fe400010f0eff */
[C---:B------:R-:W-:Y:S02]  /*5320*/  LEA R8, P0, R18.reuse, UR10, 0x2 ;  /* 0x0000000a12087c11 */ /* 0x040fe4000f8010ff */
[C---:B------:R-:W-:Y:S02]  /*5330*/  ISETP.NE.AND P2, PT, R45.reuse, 0x7fffffff, PT ;  /* 0x7fffffff2d00780c */ /* 0x040fe40003f45270 */
[----:B------:R-:W-:Y:S02]  /*5340*/  LEA.HI.X R9, R18, UR11, R9, 0x2, P0 ;  /* 0x0000000b12097c11 */ /* 0x000fe400080f1409 */
[----:B------:R-:W-:-:S02]  /*5350*/  SEL R18, R45, 0x80000000, P2 ;  /* 0x800000002d127807 */ /* 0x000fc40001000000 */
[----:B---3--:R-:W-:Y:S02]  /*5360*/  ISETP.NE.AND P2, PT, R12, 0x7fffffff, PT ;  /* 0x7fffffff0c00780c */ /* 0x008fe40003f45270 */
[----:B------:R-:W-:Y:S02]  /*5370*/  ISETP.GT.AND P0, PT, R45, -0x1, PT ;  /* 0xffffffff2d00780c */ /* 0x000fe40003f04270 */
[----:B------:R-:W-:Y:S02]  /*5380*/  SHF.R.U32.HI R18, RZ, UR14, R18 ;  /* 0x0000000eff127c19 */ /* 0x000fe40008011612 */
[----:B------:R-:W-:Y:S02]  /*5390*/  SEL R46, R22, 0xffffffff, !P0 ;  /* 0xffffffff162e7807 */ /* 0x000fe40004000000 */
[----:B------:R-:W-:Y:S02]  /*53a0*/  ISETP.GT.AND P0, PT, R51, -0x1, PT ;  /* 0xffffffff3300780c */ /* 0x000fe40003f04270 */
[----:B------:R-:W-:-:S02]  /*53b0*/  LOP3.LUT R18, R18, UR6, RZ, 0xc0, !PT ;  /* 0x0000000612127c12 */ /* 0x000fc4000f8ec0ff */
[----:B----4-:R-:W-:Y:S02]  /*53c0*/  ISETP.NE.AND P4, PT, R30, 0x7fffffff, PT ;  /* 0x7fffffff1e00780c */ /* 0x010fe40003f85270 */
[----:B------:R-:W-:Y:S02]  /*53d0*/  LEA R18, R18, UR4, 0x2 ;  /* 0x0000000412127c11 */ /* 0x000fe4000f8e10ff */
[----:B-1----:R-:W-:Y:S02]  /*53e0*/  ISETP.NE.AND P5, PT, R20, 0x7fffffff, PT ;  /* 0x7fffffff1400780c */ /* 0x002fe40003fa5270 */
[----:B------:R-:W-:Y:S01]  /*53f0*/  LOP3.LUT R45, R46, R45, RZ, 0x3c, !PT ;  /* 0x0000002d2e2d7212 */ /* 0x000fe200078e3cff */
[----:B------:R1:W3:Y:S01]  /*5400*/  LDS R23, [R18+0x4200] ;  /* 0x0042000012177984 */ /* 0x0002e20000000800 */
[----:B--2---:R-:W-:Y:S01]  /*5410*/  IMAD.IADD R43, R43, 0x1, R71 ;  /* 0x000000012b2b7824 */ /* 0x004fe200078e0247 */
[----:B-1----:R-:W-:-:S03]  /*5420*/  SEL R18, R20, 0x80000000, P5 ;  /* 0x8000000014127807 */ /* 0x002fc60002800000 */
[----:B0-----:R-:W-:Y:S01]  /*5430*/  IMAD.WIDE.U32 R14, R43, 0x4, R10 ;  /* 0x000000042b0e7825 */ /* 0x001fe200078e000a */
[----:B------:R-:W-:-:S04]  /*5440*/  SHF.R.U32.HI R18, RZ, UR14, R18 ;  /* 0x0000000eff127c19 */ /* 0x000fc80008011612 */
[----:B------:R0:W-:Y:S01]  /*5450*/  STG.E desc[UR8][R14.64], R13 ;  /* 0x0000000d0e007986 */ /* 0x0001e2000c101908 */
[----:B------:R-:W-:-:S04]  /*5460*/  LOP3.LUT R18, R18, UR6, RZ, 0xc0, !PT ;  /* 0x0000000612127c12 */ /* 0x000fc8000f8ec0ff */
[----:B------:R-:W-:-:S06]  /*5470*/  LEA R47, R18, UR4, 0x2 ;  /* 0x00000004122f7c11 */ /* 0x000fcc000f8e10ff */
[----:B------:R-:W-:Y:S01]  /*5480*/  LDS R47, [R47+0x4200] ;  /* 0x004200002f2f7984 */ /* 0x000fe20000000800 */
[----:B0-----:R-:W-:Y:S02]  /*5490*/  SEL R13, R51, 0x80000000, P3 ;  /* 0x80000000330d7807 */ /* 0x001fe40001800000 */
[----:B------:R-:W-:Y:S02]  /*54a0*/  SEL R15, R12, 0x80000000, P2 ;  /* 0x800000000c0f7807 */ /* 0x000fe40001000000 */
[----:B------:R-:W-:Y:S02]  /*54b0*/  SHF.R.U32.HI R13, RZ, UR14, R13 ;  /* 0x0000000eff0d7c19 */ /* 0x000fe4000801160d */
[----:B------:R-:W-:Y:S02]  /*54c0*/  SHF.R.U32.HI R15, RZ, UR14, R15 ;  /* 0x0000000eff0f7c19 */ /* 0x000fe4000801160f */
[----:B------:R-:W-:Y:S02]  /*54d0*/  SEL R14, R22, 0xffffffff, !P0 ;  /* 0xffffffff160e7807 */ /* 0x000fe40004000000 */
[----:B------:R-:W-:-:S02]  /*54e0*/  LOP3.LUT R13, R13, UR6, RZ, 0xc0, !PT ;  /* 0x000000060d0d7c12 */ /* 0x000fc4000f8ec0ff */
[----:B------:R-:W-:Y:S02]  /*54f0*/  ISETP.NE.AND P0, PT, R26, 0x7fffffff, PT ;  /* 0x7fffffff1a00780c */ /* 0x000fe40003f05270 */
[----:B------:R-:W-:Y:S02]  /*5500*/  ISETP.NE.AND P3, PT, R44, 0x7fffffff, PT ;  /* 0x7fffffff2c00780c */ /* 0x000fe40003f65270 */
[----:B------:R-:W-:Y:S02]  /*5510*/  LOP3.LUT R15, R15, UR6, RZ, 0xc0, !PT ;  /* 0x000000060f0f7c12 */ /* 0x000fe4000f8ec0ff */
[----:B------:R-:W-:Y:S02]  /*5520*/  ISETP.NE.AND P2, PT, R28, 0x7fffffff, PT ;  /* 0x7fffffff1c00780c */ /* 0x000fe40003f45270 */
[----:B------:R-:W-:Y:S02]  /*5530*/  LEA R21, R13, UR4, 0x2 ;  /* 0x000000040d157c11 */ /* 0x000fe4000f8e10ff */
[----:B------:R-:W-:-:S02]  /*5540*/  LOP3.LUT R51, R14, R51, RZ, 0x3c, !PT ;  /* 0x000000330e337212 */ /* 0x000fc400078e3cff */
[----:B------:R-:W-:Y:S02]  /*5550*/  SEL R13, R26, 0x80000000, P0 ;  /* 0x800000001a0d7807 */ /* 0x000fe40000000000 */
[----:B------:R-:W-:Y:S01]  /*5560*/  SEL R14, R44, 0x80000000, P3 ;  /* 0x800000002c0e7807 */ /* 0x000fe20001800000 */
[----:B------:R-:W0:Y:S01]  /*5570*/  LDS R21, [R21+0x4200] ;  /* 0x0042000015157984 */ /* 0x000e220000000800 */
[----:B------:R-:W-:Y:S02]  /*5580*/  LEA R25, R15, UR4, 0x2 ;  /* 0x000000040f197c11 */ /* 0x000fe4000f8e10ff */
[----:B------:R-:W-:Y:S02]  /*5590*/  SEL R15, R28, 0x80000000, P2 ;  /* 0x800000001c0f7807 */ /* 0x000fe40001000000 */
[----:B------:R-:W-:Y:S02]  /*55a0*/  SHF.R.U32.HI R13, RZ, UR14, R13 ;  /* 0x0000000eff0d7c19 */ /* 0x000fe4000801160d */
[----:B------:R-:W-:Y:S01]  /*55b0*/  SHF.R.U32.HI R14, RZ, UR14, R14 ;  /* 0x0000000eff0e7c19 */ /* 0x000fe2000801160e */
[----:B------:R-:W1:Y:S01]  /*55c0*/  LDS R25, [R25+0x4200] ;  /* 0x0042000019197984 */ /* 0x000e620000000800 */
[----:B------:R-:W-:-:S02]  /*55d0*/  SHF.R.U32.HI R15, RZ, UR14, R15 ;  /* 0x0000000eff0f7c19 */ /* 0x000fc4000801160f */
[----:B------:R-:W-:Y:S02]  /*55e0*/  LOP3.LUT R13, R13, UR6, RZ, 0xc0, !PT ;  /* 0x000000060d0d7c12 */ /* 0x000fe4000f8ec0ff */
[----:B------:R-:W-:Y:S02]  /*55f0*/  LOP3.LUT R14, R14, UR6, RZ, 0xc0, !PT ;  /* 0x000000060e0e7c12 */ /* 0x000fe4000f8ec0ff */
[----:B------:R-:W-:Y:S02]  /*5600*/  ISETP.NE.AND P2, PT, R24, 0x7fffffff, PT ;  /* 0x7fffffff1800780c */ /* 0x000fe40003f45270 */
[----:B------:R-:W-:Y:S02]  /*5610*/  ISETP.NE.AND P3, PT, R42, 0x7fffffff, PT ;  /* 0x7fffffff2a00780c */ /* 0x000fe40003f65270 */
[----:B------:R-:W-:Y:S02]  /*5620*/  LOP3.LUT R15, R15, UR6, RZ, 0xc0, !PT ;  /* 0x000000060f0f7c12 */ /* 0x000fe4000f8ec0ff */
[----:B------:R-:W-:-:S02]  /*5630*/  LEA R59, R13, UR4, 0x2 ;  /* 0x000000040d3b7c11 */ /* 0x000fc4000f8e10ff */
[----:B------:R-:W-:Y:S02]  /*5640*/  LEA R29, R14, UR4, 0x2 ;  /* 0x000000040e1d7c11 */ /* 0x000fe4000f8e10ff */
[----:B------:R-:W-:Y:S02]  /*5650*/  SEL R13, R24, 0x80000000, P2 ;  /* 0x80000000180d7807 */ /* 0x000fe40001000000 */
[----:B------:R-:W-:Y:S01]  /*5660*/  SEL R14, R42, 0x80000000, P3 ;  /* 0x800000002a0e7807 */ /* 0x000fe20001800000 */
[----:B------:R-:W-:Y:S01]  /*5670*/  LDS R59, [R59+0x4200] ;  /* 0x004200003b3b7984 */ /* 0x000fe20000000800 */
[----:B------:R-:W-:Y:S02]  /*5680*/  LEA R57, R15, UR4, 0x2 ;  /* 0x000000040f397c11 */ /* 0x000fe4000f8e10ff */
[----:B------:R-:W-:Y:S01]  /*5690*/  SEL R15, R30, 0x80000000, P4 ;  /* 0x800000001e0f7807 */ /* 0x000fe20002000000 */
[----:B------:R-:W2:Y:S01]  /*56a0*/  LDS R29, [R29+0x4200] ;  /* 0x004200001d1d7984 */ /* 0x000ea20000000800 */
[----:B------:R-:W-:-:S02]  /*56b0*/  SHF.R.U32.HI R13, RZ, UR14, R13 ;  /* 0x0000000eff0d7c19 */ /* 0x000fc4000801160d */
[----:B------:R-:W-:Y:S01]  /*56c0*/  SHF.R.U32.HI R14, RZ, UR14, R14 ;  /* 0x0000000eff0e7c19 */ /* 0x000fe2000801160e */
[----:B------:R-:W4:Y:S01]  /*56d0*/  LDS R57, [R57+0x4200] ;  /* 0x0042000039397984 */ /* 0x000f220000000800 */
[----:B------:R-:W-:Y:S02]  /*56e0*/  SHF.R.U32.HI R15, RZ, UR14, R15 ;  /* 0x0000000eff0f7c19 */ /* 0x000fe4000801160f */
[----:B------:R-:W-:Y:S02]  /*56f0*/  LOP3.LUT R13, R13, UR6, RZ, 0xc0, !PT ;  /* 0x000000060d0d7c12 */ /* 0x000fe4000f8ec0ff */
[----:B------:R-:W-:Y:S02]  /*5700*/  LOP3.LUT R14, R14, UR6, RZ, 0xc0, !PT ;  /* 0x000000060e0e7c12 */ /* 0x000fe4000f8ec0ff */
[----:B------:R-:W-:Y:S02]  /*5710*/  LOP3.LUT R15, R15, UR6, RZ, 0xc0, !PT ;  /* 0x000000060f0f7c12 */ /* 0x000fe4000f8ec0ff */
[----:B------:R-:W-:-:S02]  /*5720*/  LEA R55, R13, UR4, 0x2 ;  /* 0x000000040d377c11 */ /* 0x000fc4000f8e10ff */
[----:B------:R-:W-:Y:S02]  /*5730*/  LEA R53, R14, UR4, 0x2 ;  /* 0x000000040e357c11 */ /* 0x000fe4000f8e10ff */
[----:B------:R-:W-:Y:S02]  /*5740*/  LEA R49, R15, UR4, 0x2 ;  /* 0x000000040f317c11 */ /* 0x000fe4000f8e10ff */
[----:B------:R-:W5:Y:S01]  /*5750*/  LDS R55, [R55+0x4200] ;  /* 0x0042000037377984 */ /* 0x000f620000000800 */
[C---:B---3--:R-:W-:Y:S02]  /*5760*/  IADD3 R23, PT, PT, R71.reuse, 0x180, R23 ;  /* 0x0000018047177810 */ /* 0x048fe40007ffe017 */
[----:B0-----:R-:W-:Y:S01]  /*5770*/  IADD3 R21, PT, PT, R71, 0x300, R21 ;  /* 0x0000030047157810 */ /* 0x001fe20007ffe015 */
[----:B------:R-:W0:Y:S01]  /*5780*/  LDS R53, [R53+0x4200] ;  /* 0x0042000035357984 */ /* 0x000e220000000800 */
[----:B------:R-:W-:Y:S01]  /*5790*/  ISETP.GT.AND P2, PT, R44, -0x1, PT ;  /* 0xffffffff2c00780c */ /* 0x000fe20003f44270 */
[--C-:B------:R-:W-:Y:S01]  /*57a0*/  IMAD.WIDE.U32 R18, R23, 0x4, R10.reuse ;  /* 0x0000000417127825 */ /* 0x100fe200078e000a */
[----:B------:R-:W-:Y:S01]  /*57b0*/  ISETP.GT.AND P0, PT, R12, -0x1, PT ;  /* 0xffffffff0c00780c */ /* 0x000fe20003f04270 */
[----:B------:R-:W3:Y:S01]  /*57c0*/  LDS R49, [R49+0x4200] ;  /* 0x0042000031317984 */ /* 0x000ee20000000800 */
[C---:B------:R-:W-:Y:S01]  /*57d0*/  SEL R63, R22.reuse, 0xffffffff, !P2 ;  /* 0xffffffff163f7807 */ /* 0x040fe20005000000 */
[----:B------:R-:W-:Y:S01]  /*57e0*/  IMAD.WIDE.U32 R14, R21, 0x4, R10 ;  /* 0x00000004150e7825 */ /* 0x000fe200078e000a */
[----:B------:R-:W-:Y:S01]  /*57f0*/  SEL R13, R22, 0xffffffff, !P0 ;  /* 0xffffffff160d7807 */ /* 0x000fe20004000000 */
[----:B------:R4:W-:Y:S01]  /*5800*/  STG.E desc[UR8][R18.64], R45 ;  /* 0x0000002d12007986 */ /* 0x0009e2000c101908 */
[----:B-1----:R-:W-:-:S02]  /*5810*/  IADD3 R25, PT, PT, R71, 0x480, R25 ;  /* 0x0000048047197810 */ /* 0x002fc40007ffe019 */
[----:B------:R-:W-:Y:S01]  /*5820*/  ISETP.GT.AND P2, PT, R28, -0x1, PT ;  /* 0xffffffff1c00780c */ /* 0x000fe20003f44270 */
[----:B------:R1:W-:Y:S01]  /*5830*/  STG.E desc[UR8][R14.64], R51 ;  /* 0x000000330e007986 */ /* 0x0003e2000c101908 */
[----:B------:R-:W-:Y:S02]  /*5840*/  ISETP.GT.AND P0, PT, R26, -0x1, PT ;  /* 0xffffffff1a00780c */ /* 0x000fe40003f04270 */
[----:B------:R-:W-:Y:S01]  /*5850*/  LOP3.LUT R61, R13, R12, RZ, 0x3c, !PT ;  /* 0x0000000c0d3d7212 */ /* 0x000fe200078e3cff */
[----:B------:R-:W-:Y:S01]  /*5860*/  IMAD.WIDE.U32 R12, R25, 0x4, R10 ;  /* 0x00000004190c7825 */ /* 0x000fe200078e000a */
[C---:B--2---:R-:W-:Y:S02]  /*5870*/  IADD3 R29, PT, PT, R71.reuse, 0x600, R29 ;  /* 0x00000600471d7810 */ /* 0x044fe40007ffe01d */
[----:B------:R-:W-:Y:S02]  /*5880*/  SEL R65, R22, 0xffffffff, !P0 ;  /* 0xffffffff16417807 */ /* 0x000fe40004000000 */
[----:B----4-:R-:W-:Y:S01]  /*5890*/  IADD3 R45, PT, PT, R71, 0x780, R59 ;  /* 0x00000780472d7810 */ /* 0x010fe20007ffe03b */
[----:B------:R-:W-:Y:S01]  /*58a0*/  IMAD.WIDE.U32 R18, R29, 0x4, R10 ;  /* 0x000000041d127825 */ /* 0x000fe200078e000a */
[----:B------:R-:W-:Y:S01]  /*58b0*/  ISETP.GT.AND P0, PT, R24, -0x1, PT ;  /* 0xffffffff1800780c */ /* 0x000fe20003f04270 */
[----:B------:R2:W-:Y:S01]  /*58c0*/  STG.E desc[UR8][R12.64], R61 ;  /* 0x0000003d0c007986 */ /* 0x0005e2000c101908 */
[----:B-1----:R-:W-:-:S02]  /*58d0*/  SEL R15, R22, 0xffffffff, !P2 ;  /* 0xffffffff160f7807 */ /* 0x002fc40005000000 */
[----:B------:R-:W-:Y:S02]  /*58e0*/  IADD3 R51, PT, PT, R71, 0x900, R57 ;  /* 0x0000090047337810 */ /* 0x000fe40007ffe039 */
[----:B------:R-:W-:Y:S02]  /*58f0*/  LOP3.LUT R63, R63, R44, RZ, 0x3c, !PT ;  /* 0x0000002c3f3f7212 */ /* 0x000fe400078e3cff */
[----:B------:R-:W-:Y:S01]  /*5900*/  LOP3.LUT R59, R15, R28, RZ, 0x3c, !PT ;  /* 0x0000001c0f3b7212 */ /* 0x000fe200078e3cff */
[--C-:B------:R-:W-:Y:S01]  /*5910*/  IMAD.WIDE.U32 R14, R45, 0x4, R10.reuse ;  /* 0x000000042d0e7825 */ /* 0x100fe200078e000a */
[----:B------:R-:W-:Y:S01]  /*5920*/  LOP3.LUT R65, R65, R26, RZ, 0x3c, !PT ;  /* 0x0000001a41417212 */ /* 0x000fe200078e3cff */
[----:B------:R1:W-:Y:S01]  /*5930*/  STG.E desc[UR8][R18.64], R63 ;  /* 0x0000003f12007986 */ /* 0x0003e2000c101908 */
[----:B------:R-:W-:Y:S01]  /*5940*/  ISETP.GT.AND P2, PT, R42, -0x1, PT ;  /* 0xffffffff2a00780c */ /* 0x000fe20003f44270 */
[----:B--2---:R-:W-:Y:S01]  /*5950*/  IMAD.WIDE.U32 R12, R51, 0x4, R10 ;  /* 0x00000004330c7825 */ /* 0x004fe200078e000a */
[----:B------:R-:W-:Y:S01]  /*5960*/  ISETP.GT.AND P3, PT, R30, -0x1, PT ;  /* 0xffffffff1e00780c */ /* 0x000fe20003f64270 */
[----:B------:R2:W-:Y:S01]  /*5970*/  STG.E desc[UR8][R14.64], R65 ;  /* 0x000000410e007986 */ /* 0x0005e2000c101908 */
[----:B------:R-:W-:-:S02]  /*5980*/  SEL R57, R22, 0xffffffff, !P0 ;  /* 0xffffffff16397807 */ /* 0x000fc40004000000 */
[----:B------:R-:W-:Y:S01]  /*5990*/  ISETP.GT.AND P0, PT, R20, -0x1, PT ;  /* 0xffffffff1400780c */ /* 0x000fe20003f04270 */
[----:B------:R4:W-:Y:S01]  /*59a0*/  STG.E desc[UR8][R12.64], R59 ;  /* 0x0000003b0c007986 */ /* 0x0009e2000c101908 */
[C---:B-----5:R-:W-:Y:S02]  /*59b0*/  IADD3 R55, PT, PT, R71.reuse, 0xa80, R55 ;  /* 0x00000a8047377810 */ /* 0x060fe40007ffe037 */
[C---:B0-----:R-:W-:Y:S02]  /*59c0*/  IADD3 R53, PT, PT, R71.reuse, 0xc00, R53 ;  /* 0x00000c0047357810 */ /* 0x041fe40007ffe035 */
[C---:B-1----:R-:W-:Y:S02]  /*59d0*/  SEL R19, R22.reuse, 0xffffffff, !P2 ;  /* 0xffffffff16137807 */ /* 0x042fe40005000000 */
[----:B---3--:R-:W-:Y:S01]  /*59e0*/  IADD3 R49, PT, PT, R71, 0xd80, R49 ;  /* 0x00000d8047317810 */ /* 0x008fe20007ffe031 */
[----:B--2---:R-:W-:Y:S01]  /*59f0*/  IMAD.WIDE.U32 R14, R55, 0x4, R10 ;  /* 0x00000004370e7825 */ /* 0x004fe200078e000a */
[----:B------:R-:W-:-:S02]  /*5a00*/  SEL R63, R22, 0xffffffff, !P3 ;  /* 0xffffffff163f7807 */ /* 0x000fc40005800000 */
[----:B------:R-:W-:Y:S01]  /*5a10*/  IADD3 R47, PT, PT, R71, 0xf00, R47 ;  /* 0x00000f00472f7810 */ /* 0x000fe20007ffe02f */
[--C-:B----4-:R-:W-:Y:S01]  /*5a20*/  IMAD.WIDE.U32 R12, R53, 0x4, R10.reuse ;  /* 0x00000004350c7825 */ /* 0x110fe200078e000a */
[----:B------:R-:W-:Y:S02]  /*5a30*/  SEL R65, R22, 0xffffffff, !P0 ;  /* 0xffffffff16417807 */ /* 0x000fe40004000000 */
[----:B------:R-:W-:Y:S02]  /*5a40*/  LOP3.LUT R57, R57, R24, RZ, 0x3c, !PT ;  /* 0x0000001839397212 */ /* 0x000fe400078e3cff */
[----:B------:R-:W-:Y:S01]  /*5a50*/  LOP3.LUT R61, R19, R42, RZ, 0x3c, !PT ;  /* 0x0000002a133d7212 */ /* 0x000fe200078e3cff */
[--C-:B------:R-:W-:Y:S01]  /*5a60*/  IMAD.WIDE.U32 R18, R49, 0x4, R10.reuse ;  /* 0x0000000431127825 */ /* 0x100fe200078e000a */
[----:B------:R-:W-:Y:S01]  /*5a70*/  LOP3.LUT R63, R63, R30, RZ, 0x3c, !PT ;  /* 0x0000001e3f3f7212 */ /* 0x000fe200078e3cff */
[----:B------:R0:W-:Y:S01]  /*5a80*/  STG.E desc[UR8][R14.64], R57 ;  /* 0x000000390e007986 */ /* 0x0001e2000c101908 */
[----:B------:R-:W-:Y:S01]  /*5a90*/  LOP3.LUT R65, R65, R20, RZ, 0x3c, !PT ;  /* 0x0000001441417212 */ /* 0x000fe200078e3cff */
[----:B------:R-:W-:-:S02]  /*5aa0*/  IMAD.WIDE.U32 R10, R47, 0x4, R10 ;  /* 0x000000042f0a7825 */ /* 0x000fc400078e000a */
[----:B------:R1:W-:Y:S04]  /*5ab0*/  STG.E desc[UR8][R12.64], R61 ;  /* 0x0000003d0c007986 */ /* 0x0003e8000c101908 */
[----:B------:R2:W-:Y:S04]  /*5ac0*/  STG.E desc[UR8][R18.64], R63 ;  /* 0x0000003f12007986 */ /* 0x0005e8000c101908 */
[----:B------:R3:W-:Y:S01]  /*5ad0*/  STG.E desc[UR8][R10.64], R65 ;  /* 0x000000410a007986 */ /* 0x0007e2000c101908 */
[----:B------:R-:W-:Y:S06]  /*5ae0*/  BAR.SYNC.DEFER_BLOCKING 0x0 ;  /* 0x0000000000007b1d */ /* 0x000fec0000010000 */
[----:B------:R-:W4:Y:S04]  /*5af0*/  LDG.E R59, desc[UR8][R8.64] ;  /* 0x00000008083b7981 */ /* 0x000f28000c1e1900 */
[----:B------:R-:W5:Y:S04]  /*5b00*/  LDG.E R67, desc[UR8][R8.64+0x600] ;  /* 0x0006000808437981 */ /* 0x000f68000c1e1900 */
[----:B------:R-:W5:Y:S04]  /*5b10*/  LDG.E R69, desc[UR8][R8.64+0xc00] ;  /* 0x000c000808457981 */ /* 0x000f68000c1e1900 */
[----:B------:R-:W5:Y:S04]  /*5b20*/  LDG.E R73, desc[UR8][R8.64+0x1200] ;  /* 0x0012000808497981 */ /* 0x000f68000c1e1900 */
[----:B------:R-:W5:Y:S04]  /*5b30*/  LDG.E R75, desc[UR8][R8.64+0x1800] ;  /* 0x00180008084b7981 */ /* 0x000f68000c1e1900 */
[----:B------:R-:W5:Y:S04]  /*5b40*/  LDG.E R77, desc[UR8][R8.64+0x1e00] ;  /* 0x001e0008084d7981 */ /* 0x000f68000c1e1900 */
[----:B0-----:R-:W5:Y:S04]  /*5b50*/  LDG.E R15, desc[UR8][R8.64+0x2400] ;  /* 0x00240008080f7981 */ /* 0x001f68000c1e1900 */
[----:B-1----:R-:W5:Y:S04]  /*5b60*/  LDG.E R13, desc[UR8][R8.64+0x2a00] ;  /* 0x002a0008080d7981 */ /* 0x002f68000c1e1900 */
[----:B--2---:R-:W2:Y:S04]  /*5b70*/  LDG.E R19, desc[UR8][R8.64+0x3000] ;  /* 0x0030000808137981 */ /* 0x004ea8000c1e1900 */
[----:B---3--:R-:W3:Y:S04]  /*5b80*/  LDG.E R11, desc[UR8][R8.64+0x3600] ;  /* 0x00360008080b7981 */ /* 0x008ee8000c1e1900 */
[----:B------:R0:W3:Y:S01]  /*5b90*/  LDG.E R57, desc[UR8][R8.64+0x3c00] ;  /* 0x003c000808397981 */ /* 0x0000e2000c1e1900 */
[----:B------:R-:W-:-:S02]  /*5ba0*/  IMAD R24, R71, 0x28, R0 ;  /* 0x0000002847187824 */ /* 0x000fc400078e0200 */
[----:B------:R-:W-:Y:S02]  /*5bb0*/  VIADD R5, R5, 0xffffef80 ;  /* 0xffffef8005057836 */ /* 0x000fe40000000000 */
[----:B------:R-:W-:Y:S02]  /*5bc0*/  @!P1 IMAD.IADD R2, R3, 0x1, R16 ;  /* 0x0000000103029824 */ /* 0x000fe400078e0210 */
[----:B------:R-:W-:Y:S01]  /*5bd0*/  VIADD R27, R27, 0x1080 ;  /* 0x000010801b1b7836 */ /* 0x000fe20000000000 */
[----:B------:R-:W-:Y:S01]  /*5be0*/  ISETP.GT.AND P0, PT, R5, 0x107f, PT ;  /* 0x0000107f0500780c */ /* 0x000fe20003f04270 */
[----:B0-----:R-:W0:Y:S01]  /*5bf0*/  LDC.64 R8, c[0x0][0x398] ;  /* 0x0000e600ff087b82 */ /* 0x001e220000000a00 */
[----:B----4-:R-:W-:Y:S04]  /*5c00*/  STS [R0], R59 ;  /* 0x0000003b00007388 */ /* 0x010fe80000000800 */
[----:B-----5:R-:W-:Y:S04]  /*5c10*/  STS [R0+0x600], R67 ;  /* 0x0006004300007388 */ /* 0x020fe80000000800 */
[----:B------:R-:W-:Y:S04]  /*5c20*/  STS [R0+0xc00], R69 ;  /* 0x000c004500007388 */ /* 0x000fe80000000800 */
[----:B------:R-:W-:Y:S04]  /*5c30*/  STS [R0+0x1200], R73 ;  /* 0x0012004900007388 */ /* 0x000fe80000000800 */
[----:B------:R-:W-:Y:S04]  /*5c40*/  STS [R0+0x1800], R75 ;  /* 0x0018004b00007388 */ /* 0x000fe80000000800 */
[----:B------:R-:W-:Y:S04]  /*5c50*/  STS [R0+0x1e00], R77 ;  /* 0x001e004d00007388 */ /* 0x000fe80000000800 */
[----:B------:R-:W-:Y:S04]  /*5c60*/  STS [R0+0x2400], R15 ;  /* 0x0024000f00007388 */ /* 0x000fe80000000800 */
[----:B------:R-:W-:Y:S04]  /*5c70*/  STS [R0+0x2a00], R13 ;  /* 0x002a000d00007388 */ /* 0x000fe80000000800 */
[----:B--2---:R-:W-:Y:S04]  /*5c80*/  STS [R0+0x3000], R19 ;  /* 0x0030001300007388 */ /* 0x004fe80000000800 */
[----:B---3--:R-:W-:Y:S04]  /*5c90*/  STS [R0+0x3600], R11 ;  /* 0x0036000b00007388 */ /* 0x008fe80000000800 */
[----:B------:R-:W-:Y:S01]  /*5ca0*/  STS [R0+0x3c00], R57 ;  /* 0x003c003900007388 */ /* 0x000fe20000000800 */
[----:B------:R-:W-:Y:S06]  /*5cb0*/  BAR.SYNC.DEFER_BLOCKING 0x0 ;  /* 0x0000000000007b1d */ /* 0x000fec0000010000 */
        /* <DEDUP_REMOVED lines=9> */
[----:B------:R-:W0:Y:S04]  /*5d50*/  LDS R11, [R24+0x24] ;  /* 0x00002400180b7984 */ /* 0x000e280000000800 */
[----:B------:R-:W0:Y:S01]  /*5d60*/  LDS R22, [R24+0x28] ;  /* 0x0000280018167984 */ /* 0x000e220000000800 */
[----:B------:R-:W-:Y:S08]  /*5d70*/  BAR.SYNC.DEFER_BLOCKING 0x0 ;  /* 0x0000000000007b1d */ /* 0x000ff00000010000 */
[----:B------:R-:W-:Y:S06]  /*5d80*/  BAR.SYNC.DEFER_BLOCKING 0x0 ;  /* 0x0000000000007b1d */ /* 0x000fec0000010000 */
[----:B-1----:R-:W-:Y:S04]  /*5d90*/  STS [R32], R59 ;  /* 0x0000003b20007388 */ /* 0x002fe80000000800 */
[----:B--2---:R-:W-:Y:S04]  /*5da0*/  STS [R34], R61 ;  /* 0x0000003d22007388 */ /* 0x004fe80000000800 */
[----:B---3--:R-:W-:Y:S04]  /*5db0*/  STS [R37], R10 ;  /* 0x0000000a25007388 */ /* 0x008fe80000000800 */
[----:B----4-:R-:W-:Y:S04]  /*5dc0*/  STS [R35], R12 ;  /* 0x0000000c23007388 */ /* 0x010fe80000000800 */
[----:B-----5:R-:W-:Y:S04]  /*5dd0*/  STS [R36], R15 ;  /* 0x0000000f24007388 */ /* 0x020fe80000000800 */
[----:B0-----:R0:W-:Y:S04]  /*5de0*/  STS [R33], R14 ;  /* 0x0000000e21007388 */ /* 0x0011e80000000800 */
[----:B------:R1:W-:Y:S04]  /*5df0*/  STS [R41], R18 ;  /* 0x0000001229007388 */ /* 0x0003e80000000800 */
[----:B------:R2:W-:Y:S01]  /*5e00*/  STS [R40], R13 ;  /* 0x0000000d28007388 */ /* 0x0005e20000000800 */
[----:B0-----:R-:W-:-:S03]  /*5e10*/  IMAD.WIDE.U32 R14, R21, 0x4, R8 ;  /* 0x00000004150e7825 */ /* 0x001fc600078e0008 */
[----:B------:R0:W-:Y:S01]  /*5e20*/  STS [R39], R20 ;  /* 0x0000001427007388 */ /* 0x0001e20000000800 */
[----:B-1----:R-:W-:-:S03]  /*5e30*/  IMAD.WIDE.U32 R18, R25, 0x4, R8 ;  /* 0x0000000419127825 */ /* 0x002fc600078e0008 */
[----:B------:R1:W-:Y:S01]  /*5e40*/  STS [R38], R11 ;  /* 0x0000000b26007388 */ /* 0x0003e20000000800 */
[----:B--2---:R-:W-:-:S03]  /*5e50*/  IMAD.WIDE.U32 R12, R23, 0x4, R8 ;  /* 0x00000004170c7825 */ /* 0x004fc600078e0008 */
[----:B------:R2:W-:Y:S01]  /*5e60*/  STS [R31], R22 ;  /* 0x000000161f007388 */ /* 0x0005e20000000800 */
[--C-:B0-----:R-:W-:Y:S01]  /*5e70*/  IMAD.WIDE.U32 R20, R29, 0x4, R8.reuse ;  /* 0x000000041d147825 */ /* 0x101fe200078e0008 */
[----:B------:R-:W-:Y:S03]  /*5e80*/  BAR.SYNC.DEFER_BLOCKING 0x0 ;  /* 0x0000000000007b1d */ /* 0x000fe60000010000 */
[----:B-1----:R-:W-:-:S04]  /*5e90*/  IMAD.WIDE.U32 R10, R43, 0x4, R8 ;  /* 0x000000042b0a7825 */ /* 0x002fc800078e0008 */
[----:B--2---:R-:W-:-:S04]  /*5ea0*/  IMAD.WIDE.U32 R22, R45, 0x4, R8 ;  /* 0x000000042d167825 */ /* 0x004fc800078e0008 */
[----:B------:R-:W-:-:S04]  /*5eb0*/  IMAD.WIDE.U32 R24, R51, 0x4, R8 ;  /* 0x0000000433187825 */ /* 0x000fc800078e0008 */
[----:B------:R-:W-:-:S04]  /*5ec0*/  IMAD.WIDE.U32 R28, R55, 0x4, R8 ;  /* 0x00000004371c7825 */ /* 0x000fc800078e0008 */
[----:B------:R-:W-:-:S04]  /*5ed0*/  IMAD.WIDE.U32 R30, R53, 0x4, R8 ;  /* 0x00000004351e7825 */ /* 0x000fc800078e0008 */
[--C-:B------:R-:W-:Y:S01]  /*5ee0*/  IMAD.WIDE.U32 R32, R49, 0x4, R8.reuse ;  /* 0x0000000431207825 */ /* 0x100fe200078e0008 */
[----:B------:R-:W0:Y:S03]  /*5ef0*/  LDS R57, [R0] ;  /* 0x0000000000397984 */ /* 0x000e260000000800 */
[----:B------:R-:W-:Y:S01]  /*5f00*/  IMAD.WIDE.U32 R8, R47, 0x4, R8 ;  /* 0x000000042f087825 */ /* 0x000fe200078e0008 */
        /* <DEDUP_REMOVED lines=9> */
[----:B------:R-:W5:Y:S04]  /*5fa0*/  LDS R69, [R0+0x3c00] ;  /* 0x003c000000457984 */ /* 0x000f680000000800 */
[----:B0-----:R0:W-:Y:S04]  /*5fb0*/  STG.E desc[UR8][R10.64], R57 ;  /* 0x000000390a007986 */ /* 0x0011e8000c101908 */
[----:B-1----:R0:W-:Y:S04]  /*5fc0*/  STG.E desc[UR8][R12.64], R37 ;  /* 0x000000250c007986 */ /* 0x0021e8000c101908 */
[----:B--2---:R0:W-:Y:S04]  /*5fd0*/  STG.E desc[UR8][R14.64], R35 ;  /* 0x000000230e007986 */ /* 0x0041e8000c101908 */
[----:B---3--:R0:W-:Y:S04]  /*5fe0*/  STG.E desc[UR8][R18.64], R59 ;  /* 0x0000003b12007986 */ /* 0x0081e8000c101908 */
[----:B----4-:R0:W-:Y:S04]  /*5ff0*/  STG.E desc[UR8][R20.64], R61 ;  /* 0x0000003d14007986 */ /* 0x0101e8000c101908 */
[----:B-----5:R0:W-:Y:S04]  /*6000*/  STG.E desc[UR8][R22.64], R41 ;  /* 0x0000002916007986 */ /* 0x0201e8000c101908 */
[----:B------:R0:W-:Y:S04]  /*6010*/  STG.E desc[UR8][R24.64], R63 ;  /* 0x0000003f18007986 */ /* 0x0001e8000c101908 */
[----:B------:R0:W-:Y:S04]  /*6020*/  STG.E desc[UR8][R28.64], R39 ;  /* 0x000000271c007986 */ /* 0x0001e8000c101908 */
[----:B------:R0:W-:Y:S04]  /*6030*/  STG.E desc[UR8][R30.64], R65 ;  /* 0x000000411e007986 */ /* 0x0001e8000c101908 */
[----:B------:R0:W-:Y:S04]  /*6040*/  STG.E desc[UR8][R32.64], R67 ;  /* 0x0000004320007986 */ /* 0x0001e8000c101908 */
[----:B------:R0:W-:Y:S01]  /*6050*/  STG.E desc[UR8][R8.64], R69 ;  /* 0x0000004508007986 */ /* 0x0001e2000c101908 */
[----:B------:R-:W-:Y:S06]  /*6060*/  BAR.SYNC.DEFER_BLOCKING 0x0 ;  /* 0x0000000000007b1d */ /* 0x000fec0000010000 */
[----:B------:R-:W-:Y:S05]  /*6070*/  @P0 BRA `(.L_x_21) ;  /* 0xffffffd400500947 */ /* 0x000fea000383ffff */
.L_x_20:
[----:B------:R-:W-:-:S13]  /*6080*/  ISETP.GE.AND P0, PT, R27, R4, PT ;  /* 0x000000041b00720c */ /* 0x000fda0003f06270 */
[----:B0-----:R-:W-:Y:S05]  /*6090*/  @P0 EXIT ;  /* 0x000000000000094d */ /* 0x001fea0003800000 */
[----:B------:R-:W-:Y:S05]  /*60a0*/  WARPSYNC.ALL ;  /* 0x0000000000007948 */ /* 0x000fea0003800000 */
[----:B------:R-:W0:Y:S01]  /*60b0*/  SHFL.IDX PT, R31, R5, RZ, 0x1f ;  /* 0x00001fff051f7589 */ /* 0x000e2200000e0000 */
[----:B------:R-:W2:Y:S01]  /*60c0*/  LDCU.64 UR4, c[0x0][0x380] ;  /* 0x00007000ff0477ac */ /* 0x000ea20008000a00 */
[C---:B------:R-:W-:Y:S02]  /*60d0*/  VIADD R4, R71.reuse, 0x180 ;  /* 0x0000018047047836 */ /* 0x040fe40000000000 */
[C---:B------:R-:W-:Y:S01]  /*60e0*/  VIADD R6, R71.reuse, 0x300 ;  /* 0x0000030047067836 */ /* 0x040fe20000000000 */
[----:B------:R-:W3:Y:S01]  /*60f0*/  LDCU UR15, c[0x0][0x3b4] ;  /* 0x00007680ff0f77ac */ /* 0x000ee20008000800 */
[----:B------:R-:W-:-:S02]  /*6100*/  VIADD R8, R71, 0x600 ;  /* 0x0000060047087836 */ /* 0x000fc40000000000 */
[----:B------:R-:W-:Y:S02]  /*6110*/  IMAD.MOV.U32 R33, RZ, RZ, -0x1 ;  /* 0xffffffffff217424 */ /* 0x000fe400078e00ff */
[----:B------:R-:W-:Y:S02]  /*6120*/  IMAD.MOV.U32 R35, RZ, RZ, -0x1 ;  /* 0xffffffffff237424 */ /* 0x000fe400078e00ff */
[----:B------:R-:W-:Y:S02]  /*6130*/  IMAD.MOV.U32 R37, RZ, RZ, -0x1 ;  /* 0xffffffffff257424 */ /* 0x000fe400078e00ff */
[----:B------:R-:W-:Y:S02]  /*6140*/  IMAD.MOV.U32 R39, RZ, RZ, -0x1 ;  /* 0xffffffffff277424 */ /* 0x000fe400078e00ff */
[----:B------:R-:W-:Y:S02]  /*6150*/  IMAD.MOV.U32 R41, RZ, RZ, -0x1 ;  /* 0xffffffffff297424 */ /* 0x000fe400078e00ff */
[----:B------:R-:W-:-:S02]  /*6160*/  VIADD R10, R71, 0x780 ;  /* 0x00000780470a7836 */ /* 0x000fc40000000000 */
[----:B------:R-:W-:Y:S02]  /*6170*/  IMAD.MOV.U32 R43, RZ, RZ, -0x1 ;  /* 0xffffffffff2b7424 */ /* 0x000fe400078e00ff */
[----:B------:R-:W-:Y:S02]  /*6180*/  IMAD.MOV.U32 R45, RZ, RZ, -0x1 ;  /* 0xffffffffff2d7424 */ /* 0x000fe400078e00ff */
[----:B------:R-:W-:Y:S01]  /*6190*/  IMAD.MOV.U32 R47, RZ, RZ, -0x1 ;  /* 0xffffffffff2f7424 */ /* 0x000fe200078e00ff */
[----:B0-----:R-:W-:Y:S01]  /*61a0*/  ISETP.GE.AND P3, PT, R4, R31, PT ;  /* 0x0000001f0400720c */ /* 0x001fe20003f66270 */
[----:B------:R-:W-:Y:S01]  /*61b0*/  IMAD.MOV.U32 R49, RZ, RZ, -0x1 ;  /* 0xffffffffff317424 */ /* 0x000fe200078e00ff */
[C---:B------:R-:W-:Y:S01]  /*61c0*/  IADD3 R4, P0, PT, R71.reuse, R27, RZ ;  /* 0x0000001b47047210 */ /* 0x040fe20007f1e0ff */
[----:B------:R-:W-:Y:S01]  /*61d0*/  IMAD.MOV.U32 R51, RZ, RZ, -0x1 ;  /* 0xffffffffff337424 */ /* 0x000fe200078e00ff */
[CC--:B------:R-:W-:Y:S01]  /*61e0*/  ISETP.GE.AND P4, PT, R71.reuse, R31.reuse, PT ;  /* 0x0000001f4700720c */ /* 0x0c0fe20003f86270 */
[C-C-:B------:R-:W-:Y:S01]  /*61f0*/  IMAD R12, R71.reuse, 0x28, R0.reuse ;  /* 0x00000028470c7824 */ /* 0x140fe200078e0200 */
[-C--:B------:R-:W-:Y:S01]  /*6200*/  ISETP.GE.AND P6, PT, R6, R31.reuse, PT ;  /* 0x0000001f0600720c */ /* 0x080fe20003fc6270 */
[----:B------:R-:W-:Y:S01]  /*6210*/  VIADD R6, R71, 0x480 ;  /* 0x0000048047067836 */ /* 0x000fe20000000000 */
[----:B------:R-:W-:Y:S01]  /*6220*/  LEA.HI.X.SX32 R27, R27, RZ, 0x1, P0 ;  /* 0x000000ff1b1b7211 */ /* 0x000fe200000f0eff */
[C---:B------:R-:W-:Y:S01]  /*6230*/  IMAD R50, R71.reuse, 0x40, R0 ;  /* 0x0000004047327824 */ /* 0x040fe200078e0200 */
[----:B--2---:R-:W-:Y:S01]  /*6240*/  LEA R28, P0, R4, UR4, 0x2 ;  /* 0x00000004041c7c11 */ /* 0x004fe2000f8010ff */
[----:B------:R-:W0:Y:S01]  /*6250*/  LDCU UR4, c[0x0][0x3b8] ;  /* 0x00007700ff0477ac */ /* 0x000e220008000800 */
[-C--:B------:R-:W-:Y:S01]  /*6260*/  ISETP.GE.AND P5, PT, R6, R31.reuse, PT ;  /* 0x0000001f0600720c */ /* 0x080fe20003fa6270 */
[C---:B------:R-:W-:Y:S01]  /*6270*/  VIADD R6, R71.reuse, 0x900 ;  /* 0x0000090047067836 */ /* 0x040fe20000000000 */
[----:B------:R-:W-:Y:S01]  /*6280*/  LEA.HI.X R29, R4, UR5, R27, 0x2, P0 ;  /* 0x00000005041d7c11 */ /* 0x000fe200080f141b */
[----:B------:R-:W2:Y:S01]  /*6290*/  S2R R70, SR_LANEID ;  /* 0x0000000000467919 */ /* 0x000ea20000000000 */
[-C--:B------:R-:W-:Y:S01]  /*62a0*/  ISETP.GE.AND P2, PT, R8, R31.reuse, PT ;  /* 0x0000001f0800720c */ /* 0x080fe20003f46270 */
[C---:B------:R-:W-:Y:S01]  /*62b0*/  VIADD R8, R71.reuse, 0xa80 ;  /* 0x00000a8047087836 */ /* 0x040fe20000000000 */
[-C--:B------:R-:W-:Y:S01]  /*62c0*/  ISETP.GE.AND P0, PT, R10, R31.reuse, PT ;  /* 0x0000001f0a00720c */ /* 0x080fe20003f06270 */
[----:B------:R-:W4:Y:S01]  /*62d0*/  @!P4 LDG.E R33, desc[UR8][R28.64] ;  /* 0x000000081c21c981 */ /* 0x000f22000c1e1900 */
[-C--:B------:R-:W-:Y:S01]  /*62e0*/  ISETP.GE.AND P4, PT, R6, R31.reuse, PT ;  /* 0x0000001f0600720c */ /* 0x080fe20003f86270 */
[----:B------:R-:W5:Y:S01]  /*62f0*/  LDCU.64 UR16, c[0x0][0x390] ;  /* 0x00007200ff1077ac */ /* 0x000f620008000a00 */
[C---:B------:R-:W-:Y:S01]  /*6300*/  LOP3.LUT R6, R71.reuse, 0xc00, RZ, 0xfc, !PT ;  /* 0x00000c0047067812 */ /* 0x040fe200078efcff */
[----:B------:R-:W3:Y:S01]  /*6310*/  @!P3 LDG.E R35, desc[UR8][R28.64+0x600] ;  /* 0x000600081c23b981 */ /* 0x000ee2000c1e1900 */
[----:B------:R-:W-:Y:S01]  /*6320*/  ISETP.GE.AND P3, PT, R8, R31, PT ;  /* 0x0000001f0800720c */ /* 0x000fe20003f66270 */
[----:B------:R-:W-:-:S02]  /*6330*/  VIADD R8, R71, 0xd80 ;  /* 0x00000d8047087836 */ /* 0x000fc40000000000 */
[----:B------:R-:W5:Y:S01]  /*6340*/  @!P6 LDG.E R37, desc[UR8][R28.64+0xc00] ;  /* 0x000c00081c25e981 */ /* 0x000f62000c1e1900 */
[-C--:B------:R-:W-:Y:S01]  /*6350*/  ISETP.GE.AND P6, PT, R6, R31.reuse, PT ;  /* 0x0000001f0600720c */ /* 0x080fe20003fc6270 */
[----:B------:R-:W-:Y:S02]  /*6360*/  VIADD R6, R71, 0xf00 ;  /* 0x00000f0047067836 */ /* 0x000fe40000000000 */
[----:B------:R-:W2:Y:S01]  /*6370*/  @!P5 LDG.E R39, desc[UR8][R28.64+0x1200] ;  /* 0x001200081c27d981 */ /* 0x000ea2000c1e1900 */
[----:B------:R-:W-:-:S03]  /*6380*/  ISETP.GE.AND P5, PT, R8, R31, PT ;  /* 0x0000001f0800720c */ /* 0x000fc60003fa6270 */
[----:B------:R-:W2:Y:S01]  /*6390*/  @!P2 LDG.E R41, desc[UR8][R28.64+0x1800] ;  /* 0x001800081c29a981 */ /* 0x000ea2000c1e1900 */
[----:B------:R-:W-:Y:S01]  /*63a0*/  ISETP.GE.AND P2, PT, R6, R31, PT ;  /* 0x0000001f0600720c */ /* 0x000fe20003f46270 */
[----:B------:R-:W-:Y:S02]  /*63b0*/  IMAD.MOV.U32 R31, RZ, RZ, -0x1 ;  /* 0xffffffffff1f7424 */ /* 0x000fe400078e00ff */
[----:B------:R-:W2:Y:S04]  /*63c0*/  @!P4 LDG.E R43, desc[UR8][R28.64+0x2400] ;  /* 0x002400081c2bc981 */ /* 0x000ea8000c1e1900 */
[----:B------:R-:W2:Y:S04]  /*63d0*/  @!P0 LDG.E R31, desc[UR8][R28.64+0x1e00] ;  /* 0x001e00081c1f8981 */ /* 0x000ea8000c1e1900 */
[----:B------:R-:W2:Y:S04]  /*63e0*/  @!P3 LDG.E R45, desc[UR8][R28.64+0x2a00] ;  /* 0x002a00081c2db981 */ /* 0x000ea8000c1e1900 */
[----:B------:R-:W2:Y:S04]  /*63f0*/  @!P6 LDG.E R47, desc[UR8][R28.64+0x3000] ;  /* 0x003000081c2fe981 */ /* 0x000ea8000c1e1900 */
[----:B------:R-:W2:Y:S04]  /*6400*/  @!P5 LDG.E R49, desc[UR8][R28.64+0x3600] ;  /* 0x003600081c31d981 */ /* 0x000ea8000c1e1900 */
[----:B------:R1:W2:Y:S02]  /*6410*/  @!P2 LDG.E R51, desc[UR8][R28.64+0x3c00] ;  /* 0x003c00081c33a981 */ /* 0x0002a4000c1e1900 */
[----:B-1----:R-:W-:Y:S01]  /*6420*/  IMAD.MOV.U32 R28, RZ, RZ, -0x80000000 ;  /* 0x80000000ff1c7424 */ /* 0x002fe200078e00ff */
[----:B0-----:R-:W-:Y:S01]  /*6430*/  UBMSK UR4, URZ, UR4 ;  /* 0x00000004ff04729b */ /* 0x001fe20008000000 */
[----:B----4-:R-:W-:Y:S04]  /*6440*/  STS [R0], R33 ;  /* 0x0000002100007388 */ /* 0x010fe80000000800 */
[----:B---3--:R-:W-:Y:S04]  /*6450*/  STS [R0+0x600], R35 ;  /* 0x0006002300007388 */ /* 0x008fe80000000800 */
[----:B-----5:R-:W-:Y:S04]  /*6460*/  STS [R0+0xc00], R37 ;  /* 0x000c002500007388 */ /* 0x020fe80000000800 */
[----:B--2---:R-:W-:Y:S04]  /*6470*/  STS [R0+0x1200], R39 ;  /* 0x0012002700007388 */ /* 0x004fe80000000800 */
        /* <DEDUP_REMOVED lines=10> */
[----:B------:R-:W-:Y:S04]  /*6520*/  LDS R14, [R12+0x8] ;  /* 0x000008000c0e7984 */ /* 0x000fe80000000800 */
[----:B------:R-:W-:Y:S04]  /*6530*/  LDS R18, [R12+0xc] ;  /* 0x00000c000c127984 */ /* 0x000fe80000000800 */
        /* <DEDUP_REMOVED lines=12> */
[----:B------:R-:W-:-:S04]  /*6600*/  SEL R8, R6, 0x80000000, P0 ;  /* 0x8000000006087807 */ /* 0x000fc80000000000 */
[----:B------:R-:W-:-:S04]  /*6610*/  SHF.R.U32.HI R8, RZ, UR15, R8 ;  /* 0x0000000fff087c19 */ /* 0x000fc80008011608 */
[----:B------:R-:W-:-:S04]  /*6620*/  LOP3.LUT R8, R8, UR4, RZ, 0xc0, !PT ;  /* 0x0000000408087c12 */ /* 0x000fc8000f8ec0ff */
[----:B------:R-:W-:Y:S02]  /*6630*/  LOP3.LUT R29, R8, 0xf, RZ, 0xc, !PT ;  /* 0x0000000f081d7812 */ /* 0x000fe400078e0cff */
[----:B------:R-:W-:-:S03]  /*6640*/  SHF.R.U32.HI R8, RZ, 0x3, R8 ;  /* 0x00000003ff087819 */ /* 0x000fc60000011608 */
[----:B------:R-:W-:Y:S01]  /*6650*/  IMAD R29, R29, 0x600, R0 ;  /* 0x000006001d1d7824 */ /* 0x000fe200078e0200 */
[----:B------:R-:W-:Y:S01]  /*6660*/  LOP3.LUT R8, R8, 0x1ffffffe, RZ, 0xc0, !PT ;  /* 0x1ffffffe08087812 */ /* 0x000fe200078ec0ff */
[----:B------:R-:W-:Y:S04]  /*6670*/  STS [R0], RZ ;  /* 0x000000ff00007388 */ /* 0x000fe80000000800 */
[----:B------:R-:W-:Y:S01]  /*6680*/  IMAD.IADD R16, R29, 0x1, -R8 ;  /* 0x000000011d107824 */ /* 0x000fe200078e0a08 */
[----:B------:R-:W-:Y:S04]  /*6690*/  STS [R0+0x600], RZ ;  /* 0x000600ff00007388 */ /* 0x000fe80000000800 */
        /* <DEDUP_REMOVED lines=14> */
[----:B------:R-:W-:Y:S01]  /*6780*/  STS [R0+0x6000], RZ ;  /* 0x006000ff00007388 */ /* 0x000fe20000000800 */
[----:B-1----:R-:W-:-:S03]  /*6790*/  ISETP.GT.AND P0, PT, R10, -0x1, PT ;  /* 0xffffffff0a00780c */ /* 0x002fc60003f04270 */
[----:B------:R-:W1:Y:S01]  /*67a0*/  LDS.U16 R8, [R16+0x2] ;  /* 0x0000020010087984 */ /* 0x000e620000000400 */
[----:B------:R-:W-:-:S04]  /*67b0*/  SEL R29, R28, 0xffffffff, P0 ;  /* 0xffffffff1c1d7807 */ /* 0x000fc80000000000 */
[----:B------:R-:W-:-:S04]  /*67c0*/  LOP3.LUT R10, R29, R10, RZ, 0x3c, !PT ;  /* 0x0000000a1d0a7212 */ /* 0x000fc800078e3cff */
[----:B------:R-:W-:-:S04]  /*67d0*/  ISETP.NE.AND P0, PT, R10, 0x7fffffff, PT ;  /* 0x7fffffff0a00780c */ /* 0x000fc80003f05270 */
[----:B0-----:R-:W-:-:S04]  /*67e0*/  SEL R12, R10, 0x80000000, P0 ;  /* 0x800000000a0c7807 */ /* 0x001fc80000000000 */
[----:B------:R-:W-:-:S04]  /*67f0*/  SHF.R.U32.HI R12, RZ, UR15, R12 ;  /* 0x0000000fff0c7c19 */ /* 0x000fc8000801160c */
[----:B------:R-:W-:-:S04]  /*6800*/  LOP3.LUT R12, R12, UR4, RZ, 0xc0, !PT ;  /* 0x000000040c0c7c12 */ /* 0x000fc8000f8ec0ff */
[----:B------:R-:W-:Y:S02]  /*6810*/  LOP3.LUT R29, R12, 0xf, RZ, 0xc, !PT ;  /* 0x0000000f0c1d7812 */ /* 0x000fe400078e0cff */
[----:B------:R-:W-:-:S03]  /*6820*/  SHF.R.U32.HI R12, RZ, 0x3, R12 ;  /* 0x00000003ff0c7819 */ /* 0x000fc6000001160c */
[----:B------:R-:W-:Y:S01]  /*6830*/  IMAD R29, R29, 0x600, R0 ;  /* 0x000006001d1d7824 */ /* 0x000fe200078e0200 */
[----:B------:R-:W-:-:S05]  /*6840*/  LOP3.LUT R12, R12, 0x1ffffffe, RZ, 0xc0, !PT ;  /* 0x1ffffffe0c0c7812 */ /* 0x000fca00078ec0ff */
[----:B------:R-:W-:Y:S02]  /*6850*/  IMAD.IADD R20, R29, 0x1, -R12 ;  /* 0x000000011d147824 */ /* 0x000fe400078e0a0c */
[----:B-1----:R-:W-:Y:S01]  /*6860*/  VIADD R31, R8, 0x1 ;  /* 0x00000001081f7836 */ /* 0x002fe20000000000 */
[----:B------:R-:W-:-:S04]  /*6870*/  ISETP.GT.AND P0, PT, R14, -0x1, PT ;  /* 0xffffffff0e00780c */ /* 0x000fc80003f04270 */
[----:B------:R-:W-:Y:S04]  /*6880*/  STS.U16 [R16+0x2], R31 ;  /* 0x0000021f10007388 */ /* 0x000fe80000000400 */
[----:B------:R-:W0:Y:S01]  /*6890*/  LDS.U16 R12, [R20+0x2] ;  /* 0x00000200140c7984 */ /* 0x000e220000000400 */
[----:B------:R-:W-:-:S04]  /*68a0*/  SEL R29, R28, 0xffffffff, P0 ;  /* 0xffffffff1c1d7807 */ /* 0x000fc80000000000 */
        /* <DEDUP_REMOVED lines=8> */
[----:B------:R-:W-:-:S05]  /*6930*/  LOP3.LUT R24, R24, 0x1ffffffe, RZ, 0xc0, !PT ;  /* 0x1ffffffe18187812 */ /* 0x000fca00078ec0ff */
[----:B------:R-:W-:Y:S02]  /*6940*/  IMAD.IADD R24, R29, 0x1, -R24 ;  /* 0x000000011d187824 */ /* 0x000fe400078e0a18 */
[----:B0-----:R-:W-:Y:S01]  /*6950*/  VIADD R31, R12, 0x1 ;  /* 0x000000010c1f7836 */ /* 0x001fe20000000000 */
        /* <DEDUP_REMOVED lines=16> */
[----:B------:R0:W-:Y:S04]  /*6a60*/  STS.U16 [R24+0x2], R31 ;  /* 0x0000021f18007388 */ /* 0x0001e80000000400 */
[----:B------:R-:W1:Y:S01]  /*6a70*/  LDS.U16 R20, [R30+0x2] ;  /* 0x000002001e147984 */ /* 0x000e620000000400 */
        /* <DEDUP_REMOVED lines=8> */
[----:B0-----:R-:W-:Y:S01]  /*6b00*/  IMAD R24, R29, 0x600, R0 ;  /* 0x000006001d187824 */ /* 0x001fe200078e0200 */
[----:B------:R-:W-:-:S05]  /*6b10*/  LOP3.LUT R29, R26, 0x1ffffffe, RZ, 0xc0, !PT ;  /* 0x1ffffffe1a1d7812 */ /* 0x000fca00078ec0ff */
[----:B------:R-:W-:Y:S02]  /*6b20*/  IMAD.IADD R24, R24, 0x1, -R29 ;  /* 0x0000000118187824 */ /* 0x000fe400078e0a1d */
[----:B-1----:R-:W-:Y:S01]  /*6b30*/  VIADD R31, R20, 0x1 ;  /* 0x00000001141f7836 */ /* 0x002fe20000000000 */
        /* <DEDUP_REMOVED lines=12> */
[----:B0-----:R-:W-:-:S05]  /*6c00*/  LOP3.LUT R30, R29, 0x1ffffffe, RZ, 0xc0, !PT ;  /* 0x1ffffffe1d1e7812 */ /* 0x001fca00078ec0ff */
        /* <DEDUP_REMOVED lines=118> */
[----:B0-----:R-:W-:-:S05]  /*7370*/  @P0 IMAD.IADD R29, R28, 0x1, R29 ;  /* 0x000000011c1d0824 */ /* 0x001fca00078e021d */
[----:B------:R-:W0:Y:S02]  /*7380*/  SHFL.UP P0, R30, R29, 0x4, RZ ;  /* 0x048000001d1e7989 */ /* 0x000e2400000000ff */
[----:B0-----:R-:W-:-:S05]  /*7390*/  @P0 IMAD.IADD R30, R29, 0x1, R30 ;  /* 0x000000011d1e0824 */ /* 0x001fca00078e021e */
[----:B------:R-:W0:Y:S01]  /*73a0*/  SHFL.UP P0, R73, R30, 0x8, RZ ;  /* 0x050000001e497989 */ /* 0x000e2200000000ff */
[----:B------:R-:W1:Y:S01]  /*73b0*/  S2UR UR6, SR_CgaCtaId ;  /* 0x00000000000679c3 */ /* 0x000e620000008800 */
[----:B------:R-:W-:Y:S01]  /*73c0*/  ISETP.NE.AND P2, PT, R70, 0x1f, PT ;  /* 0x0000001f4600780c */ /* 0x000fe20003f45270 */
[----:B0-----:R-:W-:-:S05]  /*73d0*/  @P0 IMAD.IADD R73, R30, 0x1, R73 ;  /* 0x000000011e490824 */ /* 0x001fca00078e0249 */
[----:B------:R-:W0:Y:S01]  /*73e0*/  SHFL.UP P0, R68, R73, 0x10, RZ ;  /* 0x0600000049447989 */ /* 0x000e2200000000ff */
[----:B------:R-:W-:-:S06]  /*73f0*/  UMOV UR5, 0x400 ;  /* 0x0000040000057882 */ /* 0x000fcc0000000000 */
[----:B------:R-:W-:Y:S01]  /*7400*/  @!P2 SHF.R.U32.HI R28, RZ, 0x3, R71 ;  /* 0x00000003ff1ca819 */ /* 0x000fe20000011647 */
[----:B-1----:R-:W-:-:S03]  /*7410*/  ULEA UR5, UR6, UR5, 0x18 ;  /* 0x0000000506057291 */ /* 0x002fc6000f8ec0ff */
[----:B------:R-:W-:Y:S01]  /*7420*/  @!P2 LOP3.LUT R75, R28, 0x7c, RZ, 0xc0, !PT ;  /* 0x0000007c1c4ba812 */ /* 0x000fe200078ec0ff */
[----:B0-----:R-:W-:-:S05]  /*7430*/  @P0 IMAD.IADD R68, R73, 0x1, R68 ;  /* 0x0000000149440824 */ /* 0x001fca00078e0244 */
[----:B------:R-:W-:Y:S01]  /*7440*/  @!P2 STS [R75+UR5+0x6600], R68 ;  /* 0x006600444b00a988 */ /* 0x000fe20008000805 */
[----:B------:R-:W-:Y:S06]  /*7450*/  BAR.SYNC.DEFER_BLOCKING 0x0 ;  /* 0x0000000000007b1d */ /* 0x000fec0000010000 */
[----:B------:R-:W0:Y:S01]  /*7460*/  LDS.128 R28, [UR5+0x6600] ;  /* 0x00660005ff1c7984 */ /* 0x000e220008000c00 */
[----:B------:R-:W-:-:S04]  /*7470*/  SHF.R.U32.HI R69, RZ, 0x5, R71 ;  /* 0x00000005ff457819 */ /* 0x000fc80000011647 */
[C---:B------:R-:W-:Y:S02]  /*7480*/  ISETP.NE.AND P0, PT, R69.reuse, 0x2, PT ;  /* 0x000000024500780c */ /* 0x040fe40003f05270 */
[----:B------:R-:W-:Y:S01]  /*7490*/  ISETP.NE.AND P2, PT, R69, 0x3, PT ;  /* 0x000000034500780c */ /* 0x000fe20003f45270 */
[----:B0-----:R-:W-:-:S04]  /*74a0*/  IMAD.IADD R29, R28, 0x1, R29 ;  /* 0x000000011c1d7824 */ /* 0x001fc800078e021d */
[----:B------:R-:W-:Y:S01]  /*74b0*/  IMAD.IADD R30, R30, 0x1, R29 ;  /* 0x000000011e1e7824 */ /* 0x000fe200078e021d */
[----:B------:R-:W-:Y:S02]  /*74c0*/  SEL R28, R29, R28, !P0 ;  /* 0x0000001c1d1c7207 */ /* 0x000fe40004000000 */
[----:B------:R-:W-:Y:S01]  /*74d0*/  ISETP.NE.AND P0, PT, R70, RZ, PT ;  /* 0x000000ff4600720c */ /* 0x000fe20003f05270 */
[----:B------:R-:W-:Y:S01]  /*74e0*/  IMAD.IADD R73, R31, 0x1, R30 ;  /* 0x000000011f497824 */ /* 0x000fe200078e021e */
[----:B------:R-:W-:Y:S02]  /*74f0*/  SEL R70, R30, R28, !P2 ;  /* 0x0000001c1e467207 */ /* 0x000fe40005000000 */
[----:B------:R-:W0:Y:S01]  /*7500*/  LDS.128 R28, [UR5+0x6610] ;  /* 0x00661005ff1c7984 */ /* 0x000e220008000c00 */
[----:B------:R-:W-:-:S04]  /*7510*/  ISETP.NE.AND P2, PT, R69, 0x4, PT ;  /* 0x000000044500780c */ /* 0x000fc80003f45270 */
[----:B------:R-:W-:Y:S02]  /*7520*/  SEL R70, R73, R70, !P2 ;  /* 0x0000004649467207 */ /* 0x000fe40005000000 */
[----:B------:R-:W-:Y:S01]  /*7530*/  ISETP.NE.AND P2, PT, R69, 0x5, PT ;  /* 0x000000054500780c */ /* 0x000fe20003f45270 */
[----:B0-----:R-:W-:-:S04]  /*7540*/  IMAD.IADD R28, R73, 0x1, R28 ;  /* 0x00000001491c7824 */ /* 0x001fc800078e021c */
[----:B------:R-:W-:Y:S01]  /*7550*/  IMAD.IADD R29, R29, 0x1, R28 ;  /* 0x000000011d1d7824 */ /* 0x000fe200078e021c */
[----:B------:R-:W-:Y:S02]  /*7560*/  SEL R70, R28, R70, !P2 ;  /* 0x000000461c467207 */ /* 0x000fe40005000000 */
[----:B------:R-:W-:Y:S01]  /*7570*/  ISETP.NE.AND P2, PT, R69, 0x6, PT ;  /* 0x000000064500780c */ /* 0x000fe20003f45270 */
[----:B------:R-:W-:-:S03]  /*7580*/  IMAD.IADD R30, R30, 0x1, R29 ;  /* 0x000000011e1e7824 */ /* 0x000fc600078e021d */
[----:B------:R-:W-:Y:S02]  /*7590*/  SEL R70, R29, R70, !P2 ;  /* 0x000000461d467207 */ /* 0x000fe40005000000 */
[----:B------:R-:W-:Y:S01]  /*75a0*/  ISETP.NE.AND P2, PT, R69, 0x7, PT ;  /* 0x000000074500780c */ /* 0x000fe20003f45270 */
[----:B------:R-:W-:-:S03]  /*75b0*/  IMAD.IADD R73, R31, 0x1, R30 ;  /* 0x000000011f497824 */ /* 0x000fc600078e021e */
[----:B------:R-:W-:Y:S02]  /*75c0*/  SEL R70, R30, R70, !P2 ;  /* 0x000000461e467207 */ /* 0x000fe40005000000 */
[----:B------:R-:W0:Y:S01]  /*75d0*/  LDS.128 R28, [UR5+0x6620] ;  /* 0x00662005ff1c7984 */ /* 0x000e220008000c00 */
[----:B------:R-:W-:-:S04]  /*75e0*/  ISETP.NE.AND P2, PT, R69, 0x8, PT ;  /* 0x000000084500780c */ /* 0x000fc80003f45270 */
[----:B------:R-:W-:Y:S02]  /*75f0*/  SEL R70, R73, R70, !P2 ;  /* 0x0000004649467207 */ /* 0x000fe40005000000 */
[C---:B------:R-:W-:Y:S01]  /*7600*/  ISETP.NE.AND P2, PT, R69.reuse, 0x9, PT ;  /* 0x000000094500780c */ /* 0x040fe20003f45270 */
[----:B------:R-:W-:Y:S01]  /*7610*/  IMAD.IADD R67, R68, 0x1, -R67 ;  /* 0x0000000144437824 */ /* 0x000fe200078e0a43 */
[----:B------:R-:W-:Y:S01]  /*7620*/  ISETP.NE.AND P3, PT, R69, 0xb, PT ;  /* 0x0000000b4500780c */ /* 0x000fe20003f65270 */
[----:B0-----:R-:W-:-:S04]  /*7630*/  IMAD.IADD R28, R73, 0x1, R28 ;  /* 0x00000001491c7824 */ /* 0x001fc800078e021c */
[----:B------:R-:W-:Y:S01]  /*7640*/  IMAD.IADD R29, R29, 0x1, R28 ;  /* 0x000000011d1d7824 */ /* 0x000fe200078e021c */
[----:B------:R-:W-:Y:S02]  /*7650*/  SEL R70, R28, R70, !P2 ;  /* 0x000000461c467207 */ /* 0x000fe40005000000 */
[----:B------:R-:W-:Y:S01]  /*7660*/  ISETP.NE.AND P2, PT, R69, 0xa, PT ;  /* 0x0000000a4500780c */ /* 0x000fe20003f45270 */
[----:B------:R-:W-:-:S03]  /*7670*/  IMAD.IADD R30, R30, 0x1, R29 ;  /* 0x000000011e1e7824 */ /* 0x000fc600078e021d */
[----:B------:R-:W-:Y:S02]  /*7680*/  SEL R70, R29, R70, !P2 ;  /* 0x000000461d467207 */ /* 0x000fe40005000000 */
[----:B------:R-:W-:Y:S02]  /*7690*/  ISETP.GT.U32.OR P2, PT, R71, 0x1f, P0 ;  /* 0x0000001f4700780c */ /* 0x000fe40000744470 */
[----:B------:R-:W-:Y:S02]  /*76a0*/  SEL R70, R30, R70, !P3 ;  /* 0x000000461e467207 */ /* 0x000fe40005800000 */
[----:B------:R-:W-:Y:S01]  /*76b0*/  SEL R29, R67, RZ, P0 ;  /* 0x000000ff431d7207 */ /* 0x000fe20000000000 */
[----:B------:R-:W-:-:S04]  /*76c0*/  IMAD.IADD R31, R31, 0x1, R30 ;  /* 0x000000011f1f7824 */ /* 0x000fc800078e021e */
[----:B------:R-:W-:-:S04]  /*76d0*/  @P1 IMAD.IADD R67, R70, 0x1, R29 ;  /* 0x0000000146431824 */ /* 0x000fc800078e021d */
[----:B------:R-:W-:-:S05]  /*76e0*/  @!P2 IMAD.U32 R67, R31, 0x10000, RZ ;  /* 0x000100001f43a824 */ /* 0x000fca00078e00ff */
[----:B------:R-:W-:Y:S01]  /*76f0*/  @!P2 STS [UR5+0x663c], R67 ;  /* 0x00663c43ff00a988 */ /* 0x000fe20008000805 */
[----:B------:R-:W-:Y:S01]  /*7700*/  BAR.SYNC.DEFER_BLOCKING 0x0 ;  /* 0x0000000000007b1d */ /* 0x000fe20000010000 */
[----:B------:R-:W-:Y:S01]  /*7710*/  @!P1 IADD3 R28, PT, PT, -R71, 0x1f, RZ ;  /* 0x0000001f471c9810 */ /* 0x000fe20007ffe1ff */
[----:B------:R-:W-:Y:S01]  /*7720*/  IMAD.U32 R31, RZ, RZ, UR5 ;  /* 0x00000005ff1f7e24 */ /* 0x000fe2000f8e00ff */
[----:B------:R-:W-:Y:S02]  /*7730*/  ISETP.NE.AND P0, PT, R6, 0x7fffffff, PT ;  /* 0x7fffffff0600780c */ /* 0x000fe40003f05270 */
[----:B------:R-:W-:Y:S02]  /*7740*/  @!P1 LOP3.LUT R30, R28, 0xf, RZ, 0xc0, !PT ;  /* 0x0000000f1c1e9812 */ /* 0x000fe400078ec0ff */
[----:B------:R-:W-:-:S03]  /*7750*/  @!P1 SHF.R.U32.HI R28, RZ, 0x3, R28 ;  /* 0x00000003ff1c9819 */ /* 0x000fc6000001161c */
[----:B------:R-:W-:Y:S01]  /*7760*/  @!P1 IMAD R30, R30, 0x600, R31 ;  /* 0x000006001e1e9824 */ /* 0x000fe200078e021f */
[----:B------:R-:W-:Y:S01]  /*7770*/  SEL R31, R6, 0x80000000, P0 ;  /* 0x80000000061f7807 */ /* 0x000fe20000000000 */
[----:B------:R-:W0:Y:S03]  /*7780*/  LDS R29, [UR5+0x663c] ;  /* 0x00663c05ff1d7984 */ /* 0x000e260008000800 */
[----:B------:R-:W-:Y:S02]  /*7790*/  SHF.R.U32.HI R68, RZ, UR15, R31 ;  /* 0x0000000fff447c19 */ /* 0x000fe4000801161f */
[----:B------:R-:W-:Y:S02]  /*77a0*/  @!P1 LOP3.LUT R31, R28, 0x2, RZ, 0xc0, !PT ;  /* 0x000000021c1f9812 */ /* 0x000fe400078ec0ff */
[----:B------:R-:W-:Y:S02]  /*77b0*/  ISETP.NE.AND P0, PT, R10, 0x7fffffff, PT ;  /* 0x7fffffff0a00780c */ /* 0x000fe40003f05270 */
[----:B------:R-:W-:Y:S01]  /*77c0*/  LOP3.LUT R68, R68, UR4, RZ, 0xc0, !PT ;  /* 0x0000000444447c12 */ /* 0x000fe2000f8ec0ff */
[----:B------:R-:W-:Y:S01]  /*77d0*/  @!P1 IMAD.IADD R28, R30, 0x1, R31 ;  /* 0x000000011e1c9824 */ /* 0x000fe200078e021f */
[----:B------:R-:W-:-:S02]  /*77e0*/  SEL R30, R10, 0x80000000, P0 ;  /* 0x800000000a1e7807 */ /* 0x000fc40000000000 */
[----:B------:R-:W-:Y:S02]  /*77f0*/  LOP3.LUT R31, R68, 0xf, RZ, 0xc, !PT ;  /* 0x0000000f441f7812 */ /* 0x000fe400078e0cff */
[----:B------:R-:W-:Y:S02]  /*7800*/  SHF.R.U32.HI R69, RZ, 0x3, R68 ;  /* 0x00000003ff457819 */ /* 0x000fe40000011644 */
[----:B------:R-:W-:Y:S01]  /*7810*/  SHF.R.U32.HI R30, RZ, UR15, R30 ;  /* 0x0000000fff1e7c19 */ /* 0x000fe2000801161e */
[----:B------:R-:W-:Y:S01]  /*7820*/  IMAD R68, R31, 0x600, R0 ;  /* 0x000006001f447824 */ /* 0x000fe200078e0200 */
[----:B------:R-:W-:Y:S02]  /*7830*/  LOP3.LUT R69, R69, 0x1ffffffe, RZ, 0xc0, !PT ;  /* 0x1ffffffe45457812 */ /* 0x000fe400078ec0ff */
[----:B------:R-:W-:-:S03]  /*7840*/  LOP3.LUT R31, R30, UR4, RZ, 0xc0, !PT ;  /* 0x000000041e1f7c12 */ /* 0x000fc6000f8ec0ff */
[----:B------:R-:W-:Y:S01]  /*7850*/  IMAD.IADD R30, R68, 0x1, -R69 ;  /* 0x00000001441e7824 */ /* 0x000fe200078e0a45 */
[----:B------:R-:W-:Y:S02]  /*7860*/  LOP3.LUT R69, R31, 0xf, RZ, 0xc, !PT ;  /* 0x0000000f1f457812 */ /* 0x000fe400078e0cff */
[----:B------:R-:W-:Y:S02]  /*7870*/  SHF.R.U32.HI R31, RZ, 0x3, R31 ;  /* 0x00000003ff1f7819 */ /* 0x000fe4000001161f */
[----:B------:R-:W-:Y:S01]  /*7880*/  ISETP.NE.AND P0, PT, R71, RZ, PT ;  /* 0x000000ff4700720c */ /* 0x000fe20003f05270 */
[----:B------:R-:W-:Y:S01]  /*7890*/  IMAD R69, R69, 0x600, R0 ;  /* 0x0000060045457824 */ /* 0x000fe200078e0200 */
[----:B------:R-:W-:Y:S02]  /*78a0*/  LOP3.LUT R70, R31, 0x1ffffffe, RZ, 0xc0, !PT ;  /* 0x1ffffffe1f467812 */ /* 0x000fe400078ec0ff */
[----:B------:R-:W-:Y:S02]  /*78b0*/  ISETP.NE.AND P2, PT, R18, 0x7fffffff, PT ;  /* 0x7fffffff1200780c */ /* 0x000fe40003f45270 */
[----:B0-----:R-:W-:-:S02]  /*78c0*/  SEL R68, R29, RZ, P0 ;  /* 0x000000ff1d447207 */ /* 0x001fc40000000000 */
[----:B------:R-:W-:Y:S01]  /*78d0*/  ISETP.NE.AND P0, PT, R14, 0x7fffffff, PT ;  /* 0x7fffffff0e00780c */ /* 0x000fe20003f05270 */
[----:B------:R-:W-:Y:S02]  /*78e0*/  IMAD.IADD R29, R69, 0x1, -R70 ;  /* 0x00000001451d7824 */ /* 0x000fe400078e0a46 */
[----:B------:R-:W-:Y:S01]  /*78f0*/  IMAD.IADD R69, R68, 0x1, R67 ;  /* 0x0000000144457824 */ /* 0x000fe200078e0243 */
[----:B------:R-:W-:Y:S02]  /*7900*/  SEL R31, R14, 0x80000000, P0 ;  /* 0x800000000e1f7807 */ /* 0x000fe40000000000 */
[----:B------:R-:W-:Y:S02]  /*7910*/  SEL R67, R18, 0x80000000, P2 ;  /* 0x8000000012437807 */ /* 0x000fe40001000000 */
[----:B------:R-:W-:Y:S02]  /*7920*/  SHF.R.U32.HI R31, RZ, UR15, R31 ;  /* 0x0000000fff1f7c19 */ /* 0x000fe4000801161f */
[----:B------:R-:W-:-:S02]  /*7930*/  SHF.R.U32.HI R67, RZ, UR15, R67 ;  /* 0x0000000fff437c19 */ /* 0x000fc40008011643 */
[----:B------:R-:W-:Y:S02]  /*7940*/  LOP3.LUT R31, R31, UR4, RZ, 0xc0, !PT ;  /* 0x000000041f1f7c12 */ /* 0x000fe4000f8ec0ff */
[----:B------:R-:W-:Y:S02]  /*7950*/  LOP3.LUT R70, R67, UR4, RZ, 0xc0, !PT ;  /* 0x0000000443467c12 */ /* 0x000fe4000f8ec0ff */
[----:B------:R-:W-:Y:S02]  /*7960*/  LOP3.LUT R67, R31, 0xf, RZ, 0xc, !PT ;  /* 0x0000000f1f437812 */ /* 0x000fe400078e0cff */
[----:B------:R-:W-:Y:S02]  /*7970*/  LOP3.LUT R73, R70, 0xf, RZ, 0xc, !PT ;  /* 0x0000000f46497812 */ /* 0x000fe400078e0cff */
[----:B------:R-:W-:Y:S01]  /*7980*/  SHF.R.U32.HI R68, RZ, 0x3, R31 ;  /* 0x00000003ff447819 */ /* 0x000fe2000001161f */
[--C-:B------:R-:W-:Y:S02]  /*7990*/  IMAD R31, R67, 0x600, R0.reuse ;  /* 0x00000600431f7824 */ /* 0x100fe400078e0200 */
[----:B------:R-:W-:-:S02]  /*79a0*/  IMAD R67, R73, 0x600, R0 ;  /* 0x0000060049437824 */ /* 0x000fc400078e0200 */
[--C-:B------:R-:W-:Y:S02]  /*79b0*/  IMAD.IADD R51, R51, 0x1, R69.reuse ;  /* 0x0000000133337824 */ /* 0x100fe400078e0245 */
[--C-:B------:R-:W-:Y:S02]  /*79c0*/  IMAD.IADD R73, R52, 0x1, R69.reuse ;  /* 0x0000000134497824 */ /* 0x100fe400078e0245 */
[--C-:B------:R-:W-:Y:S02]  /*79d0*/  IMAD.IADD R53, R53, 0x1, R69.reuse ;  /* 0x0000000135357824 */ /* 0x100fe400078e0245 */
[--C-:B------:R-:W-:Y:S02]  /*79e0*/  IMAD.IADD R75, R54, 0x1, R69.reuse ;  /* 0x00000001364b7824 */ /* 0x100fe400078e0245 */
[--C-:B------:R-:W-:Y:S02]  /*79f0*/  IMAD.IADD R55, R55, 0x1, R69.reuse ;  /* 0x0000000137377824 */ /* 0x100fe400078e0245 */
[----:B------:R-:W-:-:S02]  /*7a00*/  IMAD.IADD R77, R56, 0x1, R69 ;  /* 0x00000001384d7824 */ /* 0x000fc400078e0245 */
        /* <DEDUP_REMOVED lines=9> */
[----:B------:R-:W-:Y:S01]  /*7aa0*/  IMAD.IADD R66, R66, 0x1, R69 ;  /* 0x0000000142427824 */ /* 0x000fe200078e0245 */
[----:B------:R-:W-:Y:S04]  /*7ab0*/  STS [R50], R69 ;  /* 0x0000004532007388 */ /* 0x000fe80000000800 */
[----:B------:R-:W-:Y:S04]  /*7ac0*/  STS [R50+0x4], R51 ;  /* 0x0000043332007388 */ /* 0x000fe80000000800 */
        /* <DEDUP_REMOVED lines=15> */
[----:B------:R-:W-:Y:S01]  /*7bc0*/  BAR.SYNC.DEFER_BLOCKING 0x0 ;  /* 0x0000000000007b1d */ /* 0x000fe20000010000 */
[----:B------:R-:W-:-:S02]  /*7bd0*/  SHF.R.U32.HI R70, RZ, 0x3, R70 ;  /* 0x00000003ff467819 */ /* 0x000fc40000011646 */
[----:B------:R-:W-:Y:S02]  /*7be0*/  LOP3.LUT R68, R68, 0x1ffffffe, RZ, 0xc0, !PT ;  /* 0x1ffffffe44447812 */ /* 0x000fe400078ec0ff */
[----:B------:R-:W-:-:S03]  /*7bf0*/  LOP3.LUT R70, R70, 0x1ffffffe, RZ, 0xc0, !PT ;  /* 0x1ffffffe46467812 */ /* 0x000fc600078ec0ff */
[----:B------:R-:W-:Y:S02]  /*7c00*/  IMAD.IADD R31, R31, 0x1, -R68 ;  /* 0x000000011f1f7824 */ /* 0x000fe400078e0a44 */
[----:B------:R-:W-:Y:S01]  /*7c10*/  IMAD.IADD R67, R67, 0x1, -R70 ;  /* 0x0000000143437824 */ /* 0x000fe200078e0a46 */
[----:B------:R-:W0:Y:S04]  /*7c20*/  @!P1 LDS.U16 R3, [R28] ;  /* 0x000000001c039984 */ /* 0x000e280000000400 */
[----:B------:R-:W-:Y:S04]  /*7c30*/  LDS.U16 R53, [R24+0x2] ;  /* 0x0000020018357984 */ /* 0x000fe80000000400 */
[----:B------:R-:W-:Y:S04]  /*7c40*/  LDS.U16 R33, [R33+0x2] ;  /* 0x0000020021217984 */ /* 0x000fe80000000400 */
[----:B------:R-:W-:Y:S04]  /*7c50*/  LDS.U16 R36, [R36+0x2] ;  /* 0x0000020024247984 */ /* 0x000fe80000000400 */
[----:B------:R-:W-:Y:S04]  /*7c60*/  LDS.U16 R39, [R39+0x2] ;  /* 0x0000020027277984 */ /* 0x000fe80000000400 */
[----:B------:R-:W1:Y:S04]  /*7c70*/  LDS.U16 R42, [R42+0x2] ;  /* 0x000002002a2a7984 */ /* 0x000e680000000400 */
[----:B------:R-:W2:Y:S04]  /*7c80*/  LDS.U16 R45, [R45+0x2] ;  /* 0x000002002d2d7984 */ /* 0x000ea80000000400 */
[----:B------:R-:W-:Y:S04]  /*7c90*/  LDS.U16 R48, [R48+0x2] ;  /* 0x0000020030307984 */ /* 0x000fe80000000400 */
[----:B------:R-:W3:Y:S04]  /*7ca0*/  LDS.U16 R29, [R29+0x2] ;  /* 0x000002001d1d7984 */ /* 0x000ee80000000400 */
[----:B------:R-:W-:Y:S04]  /*7cb0*/  LDS.U16 R31, [R31+0x2] ;  /* 0x000002001f1f7984 */ /* 0x000fe80000000400 */
[----:B------:R-:W-:Y:S04]  /*7cc0*/  LDS.U16 R67, [R67+0x2] ;  /* 0x0000020043437984 */ /* 0x000fe80000000400 */
[----:B------:R-:W4:Y:S01]  /*7cd0*/  LDS.U16 R51, [R30+0x2] ;  /* 0x000002001e337984 */ /* 0x000f220000000400 */
[----:B------:R-:W-:Y:S06]  /*7ce0*/  BAR.SYNC.DEFER_BLOCKING 0x0 ;  /* 0x0000000000007b1d */ /* 0x000fec0000010000 */
[----:B0-----:R0:W-:Y:S01]  /*7cf0*/  @!P1 STS [R0], R3 ;  /* 0x0000000300009388 */ /* 0x0011e20000000800 */
[----:B-1----:R-:W-:-:S02]  /*7d00*/  IMAD.IADD R42, R43, 0x1, R42 ;  /* 0x000000012b2a7824 */ /* 0x002fc400078e022a */
[----:B--2---:R-:W-:Y:S02]  /*7d10*/  IMAD.IADD R43, R46, 0x1, R45 ;  /* 0x000000012e2b7824 */ /* 0x004fe400078e022d */
[----:B------:R-:W-:Y:S01]  /*7d20*/  @!P1 IMAD.IADD R45, R2, 0x1, -R3 ;  /* 0x00000001022d9824 */ /* 0x000fe200078e0a03 */
[----:B------:R-:W-:Y:S08]  /*7d30*/  BAR.SYNC.DEFER_BLOCKING 0x0 ;  /* 0x0000000000007b1d */ /* 0x000ff00000010000 */
[----:B------:R-:W-:Y:S01]  /*7d40*/  BAR.SYNC.DEFER_BLOCKING 0x0 ;  /* 0x0000000000007b1d */ /* 0x000fe20000010000 */
[----:B------:R-:W-:-:S02]  /*7d50*/  IMAD.IADD R34, R34, 0x1, R33 ;  /* 0x0000000122227824 */ /* 0x000fc400078e0221 */
[----:B---3--:R-:W-:Y:S02]  /*7d60*/  IMAD.IADD R33, R12, 0x1, R29 ;  /* 0x000000010c217824 */ /* 0x008fe400078e021d */
[----:B----4-:R-:W-:Y:S02]  /*7d70*/  IMAD.IADD R29, R8, 0x1, R51 ;  /* 0x00000001081d7824 */ /* 0x010fe400078e0233 */
[----:B------:R-:W-:Y:S01]  /*7d80*/  IMAD.IADD R31, R16, 0x1, R31 ;  /* 0x00000001101f7824 */ /* 0x000fe200078e021f */
[----:B------:R1:W-:Y:S01]  /*7d90*/  @!P1 STS [R0+0x4200], R45 ;  /* 0x0042002d00009388 */ /* 0x0003e20000000800 */
[----:B------:R-:W-:Y:S01]  /*7da0*/  IMAD.IADD R67, R20, 0x1, R67 ;  /* 0x0000000114437824 */ /* 0x000fe200078e0243 */
[----:B------:R-:W-:Y:S01]  /*7db0*/  LEA R29, R29, UR5, 0x2 ;  /* 0x000000051d1d7c11 */ /* 0x000fe2000f8e10ff */
[----:B------:R-:W-:Y:S01]  /*7dc0*/  BAR.SYNC.DEFER_BLOCKING 0x0 ;  /* 0x0000000000007b1d */ /* 0x000fe20000010000 */
[----:B------:R-:W-:Y:S01]  /*7dd0*/  IMAD.IADD R53, R26, 0x1, R53 ;  /* 0x000000011a357824 */ /* 0x000fe200078e0235 */
[----:B------:R-:W-:Y:S01]  /*7de0*/  LEA R33, R33, UR5, 0x2 ;  /* 0x0000000521217c11 */ /* 0x000fe2000f8e10ff */
[----:B------:R-:W-:-:S02]  /*7df0*/  IMAD.IADD R36, R37, 0x1, R36 ;  /* 0x0000000125247824 */ /* 0x000fc400078e0224 */
[----:B------:R-:W-:Y:S01]  /*7e00*/  IMAD.IADD R40, R40, 0x1, R39 ;  /* 0x0000000128287824 */ /* 0x000fe200078e0227 */
[----:B------:R-:W-:Y:S02]  /*7e10*/  LEA R39, R31, UR5, 0x2 ;  /* 0x000000051f277c11 */ /* 0x000fe4000f8e10ff */
[----:B------:R-:W-:Y:S01]  /*7e20*/  LEA R31, R67, UR5, 0x2 ;  /* 0x00000005431f7c11 */ /* 0x000fe2000f8e10ff */
[----:B------:R-:W-:Y:S01]  /*7e30*/  IMAD.IADD R48, R49, 0x1, R48 ;  /* 0x0000000131307824 */ /* 0x000fe200078e0230 */
[----:B------:R-:W-:Y:S02]  /*7e40*/  LEA R37, R53, UR5, 0x2 ;  /* 0x0000000535257c11 */ /* 0x000fe4000f8e10ff */
[----:B0-----:R-:W-:Y:S02]  /*7e50*/  LEA R3, R34, UR5, 0x2 ;  /* 0x0000000522037c11 */ /* 0x001fe4000f8e10ff */
[----:B------:R-:W-:Y:S02]  /*7e60*/  LEA R12, R36, UR5, 0x2 ;  /* 0x00000005240c7c11 */ /* 0x000fe4000f8e10ff */
[----:B-1----:R-:W-:-:S02]  /*7e70*/  LEA R45, R40, UR5, 0x2 ;  /* 0x00000005282d7c11 */ /* 0x002fc4000f8e10ff */
[----:B------:R-:W-:Y:S02]  /*7e80*/  LEA R8, R42, UR5, 0x2 ;  /* 0x000000052a087c11 */ /* 0x000fe4000f8e10ff */
[----:B------:R-:W-:Y:S01]  /*7e90*/  LEA R43, R43, UR5, 0x2 ;  /* 0x000000052b2b7c11 */ /* 0x000fe2000f8e10ff */
[----:B------:R0:W-:Y:S04]  /*7ea0*/  STS [R29], R6 ;  /* 0x000000061d007388 */ /* 0x0001e80000000800 */
[----:B------:R-:W-:Y:S04]  /*7eb0*/  STS [R33], R10 ;  /* 0x0000000a21007388 */ /* 0x000fe80000000800 */
[----:B------:R-:W-:Y:S01]  /*7ec0*/  STS [R39], R14 ;  /* 0x0000000e27007388 */ /* 0x000fe20000000800 */
[----:B0-----:R-:W-:-:S03]  /*7ed0*/  LEA R6, R48, UR5, 0x2 ;  /* 0x0000000530067c11 */ /* 0x001fc6000f8e10ff */
[----:B------:R-:W-:Y:S04]  /*7ee0*/  STS [R31], R18 ;  /* 0x000000121f007388 */ /* 0x000fe80000000800 */
[----:B------:R-:W-:Y:S04]  /*7ef0*/  STS [R37], R22 ;  /* 0x0000001625007388 */ /* 0x000fe80000000800 */
[----:B------:R-:W-:Y:S04]  /*7f00*/  STS [R3], R32 ;  /* 0x0000002003007388 */ /* 0x000fe80000000800 */
[----:B------:R-:W-:Y:S04]  /*7f10*/  STS [R12], R35 ;  /* 0x000000230c007388 */ /* 0x000fe80000000800 */
[----:B------:R0:W-:Y:S04]  /*7f20*/  STS [R45], R38 ;  /* 0x000000262d007388 */ /* 0x0001e80000000800 */
[----:B------:R1:W-:Y:S04]  /*7f30*/  STS [R8], R41 ;  /* 0x0000002908007388 */ /* 0x0003e80000000800 */
[----:B------:R-:W-:Y:S04]  /*7f40*/  STS [R43], R44 ;  /* 0x0000002c2b007388 */ /* 0x000fe80000000800 */
[----:B------:R-:W-:Y:S01]  /*7f50*/  STS [R6], R47 ;  /* 0x0000002f06007388 */ /* 0x000fe20000000800 */
[----:B------:R-:W-:Y:S06]  /*7f60*/  BAR.SYNC.DEFER_BLOCKING 0x0 ;  /* 0x0000000000007b1d */ /* 0x000fec0000010000 */
[----:B------:R-:W2:Y:S01]  /*7f70*/  S2R R16, SR_TID.X ;  /* 0x0000000000107919 */ /* 0x000ea20000002100 */
[----:B------:R-:W3:Y:S04]  /*7f80*/  LDS R59, [R0] ;  /* 0x00000000003b7984 */ /* 0x000ee80000000800 */
[----:B------:R-:W4:Y:S04]  /*7f90*/  LDS R14, [R0+0x600] ;  /* 0x00060000000e7984 */ /* 0x000f280000000800 */
[----:B------:R-:W5:Y:S04]  /*7fa0*/  LDS R28, [R0+0xc00] ;  /* 0x000c0000001c7984 */ /* 0x000f680000000800 */
[----:B------:R-:W5:Y:S01]  /*7fb0*/  LDS R40, [R0+0x1200] ;  /* 0x0012000000287984 */ /* 0x000f620000000800 */
[----:B------:R-:W-:-:S03]  /*7fc0*/  ISETP.GE.AND P5, PT, R71, R5, PT ;  /* 0x000000054700720c */ /* 0x000fc60003fa6270 */
[----:B------:R-:W5:Y:S01]  /*7fd0*/  LDS R49, [R0+0x1800] ;  /* 0x0018000000317984 */ /* 0x000f620000000800 */
[C---:B--2---:R-:W-:Y:S02]  /*7fe0*/  VIADD R42, R16.reuse, 0x180 ;  /* 0x00000180102a7836 */ /* 0x044fe40000000000 */
[----:B0-----:R-:W-:Y:S01]  /*7ff0*/  VIADD R38, R16, 0x300 ;  /* 0x0000030010267836 */ /* 0x001fe20000000000 */
[----:B------:R-:W0:Y:S02]  /*8000*/  LDS R50, [R0+0x1e00] ;  /* 0x001e000000327984 */ /* 0x000e240000000800 */
[-C--:B------:R-:W-:Y:S01]  /*8010*/  ISETP.GE.AND P6, PT, R42, R5.reuse, PT ;  /* 0x000000052a00720c */ /* 0x080fe20003fc6270 */
[----:B------:R-:W-:Y:S01]  /*8020*/  VIADD R32, R16, 0x480 ;  /* 0x0000048010207836 */ /* 0x000fe20000000000 */
[----:B------:R-:W-:Y:S01]  /*8030*/  ISETP.GE.AND P4, PT, R38, R5, PT ;  /* 0x000000052600720c */ /* 0x000fe20003f86270 */
[----:B------:R-:W2:Y:S01]  /*8040*/  LDS R48, [R0+0x2400] ;  /* 0x0024000000307984 */ /* 0x000ea20000000800 */
[----:B------:R-:W-:-:S02]  /*8050*/  @!P5 IMAD.MOV.U32 R46, RZ, RZ, -0x1 ;  /* 0xffffffffff2ed424 */ /* 0x000fc400078e00ff */
[----:B------:R-:W-:Y:S01]  /*8060*/  ISETP.GE.AND P0, PT, R32, R5, PT ;  /* 0x000000052000720c */ /* 0x000fe20003f06270 */
[----:B------:R-:W-:Y:S01]  /*8070*/  VIADD R20, R16, 0x600 ;  /* 0x0000060010147836 */ /* 0x000fe20000000000 */
[----:B------:R-:W-:Y:S01]  /*8080*/  LOP3.LUT R2, R2, 0xfffffffb, RZ, 0xc0, !PT ;  /* 0xfffffffb02027812 */ /* 0x000fe200078ec0ff */
[----:B------:R-:W-:Y:S04]  /*8090*/  LDS R68, [R0+0x3000] ;  /* 0x0030000000447984 */ /* 0x000fe80000000800 */
[----:B-1----:R-:W-:Y:S01]  /*80a0*/  @!P6 IMAD.MOV.U32 R41, RZ, RZ, -0x1 ;  /* 0xffffffffff29e424 */ /* 0x002fe200078e00ff */
[----:B------:R-:W-:Y:S01]  /*80b0*/  LDS R66, [R0+0x3600] ;  /* 0x0036000000427984 */ /* 0x000fe20000000800 */
[----:B---3--:R-:W-:-:S03]  /*80c0*/  @!P5 ISETP.GT.AND P3, PT, R59, -0x1, PT ;  /* 0xffffffff3b00d80c */ /* 0x008fc60003f64270 */
[----:B------:R-:W-:Y:S01]  /*80d0*/  LDS R65, [R0+0x3c00] ;  /* 0x003c000000417984 */ /* 0x000fe20000000800 */
[C---:B------:R-:W-:Y:S02]  /*80e0*/  ISETP.NE.AND P2, PT, R59.reuse, 0x7fffffff, PT ;  /* 0x7fffffff3b00780c */ /* 0x040fe40003f45270 */
[----:B------:R-:W-:Y:S02]  /*80f0*/  @!P5 SEL R46, R46, 0x80000000, P3 ;  /* 0x800000002e2ed807 */ /* 0x000fe40001800000 */
[----:B----4-:R-:W-:Y:S01]  /*8100*/  @!P6 ISETP.GT.AND P3, PT, R14, -0x1, PT ;  /* 0xffffffff0e00e80c */ /* 0x010fe20003f64270 */
[----:B------:R-:W-:Y:S01]  /*8110*/  @!P4 IMAD.MOV.U32 R53, RZ, RZ, -0x1 ;  /* 0xffffffffff35c424 */ /* 0x000fe200078e00ff */
[----:B------:R-:W-:Y:S02]  /*8120*/  SEL R18, R59, 0x80000000, P2 ;  /* 0x800000003b127807 */ /* 0x000fe40001000000 */
[----:B------:R-:W-:Y:S02]  /*8130*/  @!P6 SEL R41, R41, 0x80000000, P3 ;  /* 0x800000002929e807 */ /* 0x000fe40001800000 */
[----:B-----5:R-:W-:-:S02]  /*8140*/  @!P4 ISETP.GT.AND P3, PT, R28, -0x1, PT ;  /* 0xffffffff1c00c80c */ /* 0x020fc40003f64270 */
[----:B------:R-:W-:Y:S02]  /*8150*/  ISETP.GE.AND P1, PT, R20, R5, PT ;  /* 0x000000051400720c */ /* 0x000fe40003f26270 */
[----:B------:R-:W-:Y:S01]  /*8160*/  ISETP.NE.AND P2, PT, R14, 0x7fffffff, PT ;  /* 0x7fffffff0e00780c */ /* 0x000fe20003f45270 */
[----:B------:R-:W-:Y:S01]  /*8170*/  @!P0 IMAD.MOV.U32 R51, RZ, RZ, -0x1 ;  /* 0xffffffffff338424 */ /* 0x000fe200078e00ff */
[----:B------:R-:W-:Y:S01]  /*8180*/  @!P4 SEL R53, R53, 0x80000000, P3 ;  /* 0x800000003535c807 */ /* 0x000fe20001800000 */
[----:B------:R-:W-:Y:S01]  /*8190*/  VIADD R24, R16, 0x780 ;  /* 0x0000078010187836 */ /* 0x000fe20000000000 */
[----:B------:R-:W-:Y:S02]  /*81a0*/  SEL R44, R14, 0x80000000, P2 ;  /* 0x800000000e2c7807 */ /* 0x000fe40001000000 */
[----:B------:R-:W-:Y:S02]  /*81b0*/  @!P0 ISETP.GT.AND P3, PT, R40, -0x1, PT ;  /* 0xffffffff2800880c */ /* 0x000fe40003f64270 */
[----:B------:R-:W-:-:S02]  /*81c0*/  ISETP.NE.AND P2, PT, R28, 0x7fffffff, PT ;  /* 0x7fffffff1c00780c */ /* 0x000fc40003f45270 */
[----:B------:R-:W-:Y:S02]  /*81d0*/  @!P0 SEL R51, R51, 0x80000000, P3 ;  /* 0x8000000033338807 */ /* 0x000fe40001800000 */
[----:B------:R-:W-:Y:S02]  /*81e0*/  SEL R56, R28, 0x80000000, P2 ;  /* 0x800000001c387807 */ /* 0x000fe40001000000 */
[----:B------:R-:W-:Y:S02]  /*81f0*/  ISETP.NE.AND P3, PT, R40, 0x7fffffff, PT ;  /* 0x7fffffff2800780c */ /* 0x000fe40003f65270 */
[----:B------:R-:W-:Y:S01]  /*8200*/  ISETP.GE.AND P2, PT, R24, R5, PT ;  /* 0x000000051800720c */ /* 0x000fe20003f46270 */
[----:B------:R-:W-:Y:S01]  /*8210*/  @!P1 IMAD.MOV.U32 R30, RZ, RZ, -0x1 ;  /* 0xffffffffff1e9424 */ /* 0x000fe200078e00ff */
[----:B------:R-:W-:Y:S02]  /*8220*/  SEL R36, R40, 0x80000000, P3 ;  /* 0x8000000028247807 */ /* 0x000fe40001800000 */
[----:B------:R-:W-:-:S04]  /*8230*/  @!P1 ISETP.GT.AND P3, PT, R49, -0x1, PT ;  /* 0xffffffff3100980c */ /* 0x000fc80003f64270 */
[----:B------:R-:W-:Y:S02]  /*8240*/  @!P1 SEL R30, R30, 0x80000000, P3 ;  /* 0x800000001e1e9807 */ /* 0x000fe40001800000 */
[----:B------:R-:W-:-:S03]  /*8250*/  ISETP.NE.AND P3, PT, R49, 0x7fffffff, PT ;  /* 0x7fffffff3100780c */ /* 0x000fc60003f65270 */
[----:B------:R-:W-:Y:S01]  /*8260*/  @!P2 IMAD.MOV.U32 R47, RZ, RZ, -0x1 ;  /* 0xffffffffff2fa424 */ /* 0x000fe200078e00ff */
[----:B------:R-:W-:Y:S02]  /*8270*/  SEL R54, R49, 0x80000000, P3 ;  /* 0x8000000031367807 */ /* 0x000fe40001800000 */
[----:B0-----:R-:W-:-:S04]  /*8280*/  @!P2 ISETP.GT.AND P3, PT, R50, -0x1, PT ;  /* 0xffffffff3200a80c */ /* 0x001fc80003f64270 */
[----:B------:R-:W-:Y:S02]  /*8290*/  @!P2 SEL R47, R47, 0x80000000, P3 ;  /* 0x800000002f2fa807 */ /* 0x000fe40001800000 */
[----:B------:R-:W-:Y:S01]  /*82a0*/  ISETP.NE.AND P3, PT, R50, 0x7fffffff, PT ;  /* 0x7fffffff3200780c */ /* 0x000fe20003f65270 */
[----:B------:R-:W-:-:S03]  /*82b0*/  VIADD R22, R16, 0x900 ;  /* 0x0000090010167836 */ /* 0x000fc60000000000 */
[----:B------:R-:W-:Y:S02]  /*82c0*/  SEL R10, R50, 0x80000000, P3 ;  /* 0x80000000320a7807 */ /* 0x000fe40001800000 */
[----:B------:R-:W-:Y:S02]  /*82d0*/  LEA R34, P3, R4, UR16, 0x2 ;  /* 0x0000001004227c11 */ /* 0x000fe4000f8610ff */
[----:B------:R-:W-:Y:S02]  /*82e0*/  @P5 LOP3.LUT R2, R2, 0x4, RZ, 0xfc, !PT ;  /* 0x0000000402025812 */ /* 0x000fe400078efcff */
[----:B------:R-:W-:Y:S02]  /*82f0*/  LEA.HI.X R35, R4, UR17, R27, 0x2, P3 ;  /* 0x0000001104237c11 */ /* 0x000fe400098f141b */
[----:B------:R-:W0:Y:S01]  /*8300*/  LDS R27, [R0+0x2a00] ;  /* 0x002a0000001b7984 */ /* 0x000e220000000800 */
[----:B------:R-:W-:Y:S02]  /*8310*/  ISETP.GE.AND P3, PT, R22, R5, PT ;  /* 0x000000051600720c */ /* 0x000fe40003f66270 */
[----:B------:R-:W-:-:S04]  /*8320*/  LOP3.LUT R2, R2, 0xfffffffd, RZ, 0xc0, !PT ;  /* 0xfffffffd02027812 */ /* 0x000fc800078ec0ff */
[----:B------:R-:W-:-:S04]  /*8330*/  @P6 LOP3.LUT R2, R2, 0x2, RZ, 0xfc, !PT ;  /* 0x0000000202026812 */ /* 0x000fc800078efcff */
[----:B------:R-:W-:-:S03]  /*8340*/  LOP3.LUT R2, R2, 0xfffffffe, RZ, 0xc0, !PT ;  /* 0xfffffffe02027812 */ /* 0x000fc600078ec0ff */
[----:B------:R-:W-:Y:S01]  /*8350*/  @!P3 IMAD.MOV.U32 R61, RZ, RZ, -0x1 ;  /* 0xffffffffff3db424 */ /* 0x000fe200078e00ff */
[----:B------:R-:W-:Y:S02]  /*8360*/  @P4 LOP3.LUT R2, R2, 0x1, RZ, 0xfc, !PT ;  /* 0x0000000102024812 */ /* 0x000fe400078efcff */
[----:B--2---:R-:W-:Y:S01]  /*8370*/  @!P3 ISETP.GT.AND P4, PT, R48, -0x1, PT ;  /* 0xffffffff3000b80c */ /* 0x004fe20003f84270 */
[----:B------:R-:W-:-:S03]  /*8380*/  VIADD R64, R16, 0xa80 ;  /* 0x00000a8010407836 */ /* 0x000fc60000000000 */
[----:B------:R-:W-:Y:S02]  /*8390*/  @!P3 SEL R61, R61, 0x80000000, P4 ;  /* 0x800000003d3db807 */ /* 0x000fe40002000000 */
[----:B------:R-:W-:-:S04]  /*83a0*/  ISETP.NE.AND P4, PT, R48, 0x7fffffff, PT ;  /* 0x7fffffff3000780c */ /* 0x000fc80003f85270 */
[----:B------:R-:W-:Y:S02]  /*83b0*/  SEL R72, R48, 0x80000000, P4 ;  /* 0x8000000030487807 */ /* 0x000fe40002000000 */
[----:B------:R-:W-:Y:S02]  /*83c0*/  ISETP.GE.AND P4, PT, R64, R5, PT ;  /* 0x000000054000720c */ /* 0x000fe40003f86270 */
[----:B------:R-:W-:-:S11]  /*83d0*/  LOP3.LUT R60, R16, 0xc00, RZ, 0xfc, !PT ;  /* 0x00000c00103c7812 */ /* 0x000fd600078efcff */
[----:B------:R-:W-:Y:S01]  /*83e0*/  @!P4 IMAD.MOV.U32 R70, RZ, RZ, -0x1 ;  /* 0xffffffffff46c424 */ /* 0x000fe200078e00ff */
[----:B0-----:R-:W-:-:S04]  /*83f0*/  @!P4 ISETP.GT.AND P5, PT, R27, -0x1, PT ;  /* 0xffffffff1b00c80c */ /* 0x001fc80003fa4270 */
[----:B------:R-:W-:Y:S02]  /*8400*/  @!P4 SEL R70, R70, 0x80000000, P5 ;  /* 0x800000004646c807 */ /* 0x000fe40002800000 */
[----:B------:R-:W-:-:S04]  /*8410*/  ISETP.NE.AND P5, PT, R27, 0x7fffffff, PT ;  /* 0x7fffffff1b00780c */ /* 0x000fc80003fa5270 */
[----:B------:R-:W-:Y:S02]  /*8420*/  SEL R4, R27, 0x80000000, P5 ;  /* 0x800000001b047807 */ /* 0x000fe40002800000 */
[----:B------:R-:W-:Y:S01]  /*8430*/  ISETP.GE.AND P5, PT, R60, R5, PT ;  /* 0x000000053c00720c */ /* 0x000fe20003fa6270 */
[----:B------:R-:W-:-:S12]  /*8440*/  VIADD R62, R16, 0xd80 ;  /* 0x00000d80103e7836 */ /* 0x000fd80000000000 */
[----:B------:R-:W-:Y:S01]  /*8450*/  @!P5 IMAD.MOV.U32 R63, RZ, RZ, -0x1 ;  /* 0xffffffffff3fd424 */ /* 0x000fe200078e00ff */
[----:B------:R-:W-:-:S04]  /*8460*/  @!P5 ISETP.GT.AND P6, PT, R68, -0x1, PT ;  /* 0xffffffff4400d80c */ /* 0x000fc80003fc4270 */
[----:B------:R-:W-:Y:S02]  /*8470*/  @!P5 SEL R63, R63, 0x80000000, P6 ;  /* 0x800000003f3fd807 */ /* 0x000fe40003000000 */
[----:B------:R-:W-:Y:S01]  /*8480*/  ISETP.NE.AND P6, PT, R68, 0x7fffffff, PT ;  /* 0x7fffffff4400780c */ /* 0x000fe20003fc5270 */
[----:B------:R-:W-:-:S03]  /*8490*/  VIADD R16, R16, 0xf00 ;  /* 0x00000f0010107836 */ /* 0x000fc60000000000 */
[----:B------:R-:W-:Y:S02]  /*84a0*/  SEL R67, R68, 0x80000000, P6 ;  /* 0x8000000044437807 */ /* 0x000fe40003000000 */
[-C--:B------:R-:W-:Y:S02]  /*84b0*/  ISETP.GE.AND P6, PT, R62, R5.reuse, PT ;  /* 0x000000053e00720c */ /* 0x080fe40003fc6270 */
[----:B------:R-:W-:Y:S02]  /*84c0*/  P2R R55, PR, RZ, 0x1 ;  /* 0x00000001ff377803 */ /* 0x000fe40000000000 */
[----:B------:R-:W-:Y:S02]  /*84d0*/  LOP3.LUT P0, RZ, R2, 0x2, RZ, 0xc0, !PT ;  /* 0x0000000202ff7812 */ /* 0x000fe4000780c0ff */
[----:B------:R-:W-:Y:S02]  /*84e0*/  P2R R58, PR, RZ, 0x4 ;  /* 0x00000004ff3a7803 */ /* 0x000fe40000000000 */
[----:B------:R-:W-:-:S02]  /*84f0*/  ISETP.GE.AND P2, PT, R16, R5, PT ;  /* 0x000000051000720c */ /* 0x000fc40003f46270 */
[----:B------:R-:W-:Y:S02]  /*8500*/  P2R R57, PR, RZ, 0x1 ;  /* 0x00000001ff397803 */ /* 0x000fe40000000000 */
[----:B------:R-:W-:Y:S01]  /*8510*/  LOP3.LUT P0, RZ, R2, 0x4, RZ, 0xc0, !PT ;  /* 0x0000000402ff7812 */ /* 0x000fe2000780c0ff */
[----:B------:R-:W-:Y:S01]  /*8520*/  @!P6 IMAD.MOV.U32 R69, RZ, RZ, -0x1 ;  /* 0xffffffffff45e424 */ /* 0x000fe200078e00ff */
[----:B------:R-:W-:Y:S02]  /*8530*/  SHF.R.U32.HI R18, RZ, UR15, R18 ;  /* 0x0000000fff127c19 */ /* 0x000fe40008011612 */
[----:B------:R-:W-:Y:S02]  /*8540*/  P2R R26, PR, RZ, 0x1 ;  /* 0x00000001ff1a7803 */ /* 0x000fe40000000000 */
[----:B------:R-:W-:Y:S02]  /*8550*/  @!P6 ISETP.GT.AND P0, PT, R66, -0x1, PT ;  /* 0xffffffff4200e80c */ /* 0x000fe40003f04270 */
[----:B------:R-:W-:Y:S01]  /*8560*/  LOP3.LUT R18, R18, UR4, RZ, 0xc0, !PT ;  /* 0x0000000412127c12 */ /* 0x000fe2000f8ec0ff */
[----:B------:R-:W-:Y:S01]  /*8570*/  @!P2 IMAD.MOV.U32 R74, RZ, RZ, -0x1 ;  /* 0xffffffffff4aa424 */ /* 0x000fe200078e00ff */
[----:B------:R-:W-:-:S02]  /*8580*/  @!P6 SEL R69, R69, 0x80000000, P0 ;  /* 0x800000004545e807 */ /* 0x000fc40000000000 */
[----:B------:R-:W-:Y:S02]  /*8590*/  @!P2 ISETP.GT.AND P0, PT, R65, -0x1, PT ;  /* 0xffffffff4100a80c */ /* 0x000fe40003f04270 */
[----:B------:R-:W-:Y:S02]  /*85a0*/  P2R R52, PR, RZ, 0x2 ;  /* 0x00000002ff347803 */ /* 0x000fe40000000000 */
[----:B------:R-:W-:Y:S02]  /*85b0*/  LOP3.LUT P1, RZ, R2, 0x1, RZ, 0xc0, !PT ;  /* 0x0000000102ff7812 */ /* 0x000fe4000782c0ff */
[----:B------:R-:W-:Y:S02]  /*85c0*/  LEA R75, R18, UR5, 0x2 ;  /* 0x00000005124b7c11 */ /* 0x000fe4000f8e10ff */
[----:B------:R-:W-:Y:S02]  /*85d0*/  LOP3.LUT R2, R2, 0xfffffff7, RZ, 0xc0, !PT ;  /* 0xfffffff702027812 */ /* 0x000fe400078ec0ff */
[----:B------:R-:W-:-:S02]  /*85e0*/  @!P2 SEL R74, R74, 0x80000000, P0 ;  /* 0x800000004a4aa807 */ /* 0x000fc40000000000 */
[----:B------:R-:W-:Y:S01]  /*85f0*/  ISETP.NE.AND P0, PT, R66, 0x7fffffff, PT ;  /* 0x7fffffff4200780c */ /* 0x000fe20003f05270 */
[----:B------:R-:W0:Y:S01]  /*8600*/  LDS R75, [R75+0x4200] ;  /* 0x004200004b4b7984 */ /* 0x000e220000000800 */
[----:B------:R-:W-:Y:S02]  /*8610*/  @P2 LOP3.LUT R2, R2, 0x8, RZ, 0xfc, !PT ;  /* 0x0000000802022812 */ /* 0x000fe400078efcff */
[----:B------:R-:W-:Y:S02]  /*8620*/  ISETP.NE.AND P2, PT, R58, RZ, PT ;  /* 0x000000ff3a00720c */ /* 0x000fe40003f45270 */
[----:B------:R-:W-:Y:S02]  /*8630*/  SEL R58, R66, 0x80000000, P0 ;  /* 0x80000000423a7807 */ /* 0x000fe40000000000 */
[----:B------:R-:W-:-:S04]  /*8640*/  ISETP.NE.AND P0, PT, R65, 0x7fffffff, PT ;  /* 0x7fffffff4100780c */ /* 0x000fc80003f05270 */
[----:B------:R-:W-:Y:S02]  /*8650*/  SEL R73, R65, 0x80000000, P0 ;  /* 0x8000000041497807 */ /* 0x000fe40000000000 */
[----:B------:R-:W-:Y:S02]  /*8660*/  ISETP.NE.AND P0, PT, R26, RZ, PT ;  /* 0x000000ff1a00720c */ /* 0x000fe40003f05270 */
[----:B------:R-:W-:-:S11]  /*8670*/  SHF.R.U32.HI R44, RZ, UR15, R44 ;  /* 0x0000000fff2c7c19 */ /* 0x000fd6000801162c */
[----:B------:R-:W1:Y:S01]  /*8680*/  @!P0 LDC.64 R76, c[0x0][0x388] ;  /* 0x0000e200ff4c8b82 */ /* 0x000e620000000a00 */
[----:B------:R-:W-:-:S04]  /*8690*/  LOP3.LUT R18, R44, UR4, RZ, 0xc0, !PT ;  /* 0x000000042c127c12 */ /* 0x000fc8000f8ec0ff */
[----:B------:R-:W-:Y:S02]  /*86a0*/  LEA R18, R18, UR5, 0x2 ;  /* 0x0000000512127c11 */ /* 0x000fe4000f8e10ff */
[----:B------:R-:W-:-:S03]  /*86b0*/  @!P0 LOP3.LUT R46, R46, R59, RZ, 0x3c, !PT ;  /* 0x0000003b2e2e8212 */ /* 0x000fc600078e3cff */
[----:B------:R-:W2:Y:S01]  /*86c0*/  LDS R59, [R18+0x4200] ;  /* 0x00420000123b7984 */ /* 0x000ea20000000800 */
[----:B0-----:R-:W-:Y:S01]  /*86d0*/  @!P0 IMAD.IADD R26, R75, 0x1, R71 ;  /* 0x000000014b1a8824 */ /* 0x001fe200078e0247 */
[----:B------:R-:W-:-:S03]  /*86e0*/  SHF.R.U32.HI R56, RZ, UR15, R56 ;  /* 0x0000000fff387c19 */ /* 0x000fc60008011638 */
[----:B-1----:R-:W-:-:S05]  /*86f0*/  @!P0 IMAD.WIDE.U32 R76, R26, 0x4, R76 ;  /* 0x000000041a4c8825 */ /* 0x002fca00078e004c */
[----:B------:R2:W-:Y:S01]  /*8700*/  @!P0 STG.E desc[UR8][R76.64], R46 ;  /* 0x0000002e4c008986 */ /* 0x0005e2000c101908 */
[----:B------:R-:W-:Y:S02]  /*8710*/  ISETP.NE.AND P0, PT, R57, RZ, PT ;  /* 0x000000ff3900720c */ /* 0x000fe40003f05270 */
[----:B------:R-:W-:-:S04]  /*8720*/  LOP3.LUT R56, R56, UR4, RZ, 0xc0, !PT ;  /* 0x0000000438387c12 */ /* 0x000fc8000f8ec0ff */
[----:B------:R-:W-:Y:S02]  /*8730*/  LEA R26, R56, UR5, 0x2 ;  /* 0x00000005381a7c11 */ /* 0x000fe4000f8e10ff */
[----:B------:R-:W-:-:S04]  /*8740*/  SHF.R.U32.HI R36, RZ, UR15, R36 ;  /* 0x0000000fff247c19 */ /* 0x000fc80008011624 */
[----:B------:R-:W0:Y:S01]  /*8750*/  LDS R26, [R26+0x4200] ;  /* 0x004200001a1a7984 */ /* 0x000e220000000800 */
[----:B------:R-:W1:Y:S01]  /*8760*/  @!P0 LDC.64 R56, c[0x0][0x388] ;  /* 0x0000e200ff388b82 */ /* 0x000e620000000a00 */
[----:B------:R-:W-:-:S04]  /*8770*/  LOP3.LUT R36, R36, UR4, RZ, 0xc0, !PT ;  /* 0x0000000424247c12 */ /* 0x000fc8000f8ec0ff */
[----:B------:R-:W-:Y:S01]  /*8780*/  LEA R36, R36, UR5, 0x2 ;  /* 0x0000000524247c11 */ /* 0x000fe2000f8e10ff */
[----:B--2---:R-:W-:Y:S01]  /*8790*/  @!P0 IMAD.IADD R77, R42, 0x1, R59 ;  /* 0x000000012a4d8824 */ /* 0x004fe200078e023b */
[----:B------:R-:W-:-:S03]  /*87a0*/  @!P0 LOP3.LUT R14, R41, R14, RZ, 0x3c, !PT ;  /* 0x0000000e290e8212 */ /* 0x000fc600078e3cff */
[----:B------:R-:W2:Y:S01]  /*87b0*/  LDS R41, [R36+0x4200] ;  /* 0x0042000024297984 */ /* 0x000ea20000000800 */
[----:B------:R-:W-:Y:S01]  /*87c0*/  SHF.R.U32.HI R18, RZ, UR15, R54 ;  /* 0x0000000fff127c19 */ /* 0x000fe20008011636 */
[----:B-1----:R-:W-:Y:S02]  /*87d0*/  @!P0 IMAD.WIDE.U32 R76, R77, 0x4, R56 ;  /* 0x000000044d4c8825 */ /* 0x002fe400078e0038 */
[----:B------:R-:W1:Y:S03]  /*87e0*/  @!P1 LDC.64 R56, c[0x0][0x388] ;  /* 0x0000e200ff389b82 */ /* 0x000e660000000a00 */
[----:B------:R-:W-:Y:S01]  /*87f0*/  @!P0 STG.E desc[UR8][R76.64], R14 ;  /* 0x0000000e4c008986 */ /* 0x000fe2000c101908 */
[----:B------:R-:W-:Y:S02]  /*8800*/  ISETP.NE.AND P0, PT, R55, RZ, PT ;  /* 0x000000ff3700720c */ /* 0x000fe40003f05270 */
[----:B------:R-:W-:-:S02]  /*8810*/  SHF.R.U32.HI R10, RZ, UR15, R10 ;  /* 0x0000000fff0a7c19 */ /* 0x000fc4000801160a */
[----:B------:R-:W-:Y:S02]  /*8820*/  LOP3.LUT R18, R18, UR4, RZ, 0xc0, !PT ;  /* 0x0000000412127c12 */ /* 0x000fe4000f8ec0ff */
[----:B------:R-:W-:Y:S02]  /*8830*/  LOP3.LUT R44, R10, UR4, RZ, 0xc0, !PT ;  /* 0x000000040a2c7c12 */ /* 0x000fe4000f8ec0ff */
[----:B------:R-:W-:Y:S02]  /*8840*/  LEA R10, R18, UR5, 0x2 ;  /* 0x00000005120a7c11 */ /* 0x000fe4000f8e10ff */
[----:B------:R-:W-:Y:S01]  /*8850*/  @!P1 LOP3.LUT R28, R53, R28, RZ, 0x3c, !PT ;  /* 0x0000001c351c9212 */ /* 0x000fe200078e3cff */
[----:B0-----:R-:W-:Y:S01]  /*8860*/  @!P1 IMAD.IADD R53, R38, 0x1, R26 ;  /* 0x0000000126359824 */ /* 0x001fe200078e021a */
[----:B------:R-:W-:Y:S01]  /*8870*/  LEA R44, R44, UR5, 0x2 ;  /* 0x000000052c2c7c11 */ /* 0x000fe2000f8e10ff */
[----:B------:R-:W0:Y:S01]  /*8880*/  @!P0 LDC.64 R54, c[0x0][0x388] ;  /* 0x0000e200ff368b82 */ /* 0x000e220000000a00 */
[----:B------:R-:W3:Y:S04]  /*8890*/  LDS R10, [R10+0x4200] ;  /* 0x004200000a0a7984 */ /* 0x000ee80000000800 */
[----:B------:R-:W4:Y:S01]  /*88a0*/  LDS R77, [R44+0x4200] ;  /* 0x004200002c4d7984 */ /* 0x000f220000000800 */
[----:B-1----:R-:W-:Y:S01]  /*88b0*/  @!P1 IMAD.WIDE.U32 R56, R53, 0x4, R56 ;  /* 0x0000000435389825 */ /* 0x002fe200078e0038 */
[----:B------:R-:W-:-:S04]  /*88c0*/  SHF.R.U32.HI R72, RZ, UR15, R72 ;  /* 0x0000000fff487c19 */ /* 0x000fc80008011648 */
[----:B------:R1:W-:Y:S01]  /*88d0*/  @!P1 STG.E desc[UR8][R56.64], R28 ;  /* 0x0000001c38009986 */ /* 0x0003e2000c101908 */
[----:B------:R-:W-:Y:S02]  /*88e0*/  ISETP.NE.AND P1, PT, R52, RZ, PT ;  /* 0x000000ff3400720c */ /* 0x000fe40003f25270 */
[----:B------:R-:W-:Y:S02]  /*88f0*/  LOP3.LUT R72, R72, UR4, RZ, 0xc0, !PT ;  /* 0x0000000448487c12 */ /* 0x000fe4000f8ec0ff */
[----:B------:R-:W-:Y:S01]  /*8900*/  SHF.R.U32.HI R4, RZ, UR15, R4 ;  /* 0x0000000fff047c19 */ /* 0x000fe20008011604 */
[----:B--2---:R-:W-:Y:S01]  /*8910*/  @!P0 IMAD.IADD R53, R32, 0x1, R41 ;  /* 0x0000000120358824 */ /* 0x004fe200078e0229 */
[----:B------:R-:W-:Y:S02]  /*8920*/  @!P0 LOP3.LUT R40, R51, R40, RZ, 0x3c, !PT ;  /* 0x0000002833288212 */ /* 0x000fe400078e3cff */
[----:B------:R-:W-:Y:S02]  /*8930*/  LEA R51, R72, UR5, 0x2 ;  /* 0x0000000548337c11 */ /* 0x000fe4000f8e10ff */
[----:B------:R-:W-:Y:S01]  /*8940*/  SHF.R.U32.HI R67, RZ, UR15, R67 ;  /* 0x0000000fff437c19 */ /* 0x000fe20008011643 */
[----:B-1----:R-:W1:Y:S01]  /*8950*/  @!P2 LDC.64 R56, c[0x0][0x388] ;  /* 0x0000e200ff38ab82 */ /* 0x002e620000000a00 */
[----:B------:R-:W-:-:S02]  /*8960*/  LOP3.LUT R4, R4, UR4, RZ, 0xc0, !PT ;  /* 0x0000000404047c12 */ /* 0x000fc4000f8ec0ff */
[----:B------:R-:W-:Y:S01]  /*8970*/  SHF.R.U32.HI R58, RZ, UR15, R58 ;  /* 0x0000000fff3a7c19 */ /* 0x000fe2000801163a */
[----:B0-----:R-:W-:Y:S01]  /*8980*/  @!P0 IMAD.WIDE.U32 R54, R53, 0x4, R54 ;  /* 0x0000000435368825 */ /* 0x001fe200078e0036 */
[----:B------:R-:W-:Y:S01]  /*8990*/  SHF.R.U32.HI R73, RZ, UR15, R73 ;  /* 0x0000000fff497c19 */ /* 0x000fe20008011649 */
[----:B------:R-:W0:Y:S01]  /*89a0*/  LDS R51, [R51+0x4200] ;  /* 0x0042000033337984 */ /* 0x000e220000000800 */
[----:B------:R-:W-:Y:S01]  /*89b0*/  LOP3.LUT R67, R67, UR4, RZ, 0xc0, !PT ;  /* 0x0000000443437c12 */ /* 0x000fe2000f8ec0ff */
[----:B------:R-:W2:Y:S01]  /*89c0*/  @!P1 LDC.64 R52, c[0x0][0x388] ;  /* 0x0000e200ff349b82 */ /* 0x000ea20000000a00 */
[----:B------:R-:W-:Y:S02]  /*89d0*/  LEA R4, R4, UR5, 0x2 ;  /* 0x0000000504047c11 */ /* 0x000fe4000f8e10ff */
[----:B------:R-:W-:Y:S02]  /*89e0*/  LOP3.LUT R58, R58, UR4, RZ, 0xc0, !PT ;  /* 0x000000043a3a7c12 */ /* 0x000fe4000f8ec0ff */
[----:B------:R-:W-:-:S02]  /*89f0*/  LOP3.LUT R73, R73, UR4, RZ, 0xc0, !PT ;  /* 0x0000000449497c12 */ /* 0x000fc4000f8ec0ff */
[----:B------:R-:W-:Y:S01]  /*8a00*/  LEA R18, R67, UR5, 0x2 ;  /* 0x0000000543127c11 */ /* 0x000fe2000f8e10ff */
[----:B------:R-:W5:Y:S01]  /*8a10*/  LDS R4, [R4+0x4200] ;  /* 0x0042000004047984 */ /* 0x000f620000000800 */
[----:B------:R-:W-:Y:S02]  /*8a20*/  LEA R14, R58, UR5, 0x2 ;  /* 0x000000053a0e7c11 */ /* 0x000fe4000f8e10ff */
[----:B------:R-:W-:Y:S02]  /*8a30*/  LEA R67, R73, UR5, 0x2 ;  /* 0x0000000549437c11 */ /* 0x000fe4000f8e10ff */
[----:B------:R-:W5:Y:S01]  /*8a40*/  LDS R18, [R18+0x4200] ;  /* 0x0042000012127984 */ /* 0x000f620000000800 */
[----:B------:R-:W-:Y:S01]  /*8a50*/  P2R R28, PR, RZ, 0x1 ;  /* 0x00000001ff1c7803 */ /* 0x000fe20000000000 */
[----:B------:R-:W5:Y:S02]  /*8a60*/  @!P3 LDC.64 R72, c[0x0][0x388] ;  /* 0x0000e200ff48bb82 */ /* 0x000f640000000a00 */
[----:B------:R-:W5:Y:S04]  /*8a70*/  LDS R14, [R14+0x4200] ;  /* 0x004200000e0e7984 */ /* 0x000f680000000800 */
[----:B------:R-:W5:Y:S01]  /*8a80*/  LDS R67, [R67+0x4200] ;  /* 0x0042000043437984 */ /* 0x000f620000000800 */
[----:B------:R-:W-:Y:S01]  /*8a90*/  @!P1 LOP3.LUT R30, R30, R49, RZ, 0x3c, !PT ;  /* 0x000000311e1e9212 */ /* 0x000fe200078e3cff */
[----:B---3--:R-:W-:-:S02]  /*8aa0*/  @!P1 IMAD.IADD R49, R20, 0x1, R10 ;  /* 0x0000000114319824 */ /* 0x008fc400078e020a */
[----:B------:R3:W-:Y:S01]  /*8ab0*/  @!P0 STG.E desc[UR8][R54.64], R40 ;  /* 0x0000002836008986 */ /* 0x0007e2000c101908 */
[----:B------:R-:W-:Y:S01]  /*8ac0*/  ISETP.GE.AND P0, PT, R16, R5, PT ;  /* 0x000000051000720c */ /* 0x000fe20003f06270 */
[----:B----4-:R-:W-:Y:S01]  /*8ad0*/  @!P2 IMAD.IADD R36, R24, 0x1, R77 ;  /* 0x000000011824a824 */ /* 0x010fe200078e024d */
[----:B------:R-:W-:Y:S01]  /*8ae0*/  @!P2 LOP3.LUT R50, R47, R50, RZ, 0x3c, !PT ;  /* 0x000000322f32a212 */ /* 0x000fe200078e3cff */
[----:B--2---:R-:W-:Y:S01]  /*8af0*/  @!P1 IMAD.WIDE.U32 R52, R49, 0x4, R52 ;  /* 0x0000000431349825 */ /* 0x004fe200078e0034 */
[----:B------:R-:W2:Y:S03]  /*8b00*/  @!P4 LDC.64 R46, c[0x0][0x388] ;  /* 0x0000e200ff2ecb82 */ /* 0x000ea60000000a00 */
[----:B-1----:R-:W-:Y:S01]  /*8b10*/  @!P2 IMAD.WIDE.U32 R56, R36, 0x4, R56 ;  /* 0x000000042438a825 */ /* 0x002fe200078e0038 */
[----:B------:R1:W-:Y:S04]  /*8b20*/  @!P1 STG.E desc[UR8][R52.64], R30 ;  /* 0x0000001e34009986 */ /* 0x0003e8000c101908 */
[----:B------:R4:W-:Y:S01]  /*8b30*/  @!P2 STG.E desc[UR8][R56.64], R50 ;  /* 0x000000323800a986 */ /* 0x0009e2000c101908 */
[----:B---3--:R-:W3:Y:S08]  /*8b40*/  @!P0 LDC.64 R54, c[0x0][0x388] ;  /* 0x0000e200ff368b82 */ /* 0x008ef00000000a00 */
[----:B-1----:R-:W1:Y:S08]  /*8b50*/  @!P5 LDC.64 R52, c[0x0][0x388] ;  /* 0x0000e200ff34db82 */ /* 0x002e700000000a00 */
[----:B----4-:R-:W4:Y:S01]  /*8b60*/  @!P6 LDC.64 R56, c[0x0][0x388] ;  /* 0x0000e200ff38eb82 */ /* 0x010f220000000a00 */
[----:B0-----:R-:W-:-:S04]  /*8b70*/  @!P3 IMAD.IADD R40, R22, 0x1, R51 ;  /* 0x000000011628b824 */ /* 0x001fc800078e0233 */
[----:B-----5:R-:W-:Y:S01]  /*8b80*/  @!P3 IMAD.WIDE.U32 R72, R40, 0x4, R72 ;  /* 0x000000042848b825 */ /* 0x020fe200078e0048 */
[----:B------:R-:W0:Y:S03]  /*8b90*/  SHFL.IDX PT, R49, R5, RZ, 0x1f ;  /* 0x00001fff05317589 */ /* 0x000e2600000e0000 */
[----:B------:R-:W-:Y:S01]  /*8ba0*/  @!P4 IMAD.IADD R40, R64, 0x1, R4 ;  /* 0x000000014028c824 */ /* 0x000fe200078e0204 */
[----:B------:R-:W-:Y:S01]  /*8bb0*/  @!P3 LOP3.LUT R61, R61, R48, RZ, 0x3c, !PT ;  /* 0x000000303d3db212 */ /* 0x000fe200078e3cff */
[----:B------:R-:W-:Y:S02]  /*8bc0*/  @!P5 IMAD.IADD R44, R60, 0x1, R18 ;  /* 0x000000013c2cd824 */ /* 0x000fe400078e0212 */
[----:B--2---:R-:W-:Y:S01]  /*8bd0*/  @!P4 IMAD.WIDE.U32 R46, R40, 0x4, R46 ;  /* 0x00000004282ec825 */ /* 0x004fe200078e002e */
[----:B------:R-:W-:-:S03]  /*8be0*/  @!P4 LOP3.LUT R27, R70, R27, RZ, 0x3c, !PT ;  /* 0x0000001b461bc212 */ /* 0x000fc600078e3cff */
[----:B------:R-:W-:Y:S02]  /*8bf0*/  @!P6 IMAD.IADD R40, R62, 0x1, R14 ;  /* 0x000000013e28e824 */ /* 0x000fe400078e020e */
[----:B------:R-:W-:Y:S01]  /*8c00*/  @!P0 IMAD.IADD R48, R16, 0x1, R67 ;  /* 0x0000000110308824 */ /* 0x000fe200078e0243 */
[----:B------:R-:W-:Y:S01]  /*8c10*/  @!P5 LOP3.LUT R63, R63, R68, RZ, 0x3c, !PT ;  /* 0x000000443f3fd212 */ /* 0x000fe200078e3cff */
[----:B-1----:R-:W-:Y:S01]  /*8c20*/  @!P5 IMAD.WIDE.U32 R52, R44, 0x4, R52 ;  /* 0x000000042c34d825 */ /* 0x002fe200078e0034 */
[----:B------:R-:W-:Y:S01]  /*8c30*/  @!P6 LOP3.LUT R69, R69, R66, RZ, 0x3c, !PT ;  /* 0x000000424545e212 */ /* 0x000fe200078e3cff */
[----:B------:R-:W-:Y:S01]  /*8c40*/  @!P3 STG.E desc[UR8][R72.64], R61 ;  /* 0x0000003d4800b986 */ /* 0x000fe2000c101908 */
[----:B------:R-:W-:Y:S01]  /*8c50*/  @!P0 LOP3.LUT R65, R74, R65, RZ, 0x3c, !PT ;  /* 0x000000414a418212 */ /* 0x000fe200078e3cff */
[----:B----4-:R-:W-:Y:S02]  /*8c60*/  @!P6 IMAD.WIDE.U32 R56, R40, 0x4, R56 ;  /* 0x000000042838e825 */ /* 0x010fe400078e0038 */
[----:B------:R1:W-:Y:S02]  /*8c70*/  @!P4 STG.E desc[UR8][R46.64], R27 ;  /* 0x0000001b2e00c986 */ /* 0x0003e4000c101908 */
[----:B---3--:R-:W-:-:S02]  /*8c80*/  @!P0 IMAD.WIDE.U32 R54, R48, 0x4, R54 ;  /* 0x0000000430368825 */ /* 0x008fc400078e0036 */
[----:B------:R-:W-:Y:S04]  /*8c90*/  @!P5 STG.E desc[UR8][R52.64], R63 ;  /* 0x0000003f3400d986 */ /* 0x000fe8000c101908 */
[----:B------:R-:W-:Y:S04]  /*8ca0*/  @!P6 STG.E desc[UR8][R56.64], R69 ;  /* 0x000000453800e986 */ /* 0x000fe8000c101908 */
[----:B------:R-:W-:Y:S01]  /*8cb0*/  @!P0 STG.E desc[UR8][R54.64], R65 ;  /* 0x0000004136008986 */ /* 0x000fe2000c101908 */
[----:B------:R-:W-:Y:S01]  /*8cc0*/  BAR.SYNC.DEFER_BLOCKING 0x0 ;  /* 0x0000000000007b1d */ /* 0x000fe20000010000 */
[----:B0-----:R-:W-:-:S13]  /*8cd0*/  ISETP.GE.AND P0, PT, R71, R49, PT ;  /* 0x000000314700720c */ /* 0x001fda0003f06270 */
[----:B------:R-:W2:Y:S01]  /*8ce0*/  @!P0 LDG.E R5, desc[UR8][R34.64] ;  /* 0x0000000822058981 */ /* 0x000ea2000c1e1900 */
[----:B------:R-:W-:-:S13]  /*8cf0*/  ISETP.GE.AND P0, PT, R42, R49, PT ;  /* 0x000000312a00720c */ /* 0x000fda0003f06270 */
[----:B------:R-:W3:Y:S01]  /*8d00*/  @!P0 LDG.E R7, desc[UR8][R34.64+0x600] ;  /* 0x0006000822078981 */ /* 0x000ee2000c1e1900 */
[----:B------:R-:W-:-:S13]  /*8d10*/  ISETP.GE.AND P0, PT, R38, R49, PT ;  /* 0x000000312600720c */ /* 0x000fda0003f06270 */
[----:B------:R-:W4:Y:S01]  /*8d20*/  @!P0 LDG.E R9, desc[UR8][R34.64+0xc00] ;  /* 0x000c000822098981 */ /* 0x000f22000c1e1900 */
[----:B------:R-:W-:-:S13]  /*8d30*/  ISETP.GE.AND P0, PT, R32, R49, PT ;  /* 0x000000312000720c */ /* 0x000fda0003f06270 */
[----:B------:R-:W5:Y:S01]  /*8d40*/  @!P0 LDG.E R11, desc[UR8][R34.64+0x1200] ;  /* 0x00120008220b8981 */ /* 0x000f62000c1e1900 */
        /* <DEDUP_REMOVED lines=14> */
[----:B-1----:R-:W-:Y:S01]  /*8e30*/  IMAD R27, R71, 0x28, R0 ;  /* 0x00000028471b7824 */ /* 0x002fe200078e0200 */
[----:B------:R-:W-:Y:S02]  /*8e40*/  P2R R36, PR, RZ, 0x4 ;  /* 0x00000004ff247803 */ /* 0x000fe40000000000 */
[----:B------:R-:W-:Y:S02]  /*8e50*/  P2R R30, PR, RZ, 0x2 ;  /* 0x00000002ff1e7803 */ /* 0x000fe40000000000 */
[C---:B------:R-:W-:Y:S02]  /*8e60*/  LOP3.LUT P2, RZ, R2.reuse, 0x4, RZ, 0xc0, !PT ;  /* 0x0000000402ff7812 */ /* 0x040fe4000784c0ff */
[C---:B------:R-:W-:Y:S02]  /*8e70*/  LOP3.LUT P1, RZ, R2.reuse, 0x2, RZ, 0xc0, !PT ;  /* 0x0000000202ff7812 */ /* 0x040fe4000782c0ff */
[----:B------:R-:W-:-:S09]  /*8e80*/  LOP3.LUT P0, RZ, R2, 0x1, RZ, 0xc0, !PT ;  /* 0x0000000102ff7812 */ /* 0x000fd2000780c0ff */
[----:B------:R-:W-:Y:S01]  /*8e90*/  @!P2 IMAD.IADD R71, R75, 0x1, R71 ;  /* 0x000000014b47a824 */ /* 0x000fe200078e0247 */
[----:B--2---:R-:W-:Y:S04]  /*8ea0*/  STS [R0], R5 ;  /* 0x0000000500007388 */ /* 0x004fe80000000800 */
[----:B---3--:R-:W-:Y:S04]  /*8eb0*/  STS [R0+0x600], R7 ;  /* 0x0006000700007388 */ /* 0x008fe80000000800 */
[----:B----4-:R0:W-:Y:S04]  /*8ec0*/  STS [R0+0xc00], R9 ;  /* 0x000c000900007388 */ /* 0x0101e80000000800 */
        /* <DEDUP_REMOVED lines=9> */
[----:B------:R-:W1:Y:S04]  /*8f60*/  LDS R34, [R27] ;  /* 0x000000001b227984 */ /* 0x000e680000000800 */
        /* <DEDUP_REMOVED lines=9> */
[----:B------:R-:W5:Y:S01]  /*9000*/  LDS R11, [R27+0x28] ;  /* 0x000028001b0b7984 */ /* 0x000f620000000800 */
[----:B0-----:R-:W-:Y:S01]  /*9010*/  @!P1 IMAD.IADD R9, R42, 0x1, R59 ;  /* 0x000000012a099824 */ /* 0x001fe200078e023b */
[----:B------:R-:W-:Y:S08]  /*9020*/  BAR.SYNC.DEFER_BLOCKING 0x0 ;  /* 0x0000000000007b1d */ /* 0x000ff00000010000 */
[----:B------:R-:W-:Y:S06]  /*9030*/  BAR.SYNC.DEFER_BLOCKING 0x0 ;  /* 0x0000000000007b1d */ /* 0x000fec0000010000 */
[----:B-1----:R0:W-:Y:S04]  /*9040*/  STS [R29], R34 ;  /* 0x000000221d007388 */ /* 0x0021e80000000800 */
[----:B--2---:R-:W-:Y:S04]  /*9050*/  STS [R33], R40 ;  /* 0x0000002821007388 */ /* 0x004fe80000000800 */
[----:B---3--:R-:W-:Y:S01]  /*9060*/  STS [R39], R44 ;  /* 0x0000002c27007388 */ /* 0x008fe20000000800 */
[----:B0-----:R-:W0:Y:S03]  /*9070*/  @!P2 LDC.64 R34, c[0x0][0x398] ;  /* 0x0000e600ff22ab82 */ /* 0x001e260000000a00 */
[----:B----4-:R-:W-:Y:S04]  /*9080*/  STS [R31], R46 ;  /* 0x0000002e1f007388 */ /* 0x010fe80000000800 */
[----:B-----5:R-:W-:Y:S04]  /*9090*/  STS [R37], R48 ;  /* 0x0000003025007388 */ /* 0x020fe80000000800 */
[----:B------:R-:W-:Y:S04]  /*90a0*/  STS [R3], R50 ;  /* 0x0000003203007388 */ /* 0x000fe80000000800 */
[----:B------:R1:W-:Y:S04]  /*90b0*/  STS [R12], R5 ;  /* 0x000000050c007388 */ /* 0x0003e80000000800 */
[----:B------:R-:W-:Y:S04]  /*90c0*/  STS [R45], R52 ;  /* 0x000000342d007388 */ /* 0x000fe80000000800 */
[----:B------:R-:W-:Y:S01]  /*90d0*/  STS [R8], R7 ;  /* 0x0000000708007388 */ /* 0x000fe20000000800 */
[----:B-1----:R-:W1:Y:S03]  /*90e0*/  @!P1 LDC.64 R12, c[0x0][0x398] ;  /* 0x0000e600ff0c9b82 */ /* 0x002e660000000a00 */
[----:B------:R-:W-:Y:S04]  /*90f0*/  STS [R43], R54 ;  /* 0x000000362b007388 */ /* 0x000fe80000000800 */
[----:B------:R2:W-:Y:S01]  /*9100*/  STS [R6], R11 ;  /* 0x0000000b06007388 */ /* 0x0005e20000000800 */
[----:B------:R-:W-:Y:S08]  /*9110*/  BAR.SYNC.DEFER_BLOCKING 0x0 ;  /* 0x0000000000007b1d */ /* 0x000ff00000010000 */
[----:B--2---:R-:W2:Y:S01]  /*9120*/  @!P0 LDC.64 R6, c[0x0][0x398] ;  /* 0x0000e600ff068b82 */ /* 0x004ea20000000a00 */
[----:B------:R-:W3:Y:S04]  /*9130*/  @!P2 LDS R15, [R0] ;  /* 0x00000000000fa984 */ /* 0x000ee80000000800 */
[----:B------:R-:W4:Y:S04]  /*9140*/  @!P1 LDS R3, [R0+0x600] ;  /* 0x0006000000039984 */ /* 0x000f280000000800 */
[----:B------:R-:W5:Y:S01]  /*9150*/  @!P0 LDS R5, [R0+0xc00] ;  /* 0x000c000000058984 */ /* 0x000f620000000800 */
[----:B------:R-:W-:-:S02]  /*9160*/  @!P0 IMAD.IADD R11, R38, 0x1, R26 ;  /* 0x00000001260b8824 */ /* 0x000fc400078e021a */
[----:B0-----:R-:W-:Y:S01]  /*9170*/  @!P2 IMAD.WIDE.U32 R34, R71, 0x4, R34 ;  /* 0x000000044722a825 */ /* 0x001fe200078e0022 */
[----:B------:R-:W-:Y:S01]  /*9180*/  @!P3 LDS R19, [R0+0x2400] ;  /* 0x002400000013b984 */ /* 0x000fe20000000800 */
[----:B------:R-:W0:Y:S02]  /*9190*/  @!P4 LDC.64 R26, c[0x0][0x398] ;  /* 0x0000e600ff1acb82 */ /* 0x000e240000000a00 */
[----:B-1----:R-:W-:Y:S01]  /*91a0*/  @!P1 IMAD.WIDE.U32 R8, R9, 0x4, R12 ;  /* 0x0000000409089825 */ /* 0x002fe200078e000c */
[----:B------:R-:W-:Y:S03]  /*91b0*/  @!P4 LDS R21, [R0+0x2a00] ;  /* 0x002a00000015c984 */ /* 0x000fe60000000800 */
[----:B--2---:R-:W-:Y:S01]  /*91c0*/  @!P0 IMAD.WIDE.U32 R6, R11, 0x4, R6 ;  /* 0x000000040b068825 */ /* 0x004fe200078e0006 */
[----:B------:R-:W-:Y:S04]  /*91d0*/  @!P5 LDS R23, [R0+0x3000] ;  /* 0x003000000017d984 */ /* 0x000fe80000000800 */
[----:B------:R-:W-:Y:S04]  /*91e0*/  @!P6 LDS R25, [R0+0x3600] ;  /* 0x003600000019e984 */ /* 0x000fe80000000800 */
[----:B---3--:R-:W-:Y:S04]  /*91f0*/  @!P2 STG.E desc[UR8][R34.64], R15 ;  /* 0x0000000f2200a986 */ /* 0x008fe8000c101908 */
[----:B----4-:R1:W-:Y:S04]  /*9200*/  @!P1 STG.E desc[UR8][R8.64], R3 ;  /* 0x0000000308009986 */ /* 0x0103e8000c101908 */
[----:B-----5:R2:W-:Y:S01]  /*9210*/  @!P0 STG.E desc[UR8][R6.64], R5 ;  /* 0x0000000506008986 */ /* 0x0205e2000c101908 */
[----:B------:R-:W-:-:S02]  /*9220*/  ISETP.NE.AND P0, PT, R28, RZ, PT ;  /* 0x000000ff1c00720c */ /* 0x000fc40003f05270 */
[----:B------:R-:W-:Y:S01]  /*9230*/  ISETP.NE.AND P1, PT, R30, RZ, PT ;  /* 0x000000ff1e00720c */ /* 0x000fe20003f25270 */
[----:B------:R-:W3:Y:S01]  /*9240*/  @!P6 LDC.64 R28, c[0x0][0x398] ;  /* 0x0000e600ff1ceb82 */ /* 0x000ee20000000a00 */
[----:B------:R-:W-:-:S07]  /*9250*/  ISETP.NE.AND P2, PT, R36, RZ, PT ;  /* 0x000000ff2400720c */ /* 0x000fce0003f45270 */
[----:B-1----:R-:W1:Y:S02]  /*9260*/  @!P3 LDC.64 R8, c[0x0][0x398] ;  /* 0x0000e600ff08bb82 */ /* 0x002e640000000a00 */
[----:B------:R-:W4:Y:S01]  /*9270*/  @!P0 LDS R11, [R0+0x1200] ;  /* 0x00120000000b8984 */ /* 0x000f220000000800 */
[----:B------:R-:W-:-:S03]  /*9280*/  @!P0 IMAD.IADD R41, R32, 0x1, R41 ;  /* 0x0000000120298824 */ /* 0x000fc600078e0229 */
[----:B------:R-:W5:Y:S02]  /*9290*/  @!P1 LDS R15, [R0+0x1800] ;  /* 0x00180000000f9984 */ /* 0x000f640000000800 */
[----:B------:R-:W0:Y:S02]  /*92a0*/  @!P0 LDC.64 R12, c[0x0][0x398] ;  /* 0x0000e600ff0c8b82 */ /* 0x000e240000000a00 */
[----:B------:R-:W3:Y:S06]  /*92b0*/  @!P2 LDS R17, [R0+0x1e00] ;  /* 0x001e00000011a984 */ /* 0x000eec0000000800 */
[----:B--2---:R-:W2:Y:S01]  /*92c0*/  @!P2 LDC.64 R6, c[0x0][0x398] ;  /* 0x0000e600ff06ab82 */ /* 0x004ea20000000a00 */
[----:B0-----:R-:W-:-:S05]  /*92d0*/  @!P0 IMAD.WIDE.U32 R12, R41, 0x4, R12 ;  /* 0x00000004290c8825 */ /* 0x001fca00078e000c */
[----:B----4-:R0:W-:Y:S01]  /*92e0*/  @!P0 STG.E desc[UR8][R12.64], R11 ;  /* 0x0000000b0c008986 */ /* 0x0101e2000c101908 */
[----:B------:R-:W-:Y:S02]  /*92f0*/  LOP3.LUT P0, RZ, R2, 0x8, RZ, 0xc0, !PT ;  /* 0x0000000802ff7812 */ /* 0x000fe4000780c0ff */
[----:B------:R-:W4:Y:S08]  /*9300*/  @!P1 LDC.64 R2, c[0x0][0x398] ;  /* 0x0000e600ff029b82 */ /* 0x000f300000000a00 */
[----:B0-----:R-:W0:Y:S01]  /*9310*/  @!P5 LDC.64 R12, c[0x0][0x398] ;  /* 0x0000e600ff0cdb82 */ /* 0x001e220000000a00 */
[----:B------:R-:W-:-:S02]  /*9320*/  @!P1 IMAD.IADD R5, R20, 0x1, R10 ;  /* 0x0000000114059824 */ /* 0x000fc400078e020a */
[----:B------:R-:W-:Y:S02]  /*9330*/  @!P2 IMAD.IADD R77, R24, 0x1, R77 ;  /* 0x00000001184da824 */ /* 0x000fe400078e024d */
[----:B------:R-:W-:Y:S02]  /*9340*/  @!P3 IMAD.IADD R51, R22, 0x1, R51 ;  /* 0x000000011633b824 */ /* 0x000fe400078e0233 */
[----:B------:R-:W-:Y:S02]  /*9350*/  @!P4 IMAD.IADD R11, R64, 0x1, R4 ;  /* 0x00000001400bc824 */ /* 0x000fe400078e0204 */
[----:B------:R-:W-:Y:S02]  /*9360*/  @!P5 IMAD.IADD R31, R60, 0x1, R18 ;  /* 0x000000013c1fd824 */ /* 0x000fe400078e0212 */
[----:B------:R-:W-:Y:S02]  /*9370*/  @!P6 IMAD.IADD R33, R62, 0x1, R14 ;  /* 0x000000013e21e824 */ /* 0x000fe400078e020e */
[----:B----4-:R-:W-:-:S04]  /*9380*/  @!P1 IMAD.WIDE.U32 R2, R5, 0x4, R2 ;  /* 0x0000000405029825 */ /* 0x010fc800078e0002 */
[----:B--2---:R-:W-:Y:S01]  /*9390*/  @!P2 IMAD.WIDE.U32 R4, R77, 0x4, R6 ;  /* 0x000000044d04a825 */ /* 0x004fe200078e0006 */
[----:B-----5:R2:W-:Y:S03]  /*93a0*/  @!P1 STG.E desc[UR8][R2.64], R15 ;  /* 0x0000000f02009986 */ /* 0x0205e6000c101908 */
[----:B-1----:R-:W-:Y:S01]  /*93b0*/  @!P3 IMAD.WIDE.U32 R6, R51, 0x4, R8 ;  /* 0x000000043306b825 */ /* 0x002fe200078e0008 */
[----:B---3--:R2:W-:Y:S03]  /*93c0*/  @!P2 STG.E desc[UR8][R4.64], R17 ;  /* 0x000000110400a986 */ /* 0x0085e6000c101908 */
[----:B------:R-:W-:Y:S01]  /*93d0*/  @!P4 IMAD.WIDE.U32 R8, R11, 0x4, R26 ;  /* 0x000000040b08c825 */ /* 0x000fe200078e001a */
[----:B------:R2:W-:Y:S03]  /*93e0*/  @!P3 STG.E desc[UR8][R6.64], R19 ;  /* 0x000000130600b986 */ /* 0x0005e6000c101908 */
[----:B0-----:R-:W-:Y:S01]  /*93f0*/  @!P5 IMAD.WIDE.U32 R10, R31, 0x4, R12 ;  /* 0x000000041f0ad825 */ /* 0x001fe200078e000c */
[----:B------:R2:W-:Y:S03]  /*9400*/  @!P4 STG.E desc[UR8][R8.64], R21 ;  /* 0x000000150800c986 */ /* 0x0005e6000c101908 */
[----:B------:R-:W-:Y:S01]  /*9410*/  @!P6 IMAD.WIDE.U32 R12, R33, 0x4, R28 ;  /* 0x00000004210ce825 */ /* 0x000fe200078e001c */
[----:B------:R2:W-:Y:S04]  /*9420*/  @!P5 STG.E desc[UR8][R10.64], R23 ;  /* 0x000000170a00d986 */ /* 0x0005e8000c101908 */
[----:B------:R2:W-:Y:S01]  /*9430*/  @!P6 STG.E desc[UR8][R12.64], R25 ;  /* 0x000000190c00e986 */ /* 0x0005e2000c101908 */
[----:B------:R-:W-:Y:S05]  /*9440*/  @P0 EXIT ;  /* 0x000000000000094d */ /* 0x000fea0003800000 */
[----:B--2---:R-:W0:Y:S01]  /*9450*/  LDS R5, [R0+0x3c00] ;  /* 0x003c000000057984 */ /* 0x004e220000000800 */
[----:B------:R-:W1:Y:S01]  /*9460*/  LDC.64 R2, c[0x0][0x398] ;  /* 0x0000e600ff027b82 */ /* 0x000e620000000a00 */
[----:B------:R-:W-:-:S04]  /*9470*/  IMAD.IADD R67, R16, 0x1, R67 ;  /* 0x0000000110437824 */ /* 0x000fc800078e0243 */
[----:B-1----:R-:W-:-:S05]  /*9480*/  IMAD.WIDE.U32 R2, R67, 0x4, R2 ;  /* 0x0000000443027825 */ /* 0x002fca00078e0002 */
[----:B0-----:R-:W-:Y:S01]  /*9490*/  STG.E desc[UR8][R2.64], R5 ;  /* 0x0000000502007986 */ /* 0x001fe2000c101908 */
[----:B------:R-:W-:Y:S05]  /*94a0*/  EXIT ;  /* 0x000000000000794d */ /* 0x000fea0003800000 */
.L_x_19:
[----:B------:R-:W-:Y:S01]  /*94b0*/  ISETP.GE.AND P0, PT, R5, 0x1080, PT ;  /* 0x000010800500780c */ /* 0x000fe20003f06270 */
[----:B------:R-:W-:Y:S02]  /*94c0*/  IMAD.MOV.U32 R9, RZ, RZ, R27 ;  /* 0x000000ffff097224 */ /* 0x000fe400078e001b */
[----:B------:R-:W-:-:S10]  /*94d0*/  IMAD.MOV.U32 R11, RZ, RZ, R5 ;  /* 0x000000ffff0b7224 */ /* 0x000fd400078e0005 */
[----:B------:R-:W-:Y:S05]  /*94e0*/  @!P0 BRA `(.L_x_22) ;  /* 0x0000000000a08947 */ /* 0x000fea0003800000 */
[----:B------:R-:W-:Y:S02]  /*94f0*/  IMAD.MOV.U32 R11, RZ, RZ, R5 ;  /* 0x000000ffff0b7224 */ /* 0x000fe400078e0005 */
[----:B------:R-:W-:-:S07]  /*9500*/  IMAD.MOV.U32 R9, RZ, RZ, R27 ;  /* 0x000000ffff097224 */ /* 0x000fce00078e001b */
.L_x_23:
[----:B--2---:R-:W2:Y:S01]  /*9510*/  LDC.64 R12, c[0x0][0x380] ;  /* 0x0000e000ff0c7b82 */ /* 0x004ea20000000a00 */
[----:B-1----:R-:W-:-:S04]  /*9520*/  IADD3 R0, P0, PT, R71, R9, RZ ;  /* 0x0000000947007210 */ /* 0x002fc80007f1e0ff */
[----:B------:R-:W-:Y:S01]  /*9530*/  LEA.HI.X.SX32 R3, R9, RZ, 0x1, P0 ;  /* 0x000000ff09037211 */ /* 0x000fe200000f0eff */
[C---:B------:R-:W-:Y:S02]  /*9540*/  IMAD.SHL.U32 R7, R0.reuse, 0x4, RZ ;  /* 0x0000000400077824 */ /* 0x040fe400078e00ff */
[----:B------:R-:W1:Y:S01]  /*9550*/  LDC.64 R36, c[0x0][0x388] ;  /* 0x0000e200ff247b82 */ /* 0x000e620000000a00 */
[----:B------:R-:W-:Y:S02]  /*9560*/  SHF.L.U64.HI R0, R0, 0x2, R3 ;  /* 0x0000000200007819 */ /* 0x000fe40000010203 */
[----:B--2---:R-:W-:-:S04]  /*9570*/  IADD3 R2, P0, P1, R7, 0x1e00, R12 ;  /* 0x00001e0007027810 */ /* 0x004fc8000791e00c */
[----:B------:R-:W-:-:S05]  /*9580*/  IADD3.X R3, PT, PT, R0, R13, RZ, P0, P1 ;  /* 0x0000000d00037210 */ /* 0x000fca00007e24ff */
[----:B------:R-:W2:Y:S04]  /*9590*/  LDG.E R13, desc[UR8][R2.64+-0x1e00] ;  /* 0xffe20008020d7981 */ /* 0x000ea8000c1e1900 */
[----:B------:R-:W3:Y:S04]  /*95a0*/  LDG.E R15, desc[UR8][R2.64+-0x1800] ;  /* 0xffe80008020f7981 */ /* 0x000ee8000c1e1900 */
[----:B------:R-:W4:Y:S04]  /*95b0*/  LDG.E R17, desc[UR8][R2.64+-0x1200] ;  /* 0xffee000802117981 */ /* 0x000f28000c1e1900 */
[----:B0-----:R-:W5:Y:S04]  /*95c0*/  LDG.E R19, desc[UR8][R2.64+-0xc00] ;  /* 0xfff4000802137981 */ /* 0x001f68000c1e1900 */
[----:B------:R-:W5:Y:S04]  /*95d0*/  LDG.E R21, desc[UR8][R2.64+-0x600] ;  /* 0xfffa000802157981 */ /* 0x000f68000c1e1900 */
[----:B------:R-:W5:Y:S04]  /*95e0*/  LDG.E R23, desc[UR8][R2.64] ;  /* 0x0000000802177981 */ /* 0x000f68000c1e1900 */
[----:B------:R-:W5:Y:S04]  /*95f0*/  LDG.E R25, desc[UR8][R2.64+0x600] ;  /* 0x0006000802197981 */ /* 0x000f68000c1e1900 */
[----:B------:R-:W5:Y:S04]  /*9600*/  LDG.E R29, desc[UR8][R2.64+0xc00] ;  /* 0x000c0008021d7981 */ /* 0x000f68000c1e1900 */
[----:B------:R-:W5:Y:S04]  /*9610*/  LDG.E R31, desc[UR8][R2.64+0x1200] ;  /* 0x00120008021f7981 */ /* 0x000f68000c1e1900 */
[----:B------:R-:W5:Y:S04]  /*9620*/  LDG.E R33, desc[UR8][R2.64+0x1800] ;  /* 0x0018000802217981 */ /* 0x000f68000c1e1900 */
[----:B------:R-:W5:Y:S01]  /*9630*/  LDG.E R35, desc[UR8][R2.64+0x1e00] ;  /* 0x001e000802237981 */ /* 0x000f62000c1e1900 */
[----:B------:R-:W-:Y:S05]  /*9640*/  WARPSYNC.ALL ;  /* 0x0000000000007948 */ /* 0x000fea0003800000 */
[----:B------:R-:W-:Y:S01]  /*9650*/  BAR.SYNC.DEFER_BLOCKING 0x0 ;  /* 0x0000000000007b1d */ /* 0x000fe20000010000 */
[----:B-1----:R-:W-:Y:S01]  /*9660*/  IADD3 R6, P0, P1, R7, 0x1e00, R36 ;  /* 0x00001e0007067810 */ /* 0x002fe2000791e024 */
[----:B------:R-:W-:-:S02]  /*9670*/  VIADD R11, R11, 0xffffef80 ;  /* 0xffffef800b0b7836 */ /* 0x000fc40000000000 */
[----:B------:R-:W-:Y:S01]  /*9680*/  VIADD R9, R9, 0x1080 ;  /* 0x0000108009097836 */ /* 0x000fe20000000000 */
[----:B------:R-:W-:Y:S02]  /*9690*/  IADD3.X R7, PT, PT, R0, R37, RZ, P0, P1 ;  /* 0x0000002500077210 */ /* 0x000fe400007e24ff */
[----:B------:R-:W-:-:S03]  /*96a0*/  ISETP.GT.AND P0, PT, R11, 0x107f, PT ;  /* 0x0000107f0b00780c */ /* 0x000fc60003f04270 */
        /* <DEDUP_REMOVED lines=8> */
[----:B------:R2:W-:Y:S04]  /*9730*/  STG.E desc[UR8][R6.64+0x1200], R31 ;  /* 0x0012001f06007986 */ /* 0x0005e8000c101908 */
[----:B------:R2:W-:Y:S04]  /*9740*/  STG.E desc[UR8][R6.64+0x1800], R33 ;  /* 0x0018002106007986 */ /* 0x0005e8000c101908 */
[----:B------:R2:W-:Y:S01]  /*9750*/  STG.E desc[UR8][R6.64+0x1e00], R35 ;  /* 0x001e002306007986 */ /* 0x0005e2000c101908 */
[----:B------:R-:W-:Y:S05]  /*9760*/  @P0 BRA `(.L_x_23) ;  /* 0xfffffffc00680947 */ /* 0x000fea000383ffff */
.L_x_22:
[----:B------:R-:W-:-:S13]  /*9770*/  ISETP.GE.AND P0, PT, R9, R4, PT ;  /* 0x000000040900720c */ /* 0x000fda0003f06270 */
[----:B------:R-:W-:Y:S05]  /*9780*/  @P0 BRA `(.L_x_24) ;  /* 0x0000000400240947 */ /* 0x000fea0003800000 */
[----:B------:R-:W0:Y:S01]  /*9790*/  LDCU.64 UR4, c[0x0][0x380] ;  /* 0x00007000ff0477ac */ /* 0x000e220008000a00 */
[C---:B-1----:R-:W-:Y:S01]  /*97a0*/  IADD3 R0, P0, PT, R71.reuse, R9, RZ ;  /* 0x0000000947007210 */ /* 0x042fe20007f1e0ff */
[C---:B------:R-:W-:Y:S01]  /*97b0*/  VIADD R10, R71.reuse, 0x180 ;  /* 0x00000180470a7836 */ /* 0x040fe20000000000 */
[CC--:B------:R-:W-:Y:S01]  /*97c0*/  ISETP.GE.AND P6, PT, R71.reuse, R11.reuse, PT ;  /* 0x0000000b4700720c */ /* 0x0c0fe20003fc6270 */
[----:B------:R-:W-:Y:S01]  /*97d0*/  VIADD R12, R71, 0x300 ;  /* 0x00000300470c7836 */ /* 0x000fe20000000000 */
[----:B--2---:R-:W-:Y:S01]  /*97e0*/  LEA.HI.X.SX32 R7, R9, RZ, 0x1, P0 ;  /* 0x000000ff09077211 */ /* 0x004fe200000f0eff */
[----:B------:R-:W-:Y:S01]  /*97f0*/  IMAD.SHL.U32 R8, R0, 0x4, RZ ;  /* 0x0000000400087824 */ /* 0x000fe200078e00ff */
[-C--:B------:R-:W-:Y:S01]  /*9800*/  ISETP.GE.AND P5, PT, R10, R11.reuse, PT ;  /* 0x0000000b0a00720c */ /* 0x080fe20003fa6270 */
[C---:B------:R-:W-:Y:S01]  /*9810*/  VIADD R14, R71.reuse, 0x480 ;  /* 0x00000480470e7836 */ /* 0x040fe20000000000 */
[----:B------:R-:W-:Y:S01]  /*9820*/  SHF.L.U64.HI R0, R0, 0x2, R7 ;  /* 0x0000000200007819 */ /* 0x000fe20000010207 */
[C---:B------:R-:W-:Y:S01]  /*9830*/  VIADD R10, R71.reuse, 0x600 ;  /* 0x00000600470a7836 */ /* 0x040fe20000000000 */
[----:B------:R-:W-:Y:S01]  /*9840*/  ISETP.GE.AND P4, PT, R12, R11, PT ;  /* 0x0000000b0c00720c */ /* 0x000fe20003f86270 */
[----:B------:R-:W-:Y:S01]  /*9850*/  VIADD R12, R71, 0x780 ;  /* 0x00000780470c7836 */ /* 0x000fe20000000000 */
[----:B------:R-:W-:-:S02]  /*9860*/  LOP3.LUT R2, R2, 0xfffffffb, RZ, 0xc0, !PT ;  /* 0xfffffffb02027812 */ /* 0x000fc400078ec0ff */
[-C--:B------:R-:W-:Y:S01]  /*9870*/  ISETP.GE.AND P3, PT, R14, R11.reuse, PT ;  /* 0x0000000b0e00720c */ /* 0x080fe20003f66270 */
[C---:B------:R-:W-:Y:S01]  /*9880*/  VIADD R14, R71.reuse, 0x900 ;  /* 0x00000900470e7836 */ /* 0x040fe20000000000 */
[----:B------:R-:W-:Y:S01]  /*9890*/  ISETP.GE.AND P1, PT, R12, R11, PT ;  /* 0x0000000b0c00720c */ /* 0x000fe20003f26270 */
[----:B------:R-:W-:Y:S01]  /*98a0*/  VIADD R12, R71, 0xd80 ;  /* 0x00000d80470c7836 */ /* 0x000fe20000000000 */
[----:B0-----:R-:W-:Y:S02]  /*98b0*/  IADD3 R6, P0, PT, R8, UR4, RZ ;  /* 0x0000000408067c10 */ /* 0x001fe4000ff1e0ff */
[----:B------:R-:W-:Y:S02]  /*98c0*/  @P5 LOP3.LUT R2, R2, 0x4, RZ, 0xfc, !PT ;  /* 0x0000000402025812 */ /* 0x000fe400078efcff */
[----:B------:R-:W-:Y:S01]  /*98d0*/  IADD3.X R7, PT, PT, R0, UR5, RZ, P0, !PT ;  /* 0x0000000500077c10 */ /* 0x000fe200087fe4ff */
[----:B------:R-:W-:Y:S05]  /*98e0*/  WARPSYNC.ALL ;  /* 0x0000000000007948 */ /* 0x000fea0003800000 */
[----:B------:R-:W2:Y:S01]  /*98f0*/  @!P6 LDG.E R3, desc[UR8][R6.64] ;  /* 0x000000080603e981 */ /* 0x000ea2000c1e1900 */
[----:B------:R-:W0:Y:S01]  /*9900*/  LDCU.64 UR4, c[0x0][0x388] ;  /* 0x00007100ff0477ac */ /* 0x000e220008000a00 */
[----:B------:R-:W-:-:S02]  /*9910*/  LOP3.LUT R2, R2, 0xfffffffd, RZ, 0xc0, !PT ;  /* 0xfffffffd02027812 */ /* 0x000fc400078ec0ff */
[----:B------:R-:W3:Y:S01]  /*9920*/  @!P5 LDG.E R13, desc[UR8][R6.64+0x600] ;  /* 0x00060008060dd981 */ /* 0x000ee2000c1e1900 */
[----:B------:R-:W-:Y:S02]  /*9930*/  ISETP.GE.AND P0, PT, R10, R11, PT ;  /* 0x0000000b0a00720c */ /* 0x000fe40003f06270 */
[----:B------:R-:W-:Y:S01]  /*9940*/  @P4 LOP3.LUT R2, R2, 0x2, RZ, 0xfc, !PT ;  /* 0x0000000202024812 */ /* 0x000fe200078efcff */
[----:B------:R-:W4:Y:S01]  /*9950*/  @!P4 LDG.E R15, desc[UR8][R6.64+0xc00] ;  /* 0x000c0008060fc981 */ /* 0x000f22000c1e1900 */
[----:B------:R-:W-:Y:S02]  /*9960*/  LOP3.LUT R10, R71, 0xc00, RZ, 0xfc, !PT ;  /* 0x00000c00470a7812 */ /* 0x000fe400078efcff */
[----:B------:R-:W-:Y:S01]  /*9970*/  LOP3.LUT R2, R2, 0xfffffffe, RZ, 0xc0, !PT ;  /* 0xfffffffe02027812 */ /* 0x000fe200078ec0ff */
[----:B------:R-:W5:Y:S03]  /*9980*/  @!P3 LDG.E R17, desc[UR8][R6.64+0x1200] ;  /* 0x001200080611b981 */ /* 0x000f66000c1e1900 */
[----:B------:R-:W-:Y:S01]  /*9990*/  @P3 LOP3.LUT R2, R2, 0x1, RZ, 0xfc, !PT ;  /* 0x0000000102023812 */ /* 0x000fe200078efcff */
[----:B------:R-:W5:Y:S01]  /*99a0*/  @!P1 LDG.E R21, desc[UR8][R6.64+0x1e00] ;  /* 0x001e000806159981 */ /* 0x000f62000c1e1900 */
[----:B0-----:R-:W-:-:S03]  /*99b0*/  IADD3 R8, P2, PT, R8, UR4, RZ ;  /* 0x0000000408087c10 */ /* 0x001fc6000ff5e0ff */
[----:B------:R-:W5:Y:S01]  /*99c0*/  @!P0 LDG.E R19, desc[UR8][R6.64+0x1800] ;  /* 0x0018000806138981 */ /* 0x000f62000c1e1900 */
[----:B------:R-:W-:Y:S01]  /*99d0*/  IADD3.X R9, PT, PT, R0, UR5, RZ, P2, !PT ;  /* 0x0000000500097c10 */ /* 0x000fe200097fe4ff */
[C---:B------:R-:W-:Y:S01]  /*99e0*/  VIADD R0, R71.reuse, 0xa80 ;  /* 0x00000a8047007836 */ /* 0x040fe20000000000 */
[-C--:B------:R-:W-:Y:S01]  /*99f0*/  ISETP.GE.AND P2, PT, R14, R11.reuse, PT ;  /* 0x0000000b0e00720c */ /* 0x080fe20003f46270 */
[----:B------:R-:W-:Y:S01]  /*9a00*/  VIADD R14, R71, 0xf00 ;  /* 0x00000f00470e7836 */ /* 0x000fe20000000000 */
[----:B------:R-:W-:Y:S02]  /*9a10*/  P2R R20, PR, RZ, 0x1 ;  /* 0x00000001ff147803 */ /* 0x000fe40000000000 */
[----:B------:R-:W-:Y:S02]  /*9a20*/  LOP3.LUT P0, RZ, R2, 0x1, RZ, 0xc0, !PT ;  /* 0x0000000102ff7812 */ /* 0x000fe4000780c0ff */
[-C--:B------:R-:W-:Y:S02]  /*9a30*/  ISETP.GE.AND P3, PT, R0, R11.reuse, PT ;  /* 0x0000000b0000720c */ /* 0x080fe40003f66270 */
[----:B------:R-:W-:-:S02]  /*9a40*/  ISETP.GE.AND P4, PT, R10, R11, PT ;  /* 0x0000000b0a00720c */ /* 0x000fc40003f86270 */
[-C--:B------:R-:W-:Y:S02]  /*9a50*/  ISETP.GE.AND P5, PT, R12, R11.reuse, PT ;  /* 0x0000000b0c00720c */ /* 0x080fe40003fa6270 */
[----:B------:R-:W-:Y:S01]  /*9a60*/  ISETP.GE.AND P6, PT, R14, R11, PT ;  /* 0x0000000b0e00720c */ /* 0x000fe20003fc6270 */
[----:B------:R-:W5:Y:S01]  /*9a70*/  @!P2 LDG.E R23, desc[UR8][R6.64+0x2400] ;  /* 0x002400080617a981 */ /* 0x000f62000c1e1900 */
[----:B------:R-:W-:Y:S02]  /*9a80*/  P2R R18, PR, RZ, 0x1 ;  /* 0x00000001ff127803 */ /* 0x000fe40000000000 */
[----:B------:R-:W-:-:S03]  /*9a90*/  LOP3.LUT P0, RZ, R2, 0x2, RZ, 0xc0, !PT ;  /* 0x0000000202ff7812 */ /* 0x000fc6000780c0ff */
[----:B------:R-:W5:Y:S01]  /*9aa0*/  @!P3 LDG.E R25, desc[UR8][R6.64+0x2a00] ;  /* 0x002a00080619b981 */ /* 0x000f62000c1e1900 */
[----:B------:R-:W-:Y:S02]  /*9ab0*/  P2R R16, PR, RZ, 0x1 ;  /* 0x00000001ff107803 */ /* 0x000fe40000000000 */
[----:B------:R-:W-:Y:S01]  /*9ac0*/  LOP3.LUT P0, RZ, R2, 0x4, RZ, 0xc0, !PT ;  /* 0x0000000402ff7812 */ /* 0x000fe2000780c0ff */
[----:B------:R-:W5:Y:S03]  /*9ad0*/  @!P4 LDG.E R29, desc[UR8][R6.64+0x3000] ;  /* 0x00300008061dc981 */ /* 0x000f66000c1e1900 */
[----:B------:R-:W-:Y:S01]  /*9ae0*/  P2R R2, PR, RZ, 0x1 ;  /* 0x00000001ff027803 */ /* 0x000fe20000000000 */
[----:B------:R-:W5:Y:S01]  /*9af0*/  @!P5 LDG.E R31, desc[UR8][R6.64+0x3600] ;  /* 0x00360008061fd981 */ /* 0x000f62000c1e1900 */
[----:B------:R-:W-:-:S03]  /*9b00*/  ISETP.GE.AND P0, PT, R71, R11, PT ;  /* 0x0000000b4700720c */ /* 0x000fc60003f06270 */
[----:B------:R-:W5:Y:S01]  /*9b10*/  @!P6 LDG.E R11, desc[UR8][R6.64+0x3c00] ;  /* 0x003c0008060be981 */ /* 0x000f62000c1e1900 */
[----:B------:R-:W-:Y:S09]  /*9b20*/  BAR.SYNC.DEFER_BLOCKING 0x0 ;  /* 0x0000000000007b1d */ /* 0x000ff20000010000 */
[----:B--2---:R0:W-:Y:S01]  /*9b30*/  @!P0 STG.E desc[UR8][R8.64], R3 ;  /* 0x0000000308008986 */ /* 0x0041e2000c101908 */
[----:B------:R-:W-:-:S13]  /*9b40*/  ISETP.NE.AND P0, PT, R2, RZ, PT ;  /* 0x000000ff0200720c */ /* 0x000fda0003f05270 */
[----:B---3--:R0:W-:Y:S01]  /*9b50*/  @!P0 STG.E desc[UR8][R8.64+0x600], R13 ;  /* 0x0006000d08008986 */ /* 0x0081e2000c101908 */
[----:B------:R-:W-:-:S13]  /*9b60*/  ISETP.NE.AND P0, PT, R16, RZ, PT ;  /* 0x000000ff1000720c */ /* 0x000fda0003f05270 */
[----:B----4-:R0:W-:Y:S01]  /*9b70*/  @!P0 STG.E desc[UR8][R8.64+0xc00], R15 ;  /* 0x000c000f08008986 */ /* 0x0101e2000c101908 */
[----:B------:R-:W-:-:S13]  /*9b80*/  ISETP.NE.AND P0, PT, R18, RZ, PT ;  /* 0x000000ff1200720c */ /* 0x000fda0003f05270 */
[----:B-----5:R0:W-:Y:S01]  /*9b90*/  @!P0 STG.E desc[UR8][R8.64+0x1200], R17 ;  /* 0x0012001108008986 */ /* 0x0201e2000c101908 */
[----:B------:R-:W-:-:S03]  /*9ba0*/  ISETP.NE.AND P0, PT, R20, RZ, PT ;  /* 0x000000ff1400720c */ /* 0x000fc60003f05270 */
[----:B------:R0:W-:Y:S04]  /*9bb0*/  @!P1 STG.E desc[UR8][R8.64+0x1e00], R21 ;  /* 0x001e001508009986 */ /* 0x0001e8000c101908 */
[----:B------:R0:W-:Y:S04]  /*9bc0*/  @!P2 STG.E desc[UR8][R8.64+0x2400], R23 ;  /* 0x002400170800a986 */ /* 0x0001e8000c101908 */
[----:B------:R0:W-:Y:S04]  /*9bd0*/  @!P3 STG.E desc[UR8][R8.64+0x2a00], R25 ;  /* 0x002a00190800b986 */ /* 0x0001e8000c101908 */
[----:B------:R0:W-:Y:S04]  /*9be0*/  @!P0 STG.E desc[UR8][R8.64+0x1800], R19 ;  /* 0x0018001308008986 */ /* 0x0001e8000c101908 */
[----:B------:R0:W-:Y:S04]  /*9bf0*/  @!P4 STG.E desc[UR8][R8.64+0x3000], R29 ;  /* 0x0030001d0800c986 */ /* 0x0001e8000c101908 */
[----:B------:R0:W-:Y:S04]  /*9c00*/  @!P5 STG.E desc[UR8][R8.64+0x3600], R31 ;  /* 0x0036001f0800d986 */ /* 0x0001e8000c101908 */
[----:B------:R0:W-:Y:S02]  /*9c10*/  @!P6 STG.E desc[UR8][R8.64+0x3c00], R11 ;  /* 0x003c000b0800e986 */ /* 0x0001e4000c101908 */
.L_x_24:
[----:B------:R-:W-:-:S13]  /*9c20*/  ISETP.GE.AND P0, PT, R5, 0x1080, PT ;  /* 0x000010800500780c */ /* 0x000fda0003f06270 */
[----:B------:R-:W-:Y:S05]  /*9c30*/  @!P0 BRA `(.L_x_25) ;  /* 0x0000000000988947 */ /* 0x000fea0003800000 */
.L_x_26:
[----:B0-----:R-:W0:Y:S01]  /*9c40*/  LDC.64 R8, c[0x0][0x390] ;  /* 0x0000e400ff087b82 */ /* 0x001e220000000a00 */
[----:B-1----:R-:W-:-:S04]  /*9c50*/  IADD3 R0, P0, PT, R71, R27, RZ ;  /* 0x0000001b47007210 */ /* 0x002fc80007f1e0ff */
[----:B------:R-:W-:Y:S01]  /*9c60*/  LEA.HI.X.SX32 R3, R27, RZ, 0x1, P0 ;  /* 0x000000ff1b037211 */ /* 0x000fe200000f0eff */
[C---:B--2---:R-:W-:Y:S02]  /*9c70*/  IMAD.SHL.U32 R7, R0.reuse, 0x4, RZ ;  /* 0x0000000400077824 */ /* 0x044fe400078e00ff */
[----:B------:R-:W1:Y:S01]  /*9c80*/  LDC.64 R32, c[0x0][0x398] ;  /* 0x0000e600ff207b82 */ /* 0x000e620000000a00 */
[----:B------:R-:W-:Y:S02]  /*9c90*/  SHF.L.U64.HI R0, R0, 0x2, R3 ;  /* 0x0000000200007819 */ /* 0x000fe40000010203 */
[----:B0-----:R-:W-:-:S04]  /*9ca0*/  IADD3 R2, P0, P1, R7, 0x1e00, R8 ;  /* 0x00001e0007027810 */ /* 0x001fc8000791e008 */
[----:B------:R-:W-:-:S05]  /*9cb0*/  IADD3.X R3, PT, PT, R0, R9, RZ, P0, P1 ;  /* 0x0000000900037210 */ /* 0x000fca00007e24ff */
        /* <DEDUP_REMOVED lines=30> */
.L_x_25:
[----:B------:R-:W-:-:S13]  /*9ea0*/  ISETP.GE.AND P0, PT, R27, R4, PT ;  /* 0x000000041b00720c */ /* 0x000fda0003f06270 */
[----:B0-----:R-:W-:Y:S05]  /*9eb0*/  @P0 EXIT ;  /* 0x000000000000094d */ /* 0x001fea0003800000 */
[----:B------:R-:W0:Y:S01]  /*9ec0*/  LDCU.64 UR4, c[0x0][0x390] ;  /* 0x00007200ff0477ac */ /* 0x000e220008000a00 */
[C---:B-1----:R-:W-:Y:S01]  /*9ed0*/  IADD3 R0, P0, PT, R71.reuse, R27, RZ ;  /* 0x0000001b47007210 */ /* 0x042fe20007f1e0ff */
[C---:B------:R-:W-:Y:S01]  /*9ee0*/  VIADD R4, R71.reuse, 0x180 ;  /* 0x0000018047047836 */ /* 0x040fe20000000000 */
[CC--:B------:R-:W-:Y:S01]  /*9ef0*/  ISETP.GE.AND P6, PT, R71.reuse, R5.reuse, PT ;  /* 0x000000054700720c */ /* 0x0c0fe20003fc6270 */
[----:B------:R-:W-:Y:S01]  /*9f00*/  VIADD R8, R71, 0x300 ;  /* 0x0000030047087836 */ /* 0x000fe20000000000 */
[----:B------:R-:W-:Y:S01]  /*9f10*/  LEA.HI.X.SX32 R3, R27, RZ, 0x1, P0 ;  /* 0x000000ff1b037211 */ /* 0x000fe200000f0eff */
[----:B--2---:R-:W-:Y:S01]  /*9f20*/  IMAD.SHL.U32 R6, R0, 0x4, RZ ;  /* 0x0000000400067824 */ /* 0x004fe200078e00ff */
[-C--:B------:R-:W-:Y:S01]  /*9f30*/  ISETP.GE.AND P5, PT, R4, R5.reuse, PT ;  /* 0x000000050400720c */ /* 0x080fe20003fa6270 */
[C---:B------:R-:W-:Y:S01]  /*9f40*/  VIADD R10, R71.reuse, 0x480 ;  /* 0x00000480470a7836 */ /* 0x040fe20000000000 */
[----:B------:R-:W-:Y:S01]  /*9f50*/  SHF.L.U64.HI R0, R0, 0x2, R3 ;  /* 0x0000000200007819 */ /* 0x000fe20000010203 */
[C---:B------:R-:W-:Y:S01]  /*9f60*/  VIADD R4, R71.reuse, 0x600 ;  /* 0x0000060047047836 */ /* 0x040fe20000000000 */
[-C--:B------:R-:W-:Y:S01]  /*9f70*/  ISETP.GE.AND P4, PT, R8, R5.reuse, PT ;  /* 0x000000050800720c */ /* 0x080fe20003f86270 */
[C---:B------:R-:W-:Y:S01]  /*9f80*/  VIADD R8, R71.reuse, 0x780 ;  /* 0x0000078047087836 */ /* 0x040fe20000000000 */
[-C--:B------:R-:W-:Y:S01]  /*9f90*/  ISETP.GE.AND P3, PT, R10, R5.reuse, PT ;  /* 0x000000050a00720c */ /* 0x080fe20003f66270 */
[C---:B------:R-:W-:Y:S01]  /*9fa0*/  VIADD R10, R71.reuse, 0x900 ;  /* 0x00000900470a7836 */ /* 0x040fe20000000000 */
[----:B------:R-:W-:Y:S01]  /*9fb0*/  P2R R20, PR, RZ, 0x20 ;  /* 0x00000020ff147803 */ /* 0x000fe20000000000 */
[C---:B------:R-:W-:Y:S01]  /*9fc0*/  VIADD R70, R71.reuse, 0xf00 ;  /* 0x00000f0047467836 */ /* 0x040fe20000000000 */
[----:B------:R-:W-:Y:S01]  /*9fd0*/  ISETP.GE.AND P1, PT, R8, R5, PT ;  /* 0x000000050800720c */ /* 0x000fe20003f26270 */
[----:B------:R-:W-:Y:S01]  /*9fe0*/  VIADD R8, R71, 0xd80 ;  /* 0x00000d8047087836 */ /* 0x000fe20000000000 */
[----:B0-----:R-:W-:-:S02]  /*9ff0*/  IADD3 R2, P0, PT, R6, UR4, RZ ;  /* 0x0000000406027c10 */ /* 0x001fc4000ff1e0ff */
[----:B------:R-:W-:Y:S02]  /*a000*/  P2R R12, PR, RZ, 0x10 ;  /* 0x00000010ff0c7803 */ /* 0x000fe40000000000 */
[----:B------:R-:W-:Y:S01]  /*a010*/  IADD3.X R3, PT, PT, R0, UR5, RZ, P0, !PT ;  /* 0x0000000500037c10 */ /* 0x000fe200087fe4ff */
[----:B------:R-:W-:Y:S05]  /*a020*/  WARPSYNC.ALL ;  /* 0x0000000000007948 */ /* 0x000fea0003800000 */
[----:B------:R-:W2:Y:S01]  /*a030*/  @!P6 LDG.E R9, desc[UR8][R2.64] ;  /* 0x000000080209e981 */ /* 0x000ea2000c1e1900 */
[----:B------:R-:W0:Y:S01]  /*a040*/  LDCU.64 UR4, c[0x0][0x398] ;  /* 0x00007300ff0477ac */ /* 0x000e220008000a00 */
[----:B------:R-:W-:-:S02]  /*a050*/  ISETP.GE.AND P0, PT, R4, R5, PT ;  /* 0x000000050400720c */ /* 0x000fc40003f06270 */
[----:B------:R-:W3:Y:S01]  /*a060*/  @!P5 LDG.E R11, desc[UR8][R2.64+0x600] ;  /* 0x00060008020bd981 */ /* 0x000ee2000c1e1900 */
[----:B------:R-:W-:Y:S02]  /*a070*/  LOP3.LUT R4, R71, 0xc00, RZ, 0xfc, !PT ;  /* 0x00000c0047047812 */ /* 0x000fe400078efcff */
[----:B------:R-:W-:Y:S01]  /*a080*/  P2R R14, PR, RZ, 0x8 ;  /* 0x00000008ff0e7803 */ /* 0x000fe20000000000 */
[----:B------:R-:W4:Y:S01]  /*a090*/  @!P4 LDG.E R13, desc[UR8][R2.64+0xc00] ;  /* 0x000c0008020dc981 */ /* 0x000f22000c1e1900 */
[----:B------:R-:W-:Y:S02]  /*a0a0*/  ISETP.GE.AND P4, PT, R4, R5, PT ;  /* 0x000000050400720c */ /* 0x000fe40003f86270 */
[----:B------:R-:W-:Y:S01]  /*a0b0*/  P2R R18, PR, RZ, 0x40 ;  /* 0x00000040ff127803 */ /* 0x000fe20000000000 */
[----:B------:R-:W4:Y:S04]  /*a0c0*/  @!P3 LDG.E R15, desc[UR8][R2.64+0x1200] ;  /* 0x00120008020fb981 */ /* 0x000f28000c1e1900 */
[----:B------:R-:W4:Y:S01]  /*a0d0*/  @!P1 LDG.E R19, desc[UR8][R2.64+0x1e00] ;  /* 0x001e000802139981 */ /* 0x000f22000c1e1900 */
[----:B0-----:R-:W-:-:S03]  /*a0e0*/  IADD3 R6, P2, PT, R6, UR4, RZ ;  /* 0x0000000406067c10 */ /* 0x001fc6000ff5e0ff */
[----:B------:R-:W4:Y:S01]  /*a0f0*/  @!P0 LDG.E R17, desc[UR8][R2.64+0x1800] ;  /* 0x0018000802118981 */ /* 0x000f22000c1e1900 */
[----:B------:R-:W-:Y:S01]  /*a100*/  IADD3.X R7, PT, PT, R0, UR5, RZ, P2, !PT ;  /* 0x0000000500077c10 */ /* 0x000fe200097fe4ff */
[----:B------:R-:W-:Y:S01]  /*a110*/  VIADD R0, R71, 0xa80 ;  /* 0x00000a8047007836 */ /* 0x000fe20000000000 */
[-C--:B------:R-:W-:Y:S01]  /*a120*/  ISETP.GE.AND P2, PT, R10, R5.reuse, PT ;  /* 0x000000050a00720c */ /* 0x080fe20003f46270 */
[----:B------:R-:W4:Y:S01]  /*a130*/  @!P4 LDG.E R25, desc[UR8][R2.64+0x3000] ;  /* 0x003000080219c981 */ /* 0x000f22000c1e1900 */
[-C--:B------:R-:W-:Y:S02]  /*a140*/  ISETP.GE.AND P5, PT, R8, R5.reuse, PT ;  /* 0x000000050800720c */ /* 0x080fe40003fa6270 */
[----:B------:R-:W-:-:S09]  /*a150*/  ISETP.GE.AND P3, PT, R0, R5, PT ;  /* 0x000000050000720c */ /* 0x000fd20003f66270 */
[----:B------:R-:W4:Y:S04]  /*a160*/  @!P2 LDG.E R21, desc[UR8][R2.64+0x2400] ;  /* 0x002400080215a981 */ /* 0x000f28000c1e1900 */
[----:B------:R-:W4:Y:S04]  /*a170*/  @!P3 LDG.E R23, desc[UR8][R2.64+0x2a00] ;  /* 0x002a00080217b981 */ /* 0x000f28000c1e1900 */
[----:B------:R-:W4:Y:S01]  /*a180*/  @!P5 LDG.E R27, desc[UR8][R2.64+0x3600] ;  /* 0x00360008021bd981 */ /* 0x000f22000c1e1900 */
[----:B------:R-:W-:Y:S02]  /*a190*/  ISETP.GE.AND P6, PT, R70, R5, PT ;  /* 0x000000054600720c */ /* 0x000fe40003fc6270 */
[----:B------:R-:W-:-:S02]  /*a1a0*/  P2R R16, PR, RZ, 0x1 ;  /* 0x00000001ff107803 */ /* 0x000fc40000000000 */
[----:B------:R-:W-:-:S04]  /*a1b0*/  ISETP.NE.AND P0, PT, R14, RZ, PT ;  /* 0x000000ff0e00720c */ /* 0x000fc80003f05270 */
[----:B------:R-:W-:Y:S02]  /*a1c0*/  P2R R14, PR, RZ, 0x1 ;  /* 0x00000001ff0e7803 */ /* 0x000fe40000000000 */
[----:B------:R-:W-:-:S03]  /*a1d0*/  ISETP.NE.AND P0, PT, R12, RZ, PT ;  /* 0x000000ff0c00720c */ /* 0x000fc60003f05270 */
[----:B------:R0:W5:Y:S01]  /*a1e0*/  @!P6 LDG.E R5, desc[UR8][R2.64+0x3c00] ;  /* 0x003c00080205e981 */ /* 0x000162000c1e1900 */
[----:B------:R-:W-:Y:S01]  /*a1f0*/  BAR.SYNC.DEFER_BLOCKING 0x0 ;  /* 0x0000000000007b1d */ /* 0x000fe20000010000 */
[----:B------:R-:W-:Y:S02]  /*a200*/  P2R R12, PR, RZ, 0x1 ;  /* 0x00000001ff0c7803 */ /* 0x000fe40000000000 */
[----:B------:R-:W-:-:S04]  /*a210*/  ISETP.NE.AND P0, PT, R20, RZ, PT ;  /* 0x000000ff1400720c */ /* 0x000fc80003f05270 */
[----:B------:R-:W-:Y:S02]  /*a220*/  P2R R10, PR, RZ, 0x1 ;  /* 0x00000001ff0a7803 */ /* 0x000fe40000000000 */
[----:B------:R-:W-:-:S13]  /*a230*/  ISETP.NE.AND P0, PT, R18, RZ, PT ;  /* 0x000000ff1200720c */ /* 0x000fda0003f05270 */
[----:B--2---:R0:W-:Y:S01]  /*a240*/  @!P0 STG.E desc[UR8][R6.64], R9 ;  /* 0x0000000906008986 */ /* 0x0041e2000c101908 */
[----:B------:R-:W-:-:S13]  /*a250*/  ISETP.NE.AND P0, PT, R10, RZ, PT ;  /* 0x000000ff0a00720c */ /* 0x000fda0003f05270 */
[----:B---3--:R0:W-:Y:S01]  /*a260*/  @!P0 STG.E desc[UR8][R6.64+0x600], R11 ;  /* 0x0006000b06008986 */ /* 0x0081e2000c101908 */
[----:B------:R-:W-:-:S13]  /*a270*/  ISETP.NE.AND P0, PT, R12, RZ, PT ;  /* 0x000000ff0c00720c */ /* 0x000fda0003f05270 */
[----:B----4-:R0:W-:Y:S01]  /*a280*/  @!P0 STG.E desc[UR8][R6.64+0xc00], R13 ;  /* 0x000c000d06008986 */ /* 0x0101e2000c101908 */
[----:B------:R-:W-:-:S13]  /*a290*/  ISETP.NE.AND P0, PT, R14, RZ, PT ;  /* 0x000000ff0e00720c */ /* 0x000fda0003f05270 */
[----:B------:R0:W-:Y:S01]  /*a2a0*/  @!P0 STG.E desc[UR8][R6.64+0x1200], R15 ;  /* 0x0012000f06008986 */ /* 0x0001e2000c101908 */
[----:B------:R-:W-:-:S03]  /*a2b0*/  ISETP.NE.AND P0, PT, R16, RZ, PT ;  /* 0x000000ff1000720c */ /* 0x000fc60003f05270 */
[----:B------:R0:W-:Y:S04]  /*a2c0*/  @!P1 STG.E desc[UR8][R6.64+0x1e00], R19 ;  /* 0x001e001306009986 */ /* 0x0001e8000c101908 */
[----:B------:R0:W-:Y:S04]  /*a2d0*/  @!P2 STG.E desc[UR8][R6.64+0x2400], R21 ;  /* 0x002400150600a986 */ /* 0x0001e8000c101908 */
[----:B------:R0:W-:Y:S04]  /*a2e0*/  @!P3 STG.E desc[UR8][R6.64+0x2a00], R23 ;  /* 0x002a00170600b986 */ /* 0x0001e8000c101908 */
[----:B------:R0:W-:Y:S04]  /*a2f0*/  @!P0 STG.E desc[UR8][R6.64+0x1800], R17 ;  /* 0x0018001106008986 */ /* 0x0001e8000c101908 */
[----:B------:R0:W-:Y:S04]  /*a300*/  @!P4 STG.E desc[UR8][R6.64+0x3000], R25 ;  /* 0x003000190600c986 */ /* 0x0001e8000c101908 */
[----:B------:R0:W-:Y:S01]  /*a310*/  @!P5 STG.E desc[UR8][R6.64+0x3600], R27 ;  /* 0x0036001b0600d986 */ /* 0x0001e2000c101908 */
[----:B------:R-:W-:Y:S05]  /*a320*/  @P6 EXIT ;  /* 0x000000000000694d */ /* 0x000fea0003800000 */
[----:B-----5:R-:W-:Y:S01]  /*a330*/  STG.E desc[UR8][R6.64+0x3c00], R5 ;  /* 0x003c000506007986 */ /* 0x020fe2000c101908 */
[----:B------:R-:W-:Y:S05]  /*a340*/  EXIT ;  /* 0x000000000000794d */ /* 0x000fea0003800000 */
.L_x_18:
[----:B------:R-:W-:Y:S02]  /*a350*/  IMAD.MOV.U32 R25, RZ, RZ, R18 ;  /* 0x000000ffff197224 */ /* 0x000fe400078e0012 */
[----:B------:R-:W-:Y:S02]  /*a360*/  IMAD.MOV.U32 R26, RZ, RZ, 0x1 ;  /* 0x00000001ff1a7424 */ /* 0x000fe400078e00ff */
[----:B------:R-:W-:Y:S02]  /*a370*/  IMAD.MOV.U32 R29, RZ, RZ, RZ ;  /* 0x000000ffff1d7224 */ /* 0x000fe400078e00ff */
[----:B------:R-:W-:-:S07]  /*a380*/  IMAD.MOV.U32 R24, RZ, RZ, -0x1 ;  /* 0xffffffffff187424 */ /* 0x000fce00078e00ff */
[----:B------:R-:W-:Y:S05]  /*a390*/  WARPSYNC.COLLECTIVE R24, `(.L_x_27) ;  /* 0x0000000018087348 */ /* 0x000fea0003c00000 */
[----:B------:R0:W1:Y:S02]  /*a3a0*/  SHFL.UP P0, R23, R25, R26, R29 ;  /* 0x0400001a19177389 */ /* 0x000064000000001d */
[----:B01----:R-:W-:Y:S05]  /*a3b0*/  ENDCOLLECTIVE ;  /* 0x000000000000791b */ /* 0x003fea0003800000 */
.L_x_27:
[----:B------:R-:W-:Y:S02]  /*a3c0*/  IMAD.MOV.U32 R26, RZ, RZ, 0x2 ;  /* 0x00000002ff1a7424 */ /* 0x000fe400078e00ff */
[----:B------:R-:W-:-:S04]  /*a3d0*/  IMAD.MOV.U32 R19, RZ, RZ, R23 ;  /* 0x000000ffff137224 */ /* 0x000fc800078e0017 */
[----:B------:R-:W-:-:S04]  /*a3e0*/  @P0 IMAD.IADD R19, R18, 0x1, R19 ;  /* 0x0000000112130824 */ /* 0x000fc800078e0213 */
[----:B------:R-:W-:-:S07]  /*a3f0*/  IMAD.MOV.U32 R25, RZ, RZ, R19 ;  /* 0x000000ffff197224 */ /* 0x000fce00078e0013 */
[----:B------:R-:W-:Y:S05]  /*a400*/  WARPSYNC.COLLECTIVE R24, `(.L_x_28) ;  /* 0x0000000018087348 */ /* 0x000fea0003c00000 */
[----:B------:R0:W1:Y:S02]  /*a410*/  SHFL.UP P0, R23, R25, R26, R29 ;  /* 0x0400001a19177389 */ /* 0x000064000000001d */
[----:B01----:R-:W-:Y:S05]  /*a420*/  ENDCOLLECTIVE ;  /* 0x000000000000791b */ /* 0x003fea0003800000 */
.L_x_28:
[----:B------:R-:W-:Y:S02]  /*a430*/  IMAD.MOV.U32 R26, RZ, RZ, 0x4 ;  /* 0x00000004ff1a7424 */ /* 0x000fe400078e00ff */
[----:B------:R-:W-:-:S04]  /*a440*/  IMAD.MOV.U32 R20, RZ, RZ, R23 ;  /* 0x000000ffff147224 */ /* 0x000fc800078e0017 */
[----:B------:R-:W-:-:S04]  /*a450*/  @P0 IMAD.IADD R20, R19, 0x1, R20 ;  /* 0x0000000113140824 */ /* 0x000fc800078e0214 */
[----:B------:R-:W-:-:S07]  /*a460*/  IMAD.MOV.U32 R25, RZ, RZ, R20 ;  /* 0x000000ffff197224 */ /* 0x000fce00078e0014 */
[----:B------:R-:W-:Y:S05]  /*a470*/  WARPSYNC.COLLECTIVE R24, `(.L_x_29) ;  /* 0x0000000018087348 */ /* 0x000fea0003c00000 */
[----:B------:R0:W1:Y:S02]  /*a480*/  SHFL.UP P0, R23, R25, R26, R29 ;  /* 0x0400001a19177389 */ /* 0x000064000000001d */
[----:B01----:R-:W-:Y:S05]  /*a490*/  ENDCOLLECTIVE ;  /* 0x000000000000791b */ /* 0x003fea0003800000 */
.L_x_29:
[----:B------:R-:W-:Y:S02]  /*a4a0*/  IMAD.MOV.U32 R26, RZ, RZ, 0x8 ;  /* 0x00000008ff1a7424 */ /* 0x000fe400078e00ff */
[----:B------:R-:W-:-:S04]  /*a4b0*/  IMAD.MOV.U32 R21, RZ, RZ, R23 ;  /* 0x000000ffff157224 */ /* 0x000fc800078e0017 */
[----:B------:R-:W-:-:S04]  /*a4c0*/  @P0 IMAD.IADD R21, R20, 0x1, R21 ;  /* 0x0000000114150824 */ /* 0x000fc800078e0215 */
[----:B------:R-:W-:-:S07]  /*a4d0*/  IMAD.MOV.U32 R25, RZ, RZ, R21 ;  /* 0x000000ffff197224 */ /* 0x000fce00078e0015 */
[----:B------:R-:W-:Y:S05]  /*a4e0*/  WARPSYNC.COLLECTIVE R24, `(.L_x_30) ;  /* 0x0000000018087348 */ /* 0x000fea0003c00000 */
[----:B------:R0:W1:Y:S02]  /*a4f0*/  SHFL.UP P0, R23, R25, R26, R29 ;  /* 0x0400001a19177389 */ /* 0x000064000000001d */
[----:B01----:R-:W-:Y:S05]  /*a500*/  ENDCOLLECTIVE ;  /* 0x000000000000791b */ /* 0x003fea0003800000 */
.L_x_30:
[----:B------:R-:W-:Y:S02]  /*a510*/  IMAD.MOV.U32 R26, RZ, RZ, 0x10 ;  /* 0x00000010ff1a7424 */ /* 0x000fe400078e00ff */
[----:B------:R-:W-:-:S04]  /*a520*/  IMAD.MOV.U32 R22, RZ, RZ, R23 ;  /* 0x000000ffff167224 */ /* 0x000fc800078e0017 */
[----:B------:R-:W-:-:S04]  /*a530*/  @P0 IMAD.IADD R22, R21, 0x1, R22 ;  /* 0x0000000115160824 */ /* 0x000fc800078e0216 */
[----:B------:R-:W-:-:S07]  /*a540*/  IMAD.MOV.U32 R25, RZ, RZ, R22 ;  /* 0x000000ffff197224 */ /* 0x000fce00078e0016 */
[----:B------:R-:W-:Y:S05]  /*a550*/  WARPSYNC.COLLECTIVE R24, `(.L_x_31) ;  /* 0x0000000018087348 */ /* 0x000fea0003c00000 */
[----:B------:R0:W1:Y:S02]  /*a560*/  SHFL.UP P0, R23, R25, R26, R29 ;  /* 0x0400001a19177389 */ /* 0x000064000000001d */
[----:B01----:R-:W-:Y:S05]  /*a570*/  ENDCOLLECTIVE ;  /* 0x000000000000791b */ /* 0x003fea0003800000 */
.L_x_31:
[----:B------:R-:W-:Y:S05]  /*a580*/  BRA `(.L_x_32) ;  /* 0xffffff8c00647947 */ /* 0x000fea000383ffff */
.L_x_33:
[----:B------:R-:W-:-:S00]  /*a590*/  BRA `(.L_x_33) ;  /* 0xfffffffc00fc7947 */ /* 0x000fc0000383ffff */
[----:B------:R-:W-:-:S00]  /*a5a0*/  NOP ;  /* 0x0000000000007918 */ /* 0x000fc00000000000 */
        /* <DEDUP_REMOVED lines=13> */
.L_x_78:


//--------------------- .text._ZN3cub18CUB_300001_SM_10006detail10radix_sort30DeviceSegmentedRadixSortKernelINS1_5radix10policy_hubIfiiE10Policy1000ELb0ELNS0_9SortOrderE1EfiPiS9_iNS1_21identity_decomposer_tEEEvPKT2_PSB_PKT3_PSF_T4_T5_iiiT7_ --------------------------
	.section	.text._ZN3cub18CUB_300001_SM_10006detail10radix_sort30DeviceSegmentedRadixSortKernelINS1_5radix10policy_hubIfiiE10Policy1000ELb0ELNS0_9SortOrderE1EfiPiS9_iNS1_21identity_decomposer_tEEEvPKT2_PSB_PKT3_PSF_T4_T5_iiiT7_,"ax",@progbits
	.align	128
        .global         _ZN3cub18CUB_300001_SM_10006detail10radix_sort30DeviceSegmentedRadixSortKernelINS1_5radix10policy_hubIfiiE10Policy1000ELb0ELNS0_9SortOrderE1EfiPiS9_iNS1_21identity_decomposer_tEEEvPKT2_PSB_PKT3_PSF_T4_T5_iiiT7_
        .type           _ZN3cub18CUB_300001_SM_10006detail10radix_sort30DeviceSegmentedRadixSortKernelINS1_5radix10policy_hubIfiiE10Policy1000ELb0ELNS0_9SortOrderE1EfiPiS9_iNS1_21identity_decomposer_tEEEvPKT2_PSB_PKT3_PSF_T4_T5_iiiT7_,@function
        .size           _ZN3cub18CUB_300001_SM_10006detail10radix_sort30DeviceSegmentedRadixSortKernelINS1_5radix10policy_hubIfiiE10Policy1000ELb0ELNS0_9SortOrderE1EfiPiS9_iNS1_21identity_decomposer_tEEEvPKT2_PSB_PKT3_PSF_T4_T5_iiiT7_,(.L_x_79 - _ZN3cub18CUB_300001_SM_10006detail10radix_sort30DeviceSegmentedRadixSortKernelINS1_5radix10policy_hubIfiiE10Policy1000ELb0ELNS0_9SortOrderE1EfiPiS9_iNS1_21identity_decomposer_tEEEvPKT2_PSB_PKT3_PSF_T4_T5_iiiT7_)
        .other          _ZN3cub18CUB_300001_SM_10006detail10radix_sort30DeviceSegmentedRadixSortKernelINS1_5radix10policy_hubIfiiE10Policy1000ELb0ELNS0_9SortOrderE1EfiPiS9_iNS1_21identity_decomposer_tEEEvPKT2_PSB_PKT3_PSF_T4_T5_iiiT7_,@"STO_CUDA_ENTRY STV_DEFAULT"
_ZN3cub18CUB_300001_SM_10006detail10radix_sort30DeviceSegmentedRadixSortKernelINS1_5radix10policy_hubIfiiE10Policy1000ELb0ELNS0_9SortOrderE1EfiPiS9_iNS1_21identity_decomposer_tEEEvPKT2_PSB_PKT3_PSF_T4_T5_iiiT7_:
.text._ZN3cub18CUB_300001_SM_10006detail10radix_sort30DeviceSegmentedRadixSortKernelINS1_5radix10policy_hubIfiiE10Policy1000ELb0ELNS0_9SortOrderE1EfiPiS9_iNS1_21identity_decomposer_tEEEvPKT2_PSB_PKT3_PSF_T4_T5_iiiT7_:
        /* <DEDUP_REMOVED lines=20> */
[----:B------:R-:W-:Y:S02]  /*0140*/  CS2R R14, SRZ ;  /* 0x00000000000e7805 */ /* 0x000fe4000001ff00 */
[----:B------:R-:W-:-:S02]  /*0150*/  CS2R R12, SRZ ;  /* 0x00000000000c7805 */ /* 0x000fc4000001ff00 */
[----:B------:R-:W-:Y:S02]  /*0160*/  CS2R R10, SRZ ;  /* 0x00000000000a7805 */ /* 0x000fe4000001ff00 */
[----:B------:R-:W-:Y:S02]  /*0170*/  CS2R R8, SRZ ;  /* 0x0000000000087805 */ /* 0x000fe4000001ff00 */
[----:B------:R-:W-:Y:S01]  /*0180*/  CS2R R6, SRZ ;  /* 0x0000000000067805 */ /* 0x000fe2000001ff00 */
[----:B-1----:R-:W-:Y:S01]  /*0190*/  UIMAD.WIDE.U32 UR6, UR4, 0x1, UR6 ;  /* 0x00000001040678a5 */ /* 0x002fe2000f8e0006 */
[----:B0-----:R-:W-:Y:S01]  /*01a0*/  LEA R4, R3, R4, 0x18 ;  /* 0x0000000403047211 */ /* 0x001fe200078ec0ff */
[----:B------:R-:W-:-:S04]  /*01b0*/  IMAD.MOV.U32 R3, RZ, RZ, R5 ;  /* 0x000000ffff037224 */ /* 0x000fc800078e0005 */
[----:B--2---:R-:W-:Y:S02]  /*01c0*/  IMAD R0, R125, 0x4, R4 ;  /* 0x000000047d007824 */ /* 0x004fe400078e0204 */
[----:B------:R-:W-:-:S03]  /*01d0*/  IMAD.MOV.U32 R5, RZ, RZ, R3 ;  /* 0x000000ffff057224 */ /* 0x000fc600078e0003 */
[----:B------:R0:W-:Y:S04]  /*01e0*/  STS [R0], RZ ;  /* 0x000000ff00007388 */ /* 0x0001e80000000800 */
[----:B------:R0:W-:Y:S04]  /*01f0*/  STS [R0+0x300], RZ ;  /* 0x000300ff00007388 */ /* 0x0001e80000000800 */
        /* <DEDUP_REMOVED lines=15> */
[----:B------:R-:W1:Y:S01]  /*02f0*/  S2R R18, SR_LANEID ;  /* 0x0000000000127919 */ /* 0x000e620000000000 */
[----:B------:R-:W-:Y:S01]  /*0300*/  SHF.R.U32.HI R5, RZ, 0x5, R125 ;  /* 0x00000005ff057819 */ /* 0x000fe2000001167d */
[----:B------:R-:W-:Y:S01]  /*0310*/  IMAD.MOV.U32 R17, RZ, RZ, RZ ;  /* 0x000000ffff117224 */ /* 0x000fe200078e00ff */
[----:B------:R-:W-:-:S03]  /*0320*/  UIADD3 UR5, UPT, UPT, UR7, UR5, URZ ;  /* 0x0000000507057290 */ /* 0x000fc6000fffe0ff */
[----:B------:R-:W-:-:S04]  /*0330*/  IMAD R5, R5, 0x300, R4 ;  /* 0x0000030005057824 */ /* 0x000fc800078e0204 */
[----:B-1----:R-:W-:Y:S02]  /*0340*/  IMAD R18, R18, 0x4, R5 ;  /* 0x0000000412127824 */ /* 0x002fe400078e0205 */
[----:B------:R-:W-:-:S07]  /*0350*/  IMAD.MOV.U32 R5, RZ, RZ, R3 ;  /* 0x000000ffff057224 */ /* 0x000fce00078e0003 */
.L_x_42:
[----:B------:R-:W-:Y:S01]  /*0360*/  IMAD.IADD R19, R2, 0x1, -R5 ;  /* 0x0000000102137824 */ /* 0x000fe200078e0a05 */
[----:B-1----:R-:W1:Y:S01]  /*0370*/  LDCU UR9, c[0x0][0x3b4] ;  /* 0x00007680ff0977ac */ /* 0x002e620008000800 */
[----:B------:R-:W2:Y:S01]  /*0380*/  LDCU UR12, c[0x0][0x3b8] ;  /* 0x00007700ff0c77ac */ /* 0x000ea20008000800 */
[----:B---3--:R-:W-:-:S05]  /*0390*/  UMOV UR4, URZ ;  /* 0x000000ff00047c82 */ /* 0x008fca0008000000 */
.L_x_35:
        /* <DEDUP_REMOVED lines=13> */
[----:B------:R-:W2:Y:S04]  /*0470*/  LDG.E R51, desc[UR10][R44.64+-0x2400] ;  /* 0xffdc000a2c337981 */ /* 0x000ea8000c1e1900 */
        /* <DEDUP_REMOVED lines=28> */
[----:B------:R-:W2:Y:S01]  /*0640*/  LDG.E R41, desc[UR10][R44.64+0x3900] ;  /* 0x0039000a2c297981 */ /* 0x000ea2000c1e1900 */
[----:B---3--:R-:W-:-:S04]  /*0650*/  ISETP.GT.AND P0, PT, R21, -0x1, PT ;  /* 0xffffffff1500780c */ /* 0x008fc80003f04270 */
[----:B------:R-:W-:-:S04]  /*0660*/  SEL R22, R20, 0xffffffff, P0 ;  /* 0xffffffff14167807 */ /* 0x000fc80000000000 */
[----:B------:R-:W-:-:S04]  /*0670*/  LOP3.LUT R22, R22, R21, RZ, 0x3c, !PT ;  /* 0x0000001516167212 */ /* 0x000fc800078e3cff */
        /* <DEDUP_REMOVED lines=552> */
[C---:B------:R-:W-:Y:S02]  /*2900*/  ISETP.GT.U32.AND P0, PT, R125.reuse, 0x1ff, PT ;  /* 0x000001ff7d00780c */ /* 0x040fe40003f04070 */
[C---:B------:R-:W-:Y:S02]  /*2910*/  ISETP.GT.U32.AND P1, PT, R125.reuse, 0x13f, PT ;  /* 0x0000013f7d00780c */ /* 0x040fe40003f24070 */
[----:B------:R-:W-:Y:S01]  /*2920*/  ISETP.GT.U32.AND P2, PT, R125, 0x7f, PT ;  /* 0x0000007f7d00780c */ /* 0x000fe20003f44070 */
[----:B------:R-:W-:Y:S08]  /*2930*/  BSSY.RECONVERGENT B0, `(.L_x_36) ;  /* 0x000002c000007945 */ /* 0x000ff00003800200 */
[----:B------:R-:W-:Y:S05]  /*2940*/  @P0 BRA `(.L_x_37) ;  /* 0x0000000000a80947 */ /* 0x000fea0003800000 */
[----:B---3--:R-:W1:Y:S04]  /*2950*/  LDS R20, [R18] ;  /* 0x0000000012147984 */ /* 0x008e680000000800 */
[----:B------:R-:W2:Y:S04]  /*2960*/  LDS R24, [R18+0x80] ;  /* 0x0000800012187984 */ /* 0x000ea80000000800 */
[----:B------:R-:W3:Y:S04]  /*2970*/  LDS R29, [R18+0x180] ;  /* 0x00018000121d7984 */ /* 0x000ee80000000800 */
[----:B------:R-:W4:Y:S04]  /*2980*/  LDS R28, [R18+0x100] ;  /* 0x00010000121c7984 */ /* 0x000f280000000800 */
[----:B------:R-:W5:Y:S04]  /*2990*/  LDS R30, [R18+0x200] ;  /* 0x00020000121e7984 */ /* 0x000f680000000800 */
[----:B------:R-:W0:Y:S01]  /*29a0*/  LDS R31, [R18+0x280] ;  /* 0x00028000121f7984 */ /* 0x000e220000000800 */
[----:B-1----:R-:W-:-:S02]  /*29b0*/  PRMT R21, R20, 0x7770, RZ ;  /* 0x0000777014157816 */ /* 0x002fc400000000ff */
[C---:B------:R-:W-:Y:S02]  /*29c0*/  PRMT R22, R20.reuse, 0x7771, RZ ;  /* 0x0000777114167816 */ /* 0x040fe400000000ff */
[----:B------:R-:W-:Y:S02]  /*29d0*/  PRMT R23, R20, 0x7772, RZ ;  /* 0x0000777214177816 */ /* 0x000fe400000000ff */
[C---:B--2---:R-:W-:Y:S02]  /*29e0*/  PRMT R25, R24.reuse, 0x7770, RZ ;  /* 0x0000777018197816 */ /* 0x044fe400000000ff */
[C---:B------:R-:W-:Y:S02]  /*29f0*/  PRMT R26, R24.reuse, 0x7771, RZ ;  /* 0x00007771181a7816 */ /* 0x040fe400000000ff */
[----:B------:R-:W-:Y:S02]  /*2a00*/  PRMT R27, R24, 0x7772, RZ ;  /* 0x00007772181b7816 */ /* 0x000fe400000000ff */
[----:B------:R-:W-:-:S02]  /*2a10*/  PRMT R20, R20, 0x7773, RZ ;  /* 0x0000777314147816 */ /* 0x000fc400000000ff */
[----:B------:R-:W-:Y:S02]  /*2a20*/  PRMT R24, R24, 0x7773, RZ ;  /* 0x0000777318187816 */ /* 0x000fe400000000ff */
[----:B------:R-:W-:Y:S02]  /*2a30*/  IADD3 R21, PT, PT, R25, R6, R21 ;  /* 0x0000000619157210 */ /* 0x000fe40007ffe015 */
[----:B------:R-:W-:Y:S02]  /*2a40*/  IADD3 R22, PT, PT, R26, R7, R22 ;  /* 0x000000071a167210 */ /* 0x000fe40007ffe016 */
[----:B------:R-:W-:Y:S02]  /*2a50*/  IADD3 R20, PT, PT, R24, R9, R20 ;  /* 0x0000000918147210 */ /* 0x000fe40007ffe014 */
[----:B------:R-:W-:Y:S02]  /*2a60*/  IADD3 R23, PT, PT, R27, R8, R23 ;  /* 0x000000081b177210 */ /* 0x000fe40007ffe017 */
[----:B---3--:R-:W-:-:S02]  /*2a70*/  PRMT R24, R29, 0x7770, RZ ;  /* 0x000077701d187816 */ /* 0x008fc400000000ff */
[C---:B------:R-:W-:Y:S02]  /*2a80*/  PRMT R25, R29.reuse, 0x7771, RZ ;  /* 0x000077711d197816 */ /* 0x040fe400000000ff */
[----:B------:R-:W-:Y:S02]  /*2a90*/  PRMT R26, R29, 0x7772, RZ ;  /* 0x000077721d1a7816 */ /* 0x000fe400000000ff */
[C---:B----4-:R-:W-:Y:S02]  /*2aa0*/  PRMT R6, R28.reuse, 0x7770, RZ ;  /* 0x000077701c067816 */ /* 0x050fe400000000ff */
[C---:B------:R-:W-:Y:S02]  /*2ab0*/  PRMT R7, R28.reuse, 0x7771, RZ ;  /* 0x000077711c077816 */ /* 0x040fe400000000ff */
[C---:B------:R-:W-:Y:S02]  /*2ac0*/  PRMT R8, R28.reuse, 0x7772, RZ ;  /* 0x000077721c087816 */ /* 0x040fe400000000ff */
[----:B------:R-:W-:-:S02]  /*2ad0*/  PRMT R9, R28, 0x7773, RZ ;  /* 0x000077731c097816 */ /* 0x000fc400000000ff */
[----:B------:R-:W-:Y:S02]  /*2ae0*/  PRMT R29, R29, 0x7773, RZ ;  /* 0x000077731d1d7816 */ /* 0x000fe400000000ff */
[----:B------:R-:W-:Y:S02]  /*2af0*/  IADD3 R6, PT, PT, R24, R21, R6 ;  /* 0x0000001518067210 */ /* 0x000fe40007ffe006 */
[----:B------:R-:W-:Y:S02]  /*2b00*/  IADD3 R7, PT, PT, R25, R22, R7 ;  /* 0x0000001619077210 */ /* 0x000fe40007ffe007 */
        /* <DEDUP_REMOVED lines=14> */
.L_x_37:
[----:B------:R-:W-:Y:S05]  /*2bf0*/  BSYNC.RECONVERGENT B0 ;  /* 0x0000000000007941 */ /* 0x000fea0003800200 */
.L_x_36:
[----:B------:R-:W-:Y:S04]  /*2c00*/  BSSY.RECONVERGENT B0, `(.L_x_38) ;  /* 0x000002c000007945 */ /* 0x000fe80003800200 */
[----:B------:R-:W-:Y:S05]  /*2c10*/  @P1 BRA `(.L_x_39) ;  /* 0x0000000000a81947 */ /* 0x000fea0003800000 */
[----:B---3--:R-:W1:Y:S04]  /*2c20*/  LDS R20, [R18+0x1200] ;  /* 0x0012000012147984 */ /* 0x008e680000000800 */
        /* <DEDUP_REMOVED lines=41> */
.L_x_39:
[----:B------:R-:W-:Y:S05]  /*2ec0*/  BSYNC.RECONVERGENT B0 ;  /* 0x0000000000007941 */ /* 0x000fea0003800200 */
.L_x_38:
        /* <DEDUP_REMOVED lines=44> */
.L_x_41:
[----:B------:R-:W-:Y:S05]  /*3190*/  BSYNC.RECONVERGENT B0 ;  /* 0x0000000000007941 */ /* 0x000fea0003800200 */
.L_x_40:
        /* <DEDUP_REMOVED lines=19> */
.L_x_34:
[----:B------:R-:W-:Y:S01]  /*32d0*/  IMAD.IADD R21, R2, 0x1, -R5 ;  /* 0x0000000102157824 */ /* 0x000fe200078e0a05 */
[----:B------:R-:W2:Y:S01]  /*32e0*/  LDCU UR9, c[0x0][0x3b4] ;  /* 0x00007680ff0977ac */ /* 0x000ea20008000800 */
[----:B------:R-:W-:Y:S02]  /*32f0*/  IMAD.MOV.U32 R19, RZ, RZ, R17 ;  /* 0x000000ffff137224 */ /* 0x000fe400078e0011 */
[----:B------:R-:W-:Y:S01]  /*3300*/  IMAD.MOV.U32 R18, RZ, RZ, R16 ;  /* 0x000000ffff127224 */ /* 0x000fe200078e0010 */
[----:B------:R-:W-:Y:S01]  /*3310*/  ISETP.GE.AND P0, PT, R21, 0x1d40, PT ;  /* 0x00001d401500780c */ /* 0x000fe20003f06270 */
[----:B------:R-:W4:Y:S01]  /*3320*/  LDCU UR12, c[0x0][0x3b4] ;  /* 0x00007680ff0c77ac */ /* 0x000f220008000800 */
[----:B------:R-:W-:Y:S02]  /*3330*/  IMAD.MOV.U32 R17, RZ, RZ, R15 ;  /* 0x000000ffff117224 */ /* 0x000fe400078e000f */
[----:B------:R-:W-:Y:S02]  /*3340*/  IMAD.MOV.U32 R16, RZ, RZ, R14 ;  /* 0x000000ffff107224 */ /* 0x000fe400078e000e */
[----:B------:R-:W-:-:S02]  /*3350*/  IMAD.MOV.U32 R15, RZ, RZ, R13 ;  /* 0x000000ffff0f7224 */ /* 0x000fc400078e000d */
[----:B------:R-:W-:-:S05]  /*3360*/  IMAD.MOV.U32 R14, RZ, RZ, R12 ;  /* 0x000000ffff0e7224 */ /* 0x000fca00078e000c */
[----:B------:R-:W-:Y:S05]  /*3370*/  @!P0 BRA `(.L_x_43) ;  /* 0x0000002400648947 */ /* 0x000fea0003800000 */
[----:B------:R-:W5:Y:S01]  /*3380*/  LDCU.64 UR4, c[0x0][0x380] ;  /* 0x00007000ff0477ac */ /* 0x000f620008000a00 */
[----:B------:R-:W0:Y:S01]  /*3390*/  LDCU UR6, c[0x0][0x3b4] ;  /* 0x00007680ff0677ac */ /* 0x000e220008000800 */
[----:B------:R-:W0:Y:S01]  /*33a0*/  LDCU UR7, c[0x0][0x3b8] ;  /* 0x00007700ff0777ac */ /* 0x000e220008000800 */
[----:B-----5:R-:W-:-:S04]  /*33b0*/  UIADD3 UR4, UP0, UPT, UR4, 0x3900, URZ ;  /* 0x0000390004047890 */ /* 0x020fc8000ff1e0ff */
[----:B0-----:R-:W-:-:S12]  /*33c0*/  UIADD3.X UR5, UPT, UPT, URZ, UR5, URZ, UP0, !UPT ;  /* 0x00000005ff057290 */ /* 0x001fd800087fe4ff */
.L_x_44:
[----:B0-----:R-:W-:-:S04]  /*33d0*/  IADD3 R12, P0, PT, R125, R5, RZ ;  /* 0x000000057d0c7210 */ /* 0x001fc80007f1e0ff */
[----:B------:R-:W-:Y:S02]  /*33e0*/  LEA.HI.X.SX32 R13, R5, RZ, 0x1, P0 ;  /* 0x000000ff050d7211 */ /* 0x000fe400000f0eff */
[----:B------:R-:W-:-:S04]  /*33f0*/  LEA R40, P0, R12, UR4, 0x2 ;  /* 0x000000040c287c11 */ /* 0x000fc8000f8010ff */
[----:B------:R-:W-:-:S05]  /*3400*/  LEA.HI.X R41, R12, UR5, R13, 0x2, P0 ;  /* 0x000000050c297c11 */ /* 0x000fca00080f140d */
[----:B------:R-:W5:Y:S04]  /*3410*/  LDG.E R13, desc[UR10][R40.64+-0x3900] ;  /* 0xffc7000a280d7981 */ /* 0x000f68000c1e1900 */
[----:B------:R-:W2:Y:S04]  /*3420*/  LDG.E R42, desc[UR10][R40.64+-0x3600] ;  /* 0xffca000a282a7981 */ /* 0x000ea8000c1e1900 */
[----:B------:R-:W4:Y:S04]  /*3430*/  LDG.E R44, desc[UR10][R40.64+-0x3300] ;  /* 0xffcd000a282c7981 */ /* 0x000f28000c1e1900 */
[----:B------:R-:W4:Y:S04]  /*3440*/  LDG.E R45, desc[UR10][R40.64+-0x3000] ;  /* 0xffd0000a282d7981 */ /* 0x000f28000c1e1900 */
[----:B------:R-:W4:Y:S04]  /*3450*/  LDG.E R46, desc[UR10][R40.64+-0x2d00] ;  /* 0xffd3000a282e7981 */ /* 0x000f28000c1e1900 */
[----:B------:R-:W4:Y:S01]  /*3460*/  LDG.E R47, desc[UR10][R40.64+-0x2a00] ;  /* 0xffd6000a282f7981 */ /* 0x000f22000c1e1900 */
[----:B------:R-:W-:-:S03]  /*3470*/  IMAD.MOV.U32 R12, RZ, RZ, -0x80000000 ;  /* 0x80000000ff0c7424 */ /* 0x000fc600078e00ff */
[----:B------:R-:W4:Y:S01]  /*3480*/  LDG.E R48, desc[UR10][R40.64+-0x2700] ;  /* 0xffd9000a28307981 */ /* 0x000f22000c1e1900 */
[----:B------:R-:W-:-:S03]  /*3490*/  UBMSK UR8, URZ, UR7 ;  /* 0x00000007ff08729b */ /* 0x000fc60008000000 */
[----:B------:R-:W4:Y:S04]  /*34a0*/  LDG.E R49, desc[UR10][R40.64+-0x2400] ;  /* 0xffdc000a28317981 */ /* 0x000f28000c1e1900 */
        /* <DEDUP_REMOVED lines=26> */
[----:B---3--:R-:W3:Y:S04]  /*3650*/  LDG.E R23, desc[UR10][R40.64+0x2d00] ;  /* 0x002d000a28177981 */ /* 0x008ee8000c1e1900 */
[----:B------:R-:W3:Y:S04]  /*3660*/  LDG.E R22, desc[UR10][R40.64+0x3000] ;  /* 0x0030000a28167981 */ /* 0x000ee8000c1e1900 */
[----:B------:R-:W3:Y:S01]  /*3670*/  LDG.E R39, desc[UR10][R40.64+0x3900] ;  /* 0x0039000a28277981 */ /* 0x000ee2000c1e1900 */
[----:B-----5:R-:W-:-:S04]  /*3680*/  ISETP.GT.AND P0, PT, R13, -0x1, PT ;  /* 0xffffffff0d00780c */ /* 0x020fc80003f04270 */
        /* <DEDUP_REMOVED lines=10> */
[----:B------:R-:W5:Y:S04]  /*3730*/  LDG.E R20, desc[UR10][R40.64+0x3300] ;  /* 0x0033000a28147981 */ /* 0x000f68000c1e1900 */
[----:B------:R0:W5:Y:S01]  /*3740*/  LDG.E R13, desc[UR10][R40.64+0x3600] ;  /* 0x0036000a280d7981 */ /* 0x000162000c1e1900 */
[----:B------:R-:W-:Y:S01]  /*3750*/  BAR.SYNC.DEFER_BLOCKING 0x0 ;  /* 0x0000000000007b1d */ /* 0x000fe20000010000 */
[----:B--2---:R-:W-:-:S04]  /*3760*/  ISETP.GT.AND P0, PT, R42, -0x1, PT ;  /* 0xffffffff2a00780c */ /* 0x004fc80003f04270 */
[----:B------:R-:W-:-:S04]  /*3770*/  SEL R63, R12, 0xffffffff, P0 ;  /* 0xffffffff0c3f7807 */ /* 0x000fc80000000000 */
[----:B------:R-:W-:Y:S01]  /*3780*/  LOP3.LUT R63, R63, R42, RZ, 0x3c, !PT ;  /* 0x0000002a3f3f7212 */ /* 0x000fe200078e3cff */
[----:B------:R-:W2:Y:S03]  /*3790*/  LDS.U8 R62, [R61] ;  /* 0x000000003d3e7984 */ /* 0x000ea60000000000 */
[----:B------:R-:W-:-:S04]  /*37a0*/  ISETP.NE.AND P0, PT, R63, 0x7fffffff, PT ;  /* 0x7fffffff3f00780c */ /* 0x000fc80003f05270 */
[----:B------:R-:W-:-:S04]  /*37b0*/  SEL R63, R63, 0x80000000, P0 ;  /* 0x800000003f3f7807 */ /* 0x000fc80000000000 */
[----:B------:R-:W-:-:S04]  /*37c0*/  SHF.R.U32.HI R63, RZ, UR6, R63 ;  /* 0x00000006ff3f7c19 */ /* 0x000fc8000801163f */
[----:B------:R-:W-:-:S04]  /*37d0*/  LOP3.LUT R63, R63, UR8, RZ, 0xc0, !PT ;  /* 0x000000083f3f7c12 */ /* 0x000fc8000f8ec0ff */
[----:B------:R-:W-:Y:S02]  /*37e0*/  SHF.R.U32.HI R65, RZ, 0x2, R63 ;  /* 0x00000002ff417819 */ /* 0x000fe4000001163f */
[----:B------:R-:W-:-:S03]  /*37f0*/  LOP3.LUT R63, R63, 0x3, RZ, 0xc0, !PT ;  /* 0x000000033f3f7812 */ /* 0x000fc600078ec0ff */
[----:B0-----:R-:W-:-:S04]  /*3800*/  IMAD R40, R65, 0x300, R0 ;  /* 0x0000030041287824 */ /* 0x001fc800078e0200 */
[----:B------:R-:W-:Y:S01]  /*3810*/  IMAD.IADD R40, R63, 0x1, R40 ;  /* 0x000000013f287824 */ /* 0x000fe200078e0228 */
[----:B----4-:R-:W-:Y:S01]  /*3820*/  ISETP.GT.AND P0, PT, R44, -0x1, PT ;  /* 0xffffffff2c00780c */ /* 0x010fe20003f04270 */
[----:B--2---:R-:W-:-:S05]  /*3830*/  VIADD R62, R62, 0x1 ;  /* 0x000000013e3e7836 */ /* 0x004fca0000000000 */
[----:B------:R-:W-:Y:S04]  /*3840*/  STS.U8 [R61], R62 ;  /* 0x0000003e3d007388 */ /* 0x000fe80000000000 */
[----:B------:R-:W0:Y:S01]  /*3850*/  LDS.U8 R41, [R40] ;  /* 0x0000000028297984 */ /* 0x000e220000000000 */
        /* <DEDUP_REMOVED lines=523> */
.L_x_43:
[----:B------:R-:W-:Y:S01]  /*5910*/  ISETP.GE.AND P0, PT, R125, R21, PT ;  /* 0x000000157d00720c */ /* 0x000fe20003f06270 */
[----:B------:R-:W-:Y:S01]  /*5920*/  BSSY.RECONVERGENT B0, `(.L_x_45) ;  /* 0x0000077000007945 */ /* 0x000fe20003800200 */
[----:B------:R-:W-:Y:S02]  /*5930*/  IMAD.MOV.U32 R13, RZ, RZ, R11 ;  /* 0x000000ffff0d7224 */ /* 0x000fe400078e000b */
[----:B0-----:R-:W-:Y:S02]  /*5940*/  IMAD.MOV.U32 R12, RZ, RZ, R10 ;  /* 0x000000ffff0c7224 */ /* 0x001fe400078e000a */
[----:B------:R-:W-:Y:S02]  /*5950*/  IMAD.MOV.U32 R27, RZ, RZ, R9 ;  /* 0x000000ffff1b7224 */ /* 0x000fe400078e0009 */
[----:B------:R-:W-:Y:S02]  /*5960*/  IMAD.MOV.U32 R26, RZ, RZ, R8 ;  /* 0x000000ffff1a7224 */ /* 0x000fe400078e0008 */
[----:B------:R-:W-:-:S02]  /*5970*/  IMAD.MOV.U32 R25, RZ, RZ, R7 ;  /* 0x000000ffff197224 */ /* 0x000fc400078e0007 */
[----:B------:R-:W-:Y:S01]  /*5980*/  IMAD.MOV.U32 R24, RZ, RZ, R6 ;  /* 0x000000ffff187224 */ /* 0x000fe200078e0006 */
[----:B------:R-:W-:Y:S06]  /*5990*/  @P0 BRA `(.L_x_46) ;  /* 0x0000000400bc0947 */ /* 0x000fec0003800000 */
[----:B------:R-:W-:Y:S01]  /*59a0*/  LOP3.LUT R6, RZ, R125, RZ, 0x33, !PT ;  /* 0x0000007dff067212 */ /* 0x000fe200078e33ff */
[----:B------:R-:W0:Y:S01]  /*59b0*/  LDCU UR4, c[0x0][0x3b8] ;  /* 0x00007700ff0477ac */ /* 0x000e220008000800 */
[----:B------:R-:W-:Y:S01]  /*59c0*/  BSSY.RECONVERGENT B1, `(.L_x_47) ;  /* 0x0000025000017945 */ /* 0x000fe20003800200 */
[----:B------:R-:W-:Y:S02]  /*59d0*/  IMAD.MOV.U32 R10, RZ, RZ, R125 ;  /* 0x000000ffff0a7224 */ /* 0x000fe400078e007d */
[----:B------:R-:W-:-:S04]  /*59e0*/  IMAD.IADD R7, R6, 0x1, R21 ;  /* 0x0000000106077824 */ /* 0x000fc800078e0215 */
[C---:B------:R-:W-:Y:S01]  /*59f0*/  IMAD.HI.U32 R6, R7.reuse, -0x55555555, RZ ;  /* 0xaaaaaaab07067827 */ /* 0x040fe200078e00ff */
[----:B------:R-:W-:-:S04]  /*5a00*/  ISETP.GE.U32.AND P1, PT, R7, 0x240, PT ;  /* 0x000002400700780c */ /* 0x000fc80003f26070 */
[----:B------:R-:W-:-:S04]  /*5a10*/  SHF.R.U32.HI R6, RZ, 0x7, R6 ;  /* 0x00000007ff067819 */ /* 0x000fc80000011606 */
[----:B------:R-:W-:Y:S02]  /*5a20*/  LOP3.LUT R8, R6, 0x3, RZ, 0xc0, !PT ;  /* 0x0000000306087812 */ /* 0x000fe400078ec0ff */
[----:B0-----:R-:W-:Y:S02]  /*5a30*/  BMSK R32, RZ, UR4 ;  /* 0x00000004ff207c1b */ /* 0x001fe40008000000 */
[----:B------:R-:W-:-:S13]  /*5a40*/  ISETP.NE.AND P0, PT, R8, 0x3, PT ;  /* 0x000000030800780c */ /* 0x000fda0003f05270 */
[----:B------:R-:W-:Y:S05]  /*5a50*/  @!P0 BRA `(.L_x_48) ;  /* 0x00000000006c8947 */ /* 0x000fea0003800000 */
[----:B------:R-:W0:Y:S01]  /*5a60*/  LDC.64 R8, c[0x0][0x380] ;  /* 0x0000e000ff087b82 */ /* 0x000e220000000a00 */
[----:B------:R-:W-:Y:S02]  /*5a70*/  VIADD R7, R6, 0x1 ;  /* 0x0000000106077836 */ /* 0x000fe40000000000 */
[----:B------:R-:W-:-:S03]  /*5a80*/  IMAD.IADD R11, R125, 0x1, R5 ;  /* 0x000000017d0b7824 */ /* 0x000fc600078e0205 */
[----:B------:R-:W-:-:S05]  /*5a90*/  LOP3.LUT R7, R7, 0x3, RZ, 0xc0, !PT ;  /* 0x0000000307077812 */ /* 0x000fca00078ec0ff */
[----:B------:R-:W-:Y:S02]  /*5aa0*/  IMAD R10, R7, 0xc0, R125 ;  /* 0x000000c0070a7824 */ /* 0x000fe400078e027d */
[----:B---3--:R-:W-:-:S07]  /*5ab0*/  IMAD.MOV R20, RZ, RZ, -R7 ;  /* 0x000000ffff147224 */ /* 0x008fce00078e0a07 */
.L_x_49:
[----:B0-----:R-:W-:-:S06]  /*5ac0*/  IMAD.WIDE R6, R11, 0x4, R8 ;  /* 0x000000040b067825 */ /* 0x001fcc00078e0208 */
        /* <DEDUP_REMOVED lines=20> */
.L_x_48:
[----:B--2-4-:R-:W-:Y:S05]  /*5c10*/  BSYNC.RECONVERGENT B1 ;  /* 0x0000000000017941 */ /* 0x014fea0003800200 */
.L_x_47:
[----:B------:R-:W-:Y:S05]  /*5c20*/  @!P1 BRA `(.L_x_46) ;  /* 0x0000000400189947 */ /* 0x000fea0003800000 */
[----:B------:R-:W2:Y:S01]  /*5c30*/  LDC.64 R8, c[0x0][0x380] ;  /* 0x0000e000ff087b82 */ /* 0x000ea20000000a00 */
[----:B------:R-:W-:Y:S01]  /*5c40*/  IMAD.IADD R5, R10, 0x1, R5 ;  /* 0x000000010a057824 */ /* 0x000fe200078e0205 */
[----:B--2---:R-:W-:-:S05]  /*5c50*/  IADD3 R8, P0, PT, R8, 0x600, RZ ;  /* 0x0000060008087810 */ /* 0x004fca0007f1e0ff */
[----:B------:R-:W-:-:S08]  /*5c60*/  IMAD.X R9, RZ, RZ, R9, P0 ;  /* 0x000000ffff097224 */ /* 0x000fd000000e0609 */
.L_x_50:
[----:B0-----:R-:W-:-:S05]  /*5c70*/  IMAD.WIDE R6, R5, 0x4, R8 ;  /* 0x0000000405067825 */ /* 0x001fca00078e0208 */
[----:B------:R-:W2:Y:S04]  /*5c80*/  LDG.E R11, desc[UR10][R6.64+-0x600] ;  /* 0xfffa000a060b7981 */ /* 0x000ea8000c1e1900 */
[----:B------:R-:W4:Y:S04]  /*5c90*/  LDG.E R22, desc[UR10][R6.64+-0x300] ;  /* 0xfffd000a06167981 */ /* 0x000f28000c1e1900 */
[----:B------:R-:W5:Y:S04]  /*5ca0*/  LDG.E R28, desc[UR10][R6.64] ;  /* 0x0000000a061c7981 */ /* 0x000f68000c1e1900 */
[----:B------:R0:W5:Y:S01]  /*5cb0*/  LDG.E R30, desc[UR10][R6.64+0x300] ;  /* 0x0003000a061e7981 */ /* 0x000162000c1e1900 */
[----:B------:R-:W-:-:S02]  /*5cc0*/  IMAD.MOV.U32 R31, RZ, RZ, -0x80000000 ;  /* 0x80000000ff1f7424 */ /* 0x000fc400078e00ff */
[----:B------:R-:W-:Y:S02]  /*5cd0*/  VIADD R10, R10, 0x300 ;  /* 0x000003000a0a7836 */ /* 0x000fe40000000000 */
[----:B------:R-:W-:Y:S01]  /*5ce0*/  VIADD R5, R5, 0x300 ;  /* 0x0000030005057836 */ /* 0x000fe20000000000 */
[----:B--2---:R-:W-:-:S04]  /*5cf0*/  ISETP.GT.AND P0, PT, R11, -0x1, PT ;  /* 0xffffffff0b00780c */ /* 0x004fc80003f04270 */
[----:B---3--:R-:W-:-:S04]  /*5d00*/  SEL R20, R31, 0xffffffff, P0 ;  /* 0xffffffff1f147807 */ /* 0x008fc80000000000 */
[----:B------:R-:W-:-:S04]  /*5d10*/  LOP3.LUT R20, R20, R11, RZ, 0x3c, !PT ;  /* 0x0000000b14147212 */ /* 0x000fc800078e3cff */
[----:B------:R-:W-:-:S04]  /*5d20*/  ISETP.NE.AND P0, PT, R20, 0x7fffffff, PT ;  /* 0x7fffffff1400780c */ /* 0x000fc80003f05270 */
[----:B------:R-:W-:Y:S02]  /*5d30*/  SEL R20, R20, 0x80000000, P0 ;  /* 0x8000000014147807 */ /* 0x000fe40000000000 */
[----:B----4-:R-:W-:Y:S02]  /*5d40*/  ISETP.GT.AND P0, PT, R22, -0x1, PT ;  /* 0xffffffff1600780c */ /* 0x010fe40003f04270 */
        /* <DEDUP_REMOVED lines=10> */
[----:B-----5:R-:W-:Y:S02]  /*5df0*/  ISETP.GT.AND P0, PT, R28, -0x1, PT ;  /* 0xffffffff1c00780c */ /* 0x020fe40003f04270 */
[----:B------:R-:W-:Y:S02]  /*5e00*/  SHF.R.U32.HI R7, RZ, UR12, R7 ;  /* 0x0000000cff077c19 */ /* 0x000fe40008011607 */
[----:B------:R-:W0:Y:S02]  /*5e10*/  LDS.U8 R6, [R11] ;  /* 0x000000000b067984 */ /* 0x000e240000000000 */
[----:B------:R-:W-:-:S04]  /*5e20*/  LOP3.LUT R7, R32, R7, RZ, 0xc0, !PT ;  /* 0x0000000720077212 */ /* 0x000fc800078ec0ff */
[----:B------:R-:W-:Y:S02]  /*5e30*/  SHF.R.U32.HI R23, RZ, 0x2, R7 ;  /* 0x00000002ff177819 */ /* 0x000fe40000011607 */
[----:B------:R-:W-:-:S03]  /*5e40*/  LOP3.LUT R7, R7, 0x3, RZ, 0xc0, !PT ;  /* 0x0000000307077812 */ /* 0x000fc600078ec0ff */
[----:B------:R-:W-:Y:S01]  /*5e50*/  IMAD R20, R23, 0x300, R0 ;  /* 0x0000030017147824 */ /* 0x000fe200078e0200 */
[----:B------:R-:W-:-:S03]  /*5e60*/  SEL R23, R31, 0xffffffff, P0 ;  /* 0xffffffff1f177807 */ /* 0x000fc60000000000 */
[----:B------:R-:W-:Y:S01]  /*5e70*/  IMAD.IADD R7, R7, 0x1, R20 ;  /* 0x0000000107077824 */ /* 0x000fe200078e0214 */
[----:B------:R-:W-:-:S04]  /*5e80*/  LOP3.LUT R23, R23, R28, RZ, 0x3c, !PT ;  /* 0x0000001c17177212 */ /* 0x000fc800078e3cff */
[----:B------:R-:W-:-:S04]  /*5e90*/  ISETP.NE.AND P0, PT, R23, 0x7fffffff, PT ;  /* 0x7fffffff1700780c */ /* 0x000fc80003f05270 */
[----:B------:R-:W-:Y:S02]  /*5ea0*/  SEL R23, R23, 0x80000000, P0 ;  /* 0x8000000017177807 */ /* 0x000fe40000000000 */
[----:B------:R-:W-:Y:S02]  /*5eb0*/  ISETP.GT.AND P0, PT, R30, -0x1, PT ;  /* 0xffffffff1e00780c */ /* 0x000fe40003f04270 */
[----:B------:R-:W-:-:S04]  /*5ec0*/  SHF.R.U32.HI R23, RZ, UR12, R23 ;  /* 0x0000000cff177c19 */ /* 0x000fc80008011617 */
[----:B------:R-:W-:-:S04]  /*5ed0*/  LOP3.LUT R23, R32, R23, RZ, 0xc0, !PT ;  /* 0x0000001720177212 */ /* 0x000fc800078ec0ff */
[----:B------:R-:W-:Y:S02]  /*5ee0*/  SHF.R.U32.HI R29, RZ, 0x2, R23 ;  /* 0x00000002ff1d7819 */ /* 0x000fe40000011617 */
[----:B------:R-:W-:Y:S01]  /*5ef0*/  LOP3.LUT R23, R23, 0x3, RZ, 0xc0, !PT ;  /* 0x0000000317177812 */ /* 0x000fe200078ec0ff */
[----:B0-----:R-:W-:Y:S02]  /*5f00*/  VIADD R6, R6, 0x1 ;  /* 0x0000000106067836 */ /* 0x001fe40000000000 */
[----:B------:R-:W-:-:S03]  /*5f10*/  IMAD R22, R29, 0x300, R0 ;  /* 0x000003001d167824 */ /* 0x000fc600078e0200 */
[----:B------:R0:W-:Y:S01]  /*5f20*/  STS.U8 [R11], R6 ;  /* 0x000000060b007388 */ /* 0x0001e20000000000 */
[----:B------:R-:W-:-:S03]  /*5f30*/  IMAD.IADD R22, R23, 0x1, R22 ;  /* 0x0000000117167824 */ /* 0x000fc600078e0216 */
[----:B------:R-:W2:Y:S01]  /*5f40*/  LDS.U8 R20, [R7] ;  /* 0x0000000007147984 */ /* 0x000ea20000000000 */
[----:B0-----:R-:W-:-:S04]  /*5f50*/  SEL R11, R31, 0xffffffff, P0 ;  /* 0xffffffff1f0b7807 */ /* 0x001fc80000000000 */
[----:B------:R-:W-:-:S04]  /*5f60*/  LOP3.LUT R11, R11, R30, RZ, 0x3c, !PT ;  /* 0x0000001e0b0b7212 */ /* 0x000fc800078e3cff */
[----:B------:R-:W-:-:S04]  /*5f70*/  ISETP.NE.AND P0, PT, R11, 0x7fffffff, PT ;  /* 0x7fffffff0b00780c */ /* 0x000fc80003f05270 */
[----:B------:R-:W-:Y:S02]  /*5f80*/  SEL R11, R11, 0x80000000, P0 ;  /* 0x800000000b0b7807 */ /* 0x000fe40000000000 */
[----:B------:R-:W-:Y:S02]  /*5f90*/  ISETP.GE.AND P0, PT, R10, R21, PT ;  /* 0x000000150a00720c */ /* 0x000fe40003f06270 */
[----:B------:R-:W-:-:S04]  /*5fa0*/  SHF.R.U32.HI R11, RZ, UR12, R11 ;  /* 0x0000000cff0b7c19 */ /* 0x000fc8000801160b */
[----:B------:R-:W-:-:S04]  /*5fb0*/  LOP3.LUT R11, R32, R11, RZ, 0xc0, !PT ;  /* 0x0000000b200b7212 */ /* 0x000fc800078ec0ff */
[----:B------:R-:W-:Y:S02]  /*5fc0*/  SHF.R.U32.HI R23, RZ, 0x2, R11 ;  /* 0x00000002ff177819 */ /* 0x000fe4000001160b */
[----:B------:R-:W-:-:S03]  /*5fd0*/  LOP3.LUT R11, R11, 0x3, RZ, 0xc0, !PT ;  /* 0x000000030b0b7812 */ /* 0x000fc600078ec0ff */
[----:B------:R-:W-:-:S04]  /*5fe0*/  IMAD R28, R23, 0x300, R0 ;  /* 0x00000300171c7824 */ /* 0x000fc800078e0200 */
        /* <DEDUP_REMOVED lines=10> */
.L_x_46:
[----:B--2-4-:R-:W-:Y:S05]  /*6090*/  BSYNC.RECONVERGENT B0 ;  /* 0x0000000000007941 */ /* 0x014fea0003800200 */
.L_x_45:
[----:B------:R-:W0:Y:S01]  /*60a0*/  S2R R9, SR_LANEID ;  /* 0x0000000000097919 */ /* 0x000e220000000000 */
[----:B------:R-:W-:Y:S01]  /*60b0*/  BAR.SYNC.DEFER_BLOCKING 0x0 ;  /* 0x0000000000007b1d */ /* 0x000fe20000010000 */
[C---:B------:R-:W-:Y:S02]  /*60c0*/  ISETP.GT.U32.AND P0, PT, R125.reuse, 0x1ff, PT ;  /* 0x000001ff7d00780c */ /* 0x040fe40003f04070 */
[----:B------:R-:W-:Y:S02]  /*60d0*/  SHF.R.U32.HI R45, RZ, 0x5, R125 ;  /* 0x00000005ff2d7819 */ /* 0x000fe4000001167d */
[C---:B------:R-:W-:Y:S01]  /*60e0*/  ISETP.GT.U32.AND P2, PT, R125.reuse, 0x13f, PT ;  /* 0x0000013f7d00780c */ /* 0x040fe20003f44070 */
[----:B------:R-:W-:Y:S01]  /*60f0*/  BSSY.RECONVERGENT B0, `(.L_x_51) ;  /* 0x0000032000007945 */ /* 0x000fe20003800200 */
[C---:B------:R-:W-:Y:S02]  /*6100*/  ISETP.GT.U32.AND P3, PT, R125.reuse, 0x7f, PT ;  /* 0x0000007f7d00780c */ /* 0x040fe40003f64070 */
[----:B------:R-:W-:Y:S01]  /*6110*/  ISETP.GT.U32.AND P1, PT, R125, 0x3f, PT ;  /* 0x0000003f7d00780c */ /* 0x000fe20003f24070 */
[----:B0-----:R-:W-:-:S04]  /*6120*/  IMAD R6, R9, 0x100, R4 ;  /* 0x0000010009067824 */ /* 0x001fc800078e0204 */
[----:B------:R-:W-:Y:S01]  /*6130*/  IMAD R30, R45, 0x10, R6 ;  /* 0x000000102d1e7824 */ /* 0x000fe200078e0206 */
[----:B------:R-:W-:Y:S07]  /*6140*/  @P0 BRA `(.L_x_52) ;  /* 0x0000000000b00947 */ /* 0x000fee0003800000 */
[----:B------:R-:W-:-:S04]  /*6150*/  IMAD R6, R45, 0x300, R4 ;  /* 0x000003002d067824 */ /* 0x000fc800078e0204 */
[----:B------:R-:W-:-:S05]  /*6160*/  IMAD R31, R9, 0x4, R6 ;  /* 0x00000004091f7824 */ /* 0x000fca00078e0206 */
[----:B------:R-:W0:Y:S04]  /*6170*/  LDS R5, [R31] ;  /* 0x000000001f057984 */ /* 0x000e280000000800 */
[----:B------:R-:W2:Y:S04]  /*6180*/  LDS R10, [R31+0x80] ;  /* 0x000080001f0a7984 */ /* 0x000ea80000000800 */
[----:B------:R-:W4:Y:S04]  /*6190*/  LDS R22, [R31+0x100] ;  /* 0x000100001f167984 */ /* 0x000f280000000800 */
[----:B---3--:R-:W3:Y:S04]  /*61a0*/  LDS R23, [R31+0x180] ;  /* 0x000180001f177984 */ /* 0x008ee80000000800 */
[----:B------:R-:W5:Y:S04]  /*61b0*/  LDS R29, [R31+0x280] ;  /* 0x000280001f1d7984 */ /* 0x000f680000000800 */
[----:B------:R-:W1:Y:S01]  /*61c0*/  LDS R28, [R31+0x200] ;  /* 0x000200001f1c7984 */ /* 0x000e620000000800 */
[----:B0-----:R-:W-:-:S02]  /*61d0*/  PRMT R7, R5, 0x7770, RZ ;  /* 0x0000777005077816 */ /* 0x001fc400000000ff */
[C---:B------:R-:W-:Y:S02]  /*61e0*/  PRMT R6, R5.reuse, 0x7771, RZ ;  /* 0x0000777105067816 */ /* 0x040fe400000000ff */
[C---:B------:R-:W-:Y:S02]  /*61f0*/  PRMT R11, R5.reuse, 0x7772, RZ ;  /* 0x00007772050b7816 */ /* 0x040fe400000000ff */
[----:B------:R-:W-:Y:S02]  /*6200*/  PRMT R8, R5, 0x7773, RZ ;  /* 0x0000777305087816 */ /* 0x000fe400000000ff */
[C---:B--2---:R-:W-:Y:S02]  /*6210*/  PRMT R5, R10.reuse, 0x7770, RZ ;  /* 0x000077700a057816 */ /* 0x044fe400000000ff */
[C---:B------:R-:W-:Y:S02]  /*6220*/  PRMT R20, R10.reuse, 0x7771, RZ ;  /* 0x000077710a147816 */ /* 0x040fe400000000ff */
[----:B------:R-:W-:-:S02]  /*6230*/  PRMT R21, R10, 0x7772, RZ ;  /* 0x000077720a157816 */ /* 0x000fc400000000ff */
[----:B------:R-:W-:Y:S02]  /*6240*/  PRMT R10, R10, 0x7773, RZ ;  /* 0x000077730a0a7816 */ /* 0x000fe400000000ff */
[----:B------:R-:W-:Y:S02]  /*6250*/  IADD3 R5, PT, PT, R5, R24, R7 ;  /* 0x0000001805057210 */ /* 0x000fe40007ffe007 */
[----:B------:R-:W-:Y:S02]  /*6260*/  IADD3 R6, PT, PT, R20, R25, R6 ;  /* 0x0000001914067210 */ /* 0x000fe40007ffe006 */
[----:B------:R-:W-:Y:S02]  /*6270*/  IADD3 R11, PT, PT, R21, R26, R11 ;  /* 0x0000001a150b7210 */ /* 0x000fe40007ffe00b */
[----:B------:R-:W-:Y:S02]  /*6280*/  IADD3 R8, PT, PT, R10, R27, R8 ;  /* 0x0000001b0a087210 */ /* 0x000fe40007ffe008 */
[----:B----4-:R-:W-:-:S02]  /*6290*/  PRMT R10, R22, 0x7770, RZ ;  /* 0x00007770160a7816 */ /* 0x010fc400000000ff */
[C---:B------:R-:W-:Y:S02]  /*62a0*/  PRMT R7, R22.reuse, 0x7771, RZ ;  /* 0x0000777116077816 */ /* 0x040fe400000000ff */
[C---:B------:R-:W-:Y:S02]  /*62b0*/  PRMT R20, R22.reuse, 0x7772, RZ ;  /* 0x0000777216147816 */ /* 0x040fe400000000ff */
[----:B------:R-:W-:Y:S02]  /*62c0*/  PRMT R21, R22, 0x7773, RZ ;  /* 0x0000777316157816 */ /* 0x000fe400000000ff */
[C---:B---3--:R-:W-:Y:S02]  /*62d0*/  PRMT R22, R23.reuse, 0x7770, RZ ;  /* 0x0000777017167816 */ /* 0x048fe400000000ff */
[C---:B------:R-:W-:Y:S02]  /*62e0*/  PRMT R24, R23.reuse, 0x7771, RZ ;  /* 0x0000777117187816 */ /* 0x040fe400000000ff */
[----:B------:R-:W-:-:S02]  /*62f0*/  PRMT R25, R23, 0x7772, RZ ;  /* 0x0000777217197816 */ /* 0x000fc400000000ff */
[----:B------:R-:W-:Y:S02]  /*6300*/  PRMT R23, R23, 0x7773, RZ ;  /* 0x0000777317177816 */ /* 0x000fe400000000ff */
[----:B------:R-:W-:Y:S02]  /*6310*/  IADD3 R5, PT, PT, R22, R5, R10 ;  /* 0x0000000516057210 */ /* 0x000fe40007ffe00a */
[----:B------:R-:W-:Y:S02]  /*6320*/  IADD3 R6, PT, PT, R24, R6, R7 ;  /* 0x0000000618067210 */ /* 0x000fe40007ffe007 */
[----:B------:R-:W-:Y:S02]  /*6330*/  IADD3 R11, PT, PT, R25, R11, R20 ;  /* 0x0000000b190b7210 */ /* 0x000fe40007ffe014 */
[C---:B-----5:R-:W-:Y:S02]  /*6340*/  PRMT R7, R29.reuse, 0x7770, RZ ;  /* 0x000077701d077816 */ /* 0x060fe400000000ff */
[----:B------:R-:W-:-:S02]  /*6350*/  PRMT R10, R29, 0x7771, RZ ;  /* 0x000077711d0a7816 */ /* 0x000fc400000000ff */
[----:B------:R-:W-:Y:S02]  /*6360*/  PRMT R20, R29, 0x7772, RZ ;  /* 0x000077721d147816 */ /* 0x000fe400000000ff */
[----:B------:R-:W-:Y:S02]  /*6370*/  IADD3 R8, PT, PT, R23, R8, R21 ;  /* 0x0000000817087210 */ /* 0x000fe40007ffe015 */
[C---:B-1----:R-:W-:Y:S02]  /*6380*/  PRMT R24, R28.reuse, 0x7770, RZ ;  /* 0x000077701c187816 */ /* 0x042fe400000000ff */
[C---:B------:R-:W-:Y:S02]  /*6390*/  PRMT R25, R28.reuse, 0x7771, RZ ;  /* 0x000077711c197816 */ /* 0x040fe400000000ff */
[C---:B------:R-:W-:Y:S02]  /*63a0*/  PRMT R26, R28.reuse, 0x7772, RZ ;  /* 0x000077721c1a7816 */ /* 0x040fe400000000ff */
[----:B------:R-:W-:-:S02]  /*63b0*/  PRMT R27, R28, 0x7773, RZ ;  /* 0x000077731c1b7816 */ /* 0x000fc400000000ff */
[----:B------:R-:W-:Y:S02]  /*63c0*/  PRMT R29, R29, 0x7773, RZ ;  /* 0x000077731d1d7816 */ /* 0x000fe400000000ff */
[----:B------:R-:W-:Y:S02]  /*63d0*/  IADD3 R24, PT, PT, R7, R5, R24 ;  /* 0x0000000507187210 */ /* 0x000fe40007ffe018 */
[----:B------:R-:W-:Y:S02]  /*63e0*/  IADD3 R25, PT, PT, R10, R6, R25 ;  /* 0x000000060a197210 */ /* 0x000fe40007ffe019 */
[----:B------:R-:W-:Y:S02]  /*63f0*/  IADD3 R26, PT, PT, R20, R11, R26 ;  /* 0x0000000b141a7210 */ /* 0x000fe40007ffe01a */
[----:B------:R-:W-:-:S07]  /*6400*/  IADD3 R27, PT, PT, R29, R8, R27 ;  /* 0x000000081d1b7210 */ /* 0x000fce0007ffe01b */
.L_x_52:
[----:B------:R-:W-:Y:S05]  /*6410*/  BSYNC.RECONVERGENT B0 ;  /* 0x0000000000007941 */ /* 0x000fea0003800200 */
.L_x_51:
[----:B------:R-:W-:Y:S04]  /*6420*/  BSSY.RECONVERGENT B0, `(.L_x_53) ;  /* 0x000002e000007945 */ /* 0x000fe80003800200 */
[----:B------:R-:W-:Y:S05]  /*6430*/  @P2 BRA `(.L_x_54) ;  /* 0x0000000000b02947 */ /* 0x000fea0003800000 */
[----:B------:R-:W-:-:S04]  /*6440*/  IMAD R6, R45, 0x300, R4 ;  /* 0x000003002d067824 */ /* 0x000fc800078e0204 */
[----:B------:R-:W-:-:S05]  /*6450*/  IMAD R31, R9, 0x4, R6 ;  /* 0x00000004091f7824 */ /* 0x000fca00078e0206 */
[----:B------:R-:W0:Y:S04]  /*6460*/  LDS R5, [R31+0x1200] ;  /* 0x001200001f057984 */ /* 0x000e280000000800 */
        /* <DEDUP_REMOVED lines=20> */
[C---:B---3--:R-:W-:Y:S02]  /*65b0*/  PRMT R14, R23.reuse, 0x7770, RZ ;  /* 0x00007770170e7816 */ /* 0x048fe400000000ff */
        /* <DEDUP_REMOVED lines=10> */
[----:B------:R-:W-:Y:S02]  /*6660*/  PRMT R20, R29, 0x7772, RZ ;  /* 0x000077721d147816 */ /* 0x000fe400000000ff */
        /* <DEDUP_REMOVED lines=9> */
.L_x_54:
[----:B------:R-:W-:Y:S05]  /*6700*/  BSYNC.RECONVERGENT B0 ;  /* 0x0000000000007941 */ /* 0x000fea0003800200 */
.L_x_53:
        /* <DEDUP_REMOVED lines=46> */
.L_x_56:
[----:B------:R-:W-:Y:S05]  /*69f0*/  BSYNC.RECONVERGENT B0 ;  /* 0x0000000000007941 */ /* 0x000fea0003800200 */
.L_x_55:
[----:B------:R-:W-:Y:S01]  /*6a00*/  BAR.SYNC.DEFER_BLOCKING 0x0 ;  /* 0x0000000000007b1d */ /* 0x000fe20000010000 */
[----:B------:R-:W-:-:S05]  /*6a10*/  IMAD R28, R125, -0x4, R4 ;  /* 0xfffffffc7d1c7824 */ /* 0x000fca00078e0204 */
[----:B------:R-:W-:Y:S01]  /*6a20*/  BSSY.RECONVERGENT B0, `(.L_x_57) ;  /* 0x0000036000007945 */ /* 0x000fe20003800200 */
[----:B------:R0:W-:Y:S04]  /*6a30*/  @!P0 STS.128 [R30], R24 ;  /* 0x000000181e008388 */ /* 0x0001e80000000c00 */
[----:B------:R0:W-:Y:S04]  /*6a40*/  @!P2 STS.128 [R30+0x60], R12 ;  /* 0x0000600c1e00a388 */ /* 0x0001e80000000c00 */
[----:B------:R0:W-:Y:S01]  /*6a50*/  @!P3 STS.128 [R30+0xc0], R16 ;  /* 0x0000c0101e00b388 */ /* 0x0001e20000000c00 */
[----:B------:R-:W-:Y:S06]  /*6a60*/  BAR.SYNC.DEFER_BLOCKING 0x0 ;  /* 0x0000000000007b1d */ /* 0x000fec0000010000 */
[----:B------:R-:W-:Y:S05]  /*6a70*/  @P1 BRA `(.L_x_58) ;  /* 0x0000000000c01947 */ /* 0x000fea0003800000 */
[----:B------:R-:W-:Y:S04]  /*6a80*/  LDS R5, [R0] ;  /* 0x0000000000057984 */ /* 0x000fe80000000800 */
[----:B------:R-:W-:Y:S04]  /*6a90*/  LDS R6, [R0+0x100] ;  /* 0x0001000000067984 */ /* 0x000fe80000000800 */
[----:B------:R-:W2:Y:S04]  /*6aa0*/  LDS R7, [R0+0x200] ;  /* 0x0002000000077984 */ /* 0x000ea80000000800 */
[----:B------:R-:W-:Y:S04]  /*6ab0*/  LDS R8, [R0+0x300] ;  /* 0x0003000000087984 */ /* 0x000fe80000000800 */
[----:B------:R-:W4:Y:S04]  /*6ac0*/  LDS R10, [R0+0x400] ;  /* 0x00040000000a7984 */ /* 0x000f280000000800 */
[----:B0-----:R-:W-:Y:S04]  /*6ad0*/  LDS R12, [R0+0x500] ;  /* 0x00050000000c7984 */ /* 0x001fe80000000800 */
[----:B------:R-:W0:Y:S04]  /*6ae0*/  LDS R11, [R0+0x600] ;  /* 0x00060000000b7984 */ /* 0x000e280000000800 */
[----:B------:R-:W-:Y:S04]  /*6af0*/  LDS R14, [R0+0x700] ;  /* 0x00070000000e7984 */ /* 0x000fe80000000800 */
[----:B------:R-:W5:Y:S04]  /*6b00*/  LDS R13, [R0+0x800] ;  /* 0x00080000000d7984 */ /* 0x000f680000000800 */
[----:B------:R-:W-:Y:S04]  /*6b10*/  LDS R16, [R0+0x900] ;  /* 0x0009000000107984 */ /* 0x000fe80000000800 */
[----:B------:R-:W1:Y:S04]  /*6b20*/  LDS R15, [R0+0xa00] ;  /* 0x000a0000000f7984 */ /* 0x000e680000000800 */
[----:B------:R-:W-:Y:S04]  /*6b30*/  LDS R18, [R0+0xb00] ;  /* 0x000b000000127984 */ /* 0x000fe80000000800 */
[----:B------:R-:W1:Y:S01]  /*6b40*/  LDS R17, [R0+0xc00] ;  /* 0x000c000000117984 */ /* 0x000e620000000800 */
[----:B--2---:R-:W-:-:S03]  /*6b50*/  IADD3 R5, PT, PT, R7, R6, R5 ;  /* 0x0000000607057210 */ /* 0x004fc60007ffe005 */
[----:B---3--:R-:W-:Y:S04]  /*6b60*/  LDS R20, [R0+0xd00] ;  /* 0x000d000000147984 */ /* 0x008fe80000000800 */
[----:B------:R-:W2:Y:S01]  /*6b70*/  LDS R19, [R0+0xe00] ;  /* 0x000e000000137984 */ /* 0x000ea20000000800 */
[----:B----4-:R-:W-:-:S03]  /*6b80*/  IADD3 R5, PT, PT, R10, R8, R5 ;  /* 0x000000080a057210 */ /* 0x010fc60007ffe005 */
[----:B------:R-:W-:Y:S04]  /*6b90*/  LDS R22, [R0+0xf00] ;  /* 0x000f000000167984 */ /* 0x000fe80000000800 */
[----:B------:R-:W3:Y:S01]  /*6ba0*/  LDS R21, [R0+0x1000] ;  /* 0x0010000000157984 */ /* 0x000ee20000000800 */
[----:B0-----:R-:W-:-:S03]  /*6bb0*/  IADD3 R5, PT, PT, R11, R12, R5 ;  /* 0x0000000c0b057210 */ /* 0x001fc60007ffe005 */
[----:B------:R-:W-:Y:S04]  /*6bc0*/  LDS R24, [R0+0x1100] ;  /* 0x0011000000187984 */ /* 0x000fe80000000800 */
[----:B------:R-:W0:Y:S01]  /*6bd0*/  LDS R23, [R0+0x1200] ;  /* 0x0012000000177984 */ /* 0x000e220000000800 */
[----:B-----5:R-:W-:-:S03]  /*6be0*/  IADD3 R5, PT, PT, R13, R14, R5 ;  /* 0x0000000e0d057210 */ /* 0x020fc60007ffe005 */
[----:B------:R-:W-:Y:S04]  /*6bf0*/  LDS R26, [R0+0x1300] ;  /* 0x00130000001a7984 */ /* 0x000fe80000000800 */
[----:B------:R-:W4:Y:S01]  /*6c00*/  LDS R25, [R0+0x1400] ;  /* 0x0014000000197984 */ /* 0x000f220000000800 */
[----:B-1----:R-:W-:-:S03]  /*6c10*/  IADD3 R5, PT, PT, R15, R16, R5 ;  /* 0x000000100f057210 */ /* 0x002fc60007ffe005 */
[----:B------:R-:W-:Y:S04]  /*6c20*/  LDS R6, [R0+0x1500] ;  /* 0x0015000000067984 */ /* 0x000fe80000000800 */
[----:B------:R-:W1:Y:S01]  /*6c30*/  LDS R7, [R0+0x1600] ;  /* 0x0016000000077984 */ /* 0x000e620000000800 */
[----:B------:R-:W-:-:S03]  /*6c40*/  IADD3 R5, PT, PT, R17, R18, R5 ;  /* 0x0000001211057210 */ /* 0x000fc60007ffe005 */
[----:B------:R-:W-:Y:S04]  /*6c50*/  LDS R8, [R0+0x1700] ;  /* 0x0017000000087984 */ /* 0x000fe80000000800 */
[----:B------:R-:W5:Y:S01]  /*6c60*/  LDS R10, [R0+0x1800] ;  /* 0x00180000000a7984 */ /* 0x000f620000000800 */
[----:B--2---:R-:W-:-:S03]  /*6c70*/  IADD3 R5, PT, PT, R19, R20, R5 ;  /* 0x0000001413057210 */ /* 0x004fc60007ffe005 */
[----:B------:R-:W-:Y:S04]  /*6c80*/  LDS R12, [R0+0x1900] ;  /* 0x00190000000c7984 */ /* 0x000fe80000000800 */
[----:B------:R-:W2:Y:S01]  /*6c90*/  LDS R11, [R0+0x1a00] ;  /* 0x001a0000000b7984 */ /* 0x000ea20000000800 */
[----:B---3--:R-:W-:-:S03]  /*6ca0*/  IADD3 R5, PT, PT, R21, R22, R5 ;  /* 0x0000001615057210 */ /* 0x008fc60007ffe005 */
[----:B------:R-:W-:Y:S04]  /*6cb0*/  LDS R14, [R0+0x1b00] ;  /* 0x001b0000000e7984 */ /* 0x000fe80000000800 */
[----:B------:R-:W3:Y:S01]  /*6cc0*/  LDS R13, [R0+0x1c00] ;  /* 0x001c0000000d7984 */ /* 0x000ee20000000800 */
[----:B0-----:R-:W-:-:S03]  /*6cd0*/  IADD3 R5, PT, PT, R23, R24, R5 ;  /* 0x0000001817057210 */ /* 0x001fc60007ffe005 */
[----:B------:R-:W-:Y:S04]  /*6ce0*/  LDS R16, [R0+0x1d00] ;  /* 0x001d000000107984 */ /* 0x000fe80000000800 */
[----:B------:R-:W0:Y:S01]  /*6cf0*/  LDS R15, [R0+0x1e00] ;  /* 0x001e0000000f7984 */ /* 0x000e220000000800 */
[----:B----4-:R-:W-:-:S03]  /*6d00*/  IADD3 R5, PT, PT, R25, R26, R5 ;  /* 0x0000001a19057210 */ /* 0x010fc60007ffe005 */
[----:B------:R-:W4:Y:S01]  /*6d10*/  LDS R18, [R0+0x1f00] ;  /* 0x001f000000127984 */ /* 0x000f220000000800 */
[----:B-1----:R-:W-:-:S04]  /*6d20*/  IADD3 R5, PT, PT, R7, R6, R5 ;  /* 0x0000000607057210 */ /* 0x002fc80007ffe005 */
[----:B-----5:R-:W-:-:S04]  /*6d30*/  IADD3 R5, PT, PT, R10, R8, R5 ;  /* 0x000000080a057210 */ /* 0x020fc80007ffe005 */
[----:B--2---:R-:W-:-:S04]  /*6d40*/  IADD3 R5, PT, PT, R11, R12, R5 ;  /* 0x0000000c0b057210 */ /* 0x004fc80007ffe005 */
[----:B---3--:R-:W-:-:S04]  /*6d50*/  IADD3 R5, PT, PT, R13, R14, R5 ;  /* 0x0000000e0d057210 */ /* 0x008fc80007ffe005 */
[----:B0-----:R-:W-:-:S05]  /*6d60*/  IADD3 R5, PT, PT, R15, R16, R5 ;  /* 0x000000100f057210 */ /* 0x001fca0007ffe005 */
[----:B----4-:R-:W-:-:S07]  /*6d70*/  IMAD.IADD R5, R5, 0x1, R18 ;  /* 0x0000000105057824 */ /* 0x010fce00078e0212 */
.L_x_58:
[----:B------:R-:W-:Y:S05]  /*6d80*/  BSYNC.RECONVERGENT B0 ;  /* 0x0000000000007941 */ /* 0x000fea0003800200 */
.L_x_57:
[----:B------:R-:W-:Y:S01]  /*6d90*/  BAR.SYNC.DEFER_BLOCKING 0x0 ;  /* 0x0000000000007b1d */ /* 0x000fe20000010000 */
[----:B------:R-:W-:Y:S01]  /*6da0*/  IMAD.MOV.U32 R124, RZ, RZ, RZ ;  /* 0x000000ffff7c7224 */ /* 0x000fe200078e00ff */
[----:B------:R-:W-:-:S03]  /*6db0*/  ISETP.GT.U32.AND P2, PT, R125, 0x1f, PT ;  /* 0x0000001f7d00780c */ /* 0x000fc60003f44070 */
[----:B------:R-:W-:Y:S01]  /*6dc0*/  IMAD.HI.U32 R7, R125, 0x2aaaaaab, R124 ;  /* 0x2aaaaaab7d077827 */ /* 0x000fe200078e007c */
[----:B------:R-:W2:Y:S03]  /*6dd0*/  LDCU UR14, c[0x0][0x3b4] ;  /* 0x00007680ff0e77ac */ /* 0x000ea60008000800 */
[----:B------:R-:W-:Y:S01]  /*6de0*/  IMAD R6, R7, 0x4, R4 ;  /* 0x0000000407067824 */ /* 0x000fe200078e0204 */
[----:B------:R-:W4:Y:S01]  /*6df0*/  LDCU UR12, c[0x0][0x3b8] ;  /* 0x00007700ff0c77ac */ /* 0x000f220008000800 */
[----:B------:R-:W0:Y:S01]  /*6e00*/  LDCU.64 UR8, c[0x0][0x380] ;  /* 0x00007000ff0877ac */ /* 0x000e220008000a00 */
[----:B------:R-:W0:Y:S01]  /*6e10*/  LDCU.64 UR6, c[0x0][0x390] ;  /* 0x00007200ff0677ac */ /* 0x000e220008000a00 */
[----:B------:R-:W-:Y:S01]  /*6e20*/  @!P1 STS [R0], R5 ;  /* 0x0000000500009388 */ /* 0x000fe20000000800 */
[----:B------:R-:W-:Y:S06]  /*6e30*/  BAR.SYNC.DEFER_BLOCKING 0x0 ;  /* 0x0000000000007b1d */ /* 0x000fec0000010000 */
[----:B------:R-:W5:Y:S04]  /*6e40*/  @!P1 LDS R5, [R28+0xfc] ;  /* 0x0000fc001c059984 */ /* 0x000f680000000800 */
[----:B-----5:R0:W-:Y:S01]  /*6e50*/  STS [R6+0x210], R5 ;  /* 0x0002100506007388 */ /* 0x0201e20000000800 */
[----:B------:R-:W-:Y:S06]  /*6e60*/  BAR.SYNC.DEFER_BLOCKING 0x0 ;  /* 0x0000000000007b1d */ /* 0x000fec0000010000 */
[----:B--2-4-:R-:W-:Y:S05]  /*6e70*/  @P2 BRA `(.L_x_59) ;  /* 0x0000000000882947 */ /* 0x014fea0003800000 */
[----:B0-----:R-:W-:Y:S01]  /*6e80*/  IMAD R5, R125, 0x1c, R4 ;  /* 0x0000001c7d057824 */ /* 0x001fe200078e0204 */
[----:B------:R-:W-:-:S04]  /*6e90*/  UMOV UR4, 0xffffffff ;  /* 0xffffffff00047882 */ /* 0x000fc80000000000 */
[----:B------:R-:W-:Y:S04]  /*6ea0*/  LDS R7, [R5+0x210] ;  /* 0x0002100005077984 */ /* 0x000fe80000000800 */
[----:B------:R-:W-:Y:S04]  /*6eb0*/  LDS R8, [R5+0x214] ;  /* 0x0002140005087984 */ /* 0x000fe80000000800 */
[----:B------:R-:W0:Y:S04]  /*6ec0*/  LDS R10, [R5+0x218] ;  /* 0x00021800050a7984 */ /* 0x000e280000000800 */
[----:B------:R-:W-:Y:S04]  /*6ed0*/  LDS R11, [R5+0x21c] ;  /* 0x00021c00050b7984 */ /* 0x000fe80000000800 */
[----:B------:R-:W2:Y:S04]  /*6ee0*/  LDS R12, [R5+0x220] ;  /* 0x00022000050c7984 */ /* 0x000ea80000000800 */
[----:B------:R-:W4:Y:S01]  /*6ef0*/  LDS R13, [R5+0x224] ;  /* 0x00022400050d7984 */ /* 0x000f220000000800 */
[----:B0-----:R-:W-:-:S04]  /*6f00*/  IADD3 R14, PT, PT, R10, R8, R7 ;  /* 0x000000080a0e7210 */ /* 0x001fc80007ffe007 */
[----:B--2---:R-:W-:-:S05]  /*6f10*/  IADD3 R14, PT, PT, R12, R14, R11 ;  /* 0x0000000e0c0e7210 */ /* 0x004fca0007ffe00b */
[----:B----4-:R-:W-:Y:S01]  /*6f20*/  IMAD.IADD R13, R13, 0x1, R14 ;  /* 0x000000010d0d7824 */ /* 0x010fe200078e020e */
        /* <DEDUP_REMOVED lines=9> */
[----:B------:R0:W2:Y:S02]  /*6fc0*/  SHFL.UP P0, R18, R17, 0x10, RZ ;  /* 0x0600000011127989 */ /* 0x0000a400000000ff */
.L_x_74:
[----:B--2---:R-:W-:-:S04]  /*6fd0*/  @P0 IMAD.IADD R18, R17, 0x1, R18 ;  /* 0x0000000111120824 */ /* 0x004fc800078e0212 */
        /* <DEDUP_REMOVED lines=12> */
.L_x_59:
[----:B------:R-:W-:Y:S05]  /*70a0*/  WARPSYNC.ALL ;  /* 0x0000000000007948 */ /* 0x000fea0003800000 */
[----:B------:R-:W-:Y:S06]  /*70b0*/  BAR.SYNC.DEFER_BLOCKING 0x0 ;  /* 0x0000000000007b1d */ /* 0x000fec0000010000 */
[----:B0-----:R-:W0:Y:S02]  /*70c0*/  LDS R6, [R6+0x210] ;  /* 0x0002100006067984 */ /* 0x001e240000000800 */
[----:B0-----:R-:W-:-:S05]  /*70d0*/  IMAD.IADD R46, R3, 0x1, R6 ;  /* 0x00000001032e7824 */ /* 0x001fca00078e0206 */
[----:B------:R-:W-:Y:S01]  /*70e0*/  @!P1 STS [R0+0x100], R46 ;  /* 0x0001002e00009388 */ /* 0x000fe20000000800 */
[----:B------:R-:W-:Y:S06]  /*70f0*/  BAR.SYNC.DEFER_BLOCKING 0x0 ;  /* 0x0000000000007b1d */ /* 0x000fec0000010000 */
[----:B------:R-:W0:Y:S02]  /*7100*/  @!P1 LDS R46, [R28+0x1fc] ;  /* 0x0001fc001c2e9984 */ /* 0x000e240000000800 */
[----:B------:R-:W-:Y:S01]  /*7110*/  BAR.SYNC.DEFER_BLOCKING 0x0 ;  /* 0x0000000000007b1d */ /* 0x000fe20000010000 */
[----:B0-----:R-:W-:-:S04]  /*7120*/  ISETP.NE.AND P0, PT, R46, R43, PT ;  /* 0x0000002b2e00720c */ /* 0x001fc80003f05270 */
[----:B------:R-:W-:-:S04]  /*7130*/  ISETP.EQ.OR P0, PT, R46, RZ, !P0 ;  /* 0x000000ff2e00720c */ /* 0x000fc80004702670 */
[----:B------:R-:W-:-:S13]  /*7140*/  ISETP.GT.U32.OR P0, PT, R125, 0x3f, P0 ;  /* 0x0000003f7d00780c */ /* 0x000fda0000704470 */
[----:B------:R-:W-:Y:S06]  /*7150*/  BAR.RED.AND.DEFER_BLOCKING 0x0, P0 ;  /* 0x0000000000007b1d */ /* 0x000fec0000014400 */
[----:B------:R-:W0:Y:S02]  /*7160*/  B2R.RESULT RZ, P0 ;  /* 0x0000000000ff731c */ /* 0x000e240000004000 */
[----:B0-----:R-:W-:Y:S05]  /*7170*/  @P0 BRA `(.L_x_61) ;  /* 0x0000011000000947 */ /* 0x001fea0003800000 */
[----:B------:R-:W-:Y:S01]  /*7180*/  ISETP.GE.AND P0, PT, R43, 0x1d40, PT ;  /* 0x00001d402b00780c */ /* 0x000fe20003f06270 */
[----:B------:R-:W-:-:S12]  /*7190*/  IMAD R47, R45, 0x4, R4 ;  /* 0x000000042d2f7824 */ /* 0x000fd800078e0204 */
[----:B------:R-:W-:Y:S05]  /*71a0*/  @!P0 BRA `(.L_x_62) ;  /* 0x00000078001c8947 */ /* 0x000fea0003800000 */
[C---:B--2---:R-:W-:Y:S01]  /*71b0*/  IADD3 R5, PT, PT, -R125.reuse, 0x3f, RZ ;  /* 0x0000003f7d057810 */ /* 0x044fe20007ffe1ff */
[C---:B------:R-:W-:Y:S01]  /*71c0*/  VIADD R6, R125.reuse, 0xffffffc0 ;  /* 0xffffffc07d067836 */ /* 0x040fe20000000000 */
[C---:B------:R-:W-:Y:S01]  /*71d0*/  LOP3.LUT R28, R125.reuse, 0xc00, RZ, 0xfc, !PT ;  /* 0x00000c007d1c7812 */ /* 0x040fe200078efcff */
[----:B------:R-:W-:Y:S01]  /*71e0*/  VIADD R12, R125, 0xc0 ;  /* 0x000000c07d0c7836 */ /* 0x000fe20000000000 */
[----:B------:R-:W-:Y:S01]  /*71f0*/  LOP3.LUT R7, R5, 0x1f, RZ, 0xc0, !PT ;  /* 0x0000001f05077812 */ /* 0x000fe200078ec0ff */
[C---:B------:R-:W-:Y:S01]  /*7200*/  VIADD R15, R125.reuse, 0x180 ;  /* 0x000001807d0f7836 */ /* 0x040fe20000000000 */
[----:B------:R-:W-:Y:S01]  /*7210*/  SHF.R.U32.HI R5, RZ, 0x4, R5 ;  /* 0x00000004ff057819 */ /* 0x000fe20000011605 */
[----:B------:R-:W-:Y:S01]  /*7220*/  VIADD R16, R125, 0x240 ;  /* 0x000002407d107836 */ /* 0x000fe20000000000 */
[----:B------:R-:W-:Y:S01]  /*7230*/  ISETP.GE.U32.AND P0, PT, R6, -0x3f, PT ;  /* 0xffffffc10600780c */ /* 0x000fe20003f06070 */
[----:B------:R-:W-:Y:S01]  /*7240*/  IMAD R7, R7, 0x300, R4 ;  /* 0x0000030007077824 */ /* 0x000fe200078e0204 */
[----:B------:R-:W-:Y:S01]  /*7250*/  LOP3.LUT R14, R5, 0x2, RZ, 0xc0, !PT ;  /* 0x00000002050e7812 */ /* 0x000fe200078ec0ff */
[C---:B------:R-:W-:Y:S01]  /*7260*/  VIADD R17, R125.reuse, 0x300 ;  /* 0x000003007d117836 */ /* 0x040fe20000000000 */
[C---:B------:R-:W-:Y:S01]  /*7270*/  LOP3.LUT R38, R125.reuse, 0x1800, RZ, 0xfc, !PT ;  /* 0x000018007d267812 */ /* 0x040fe200078efcff */
[----:B------:R-:W-:-:S02]  /*7280*/  VIADD R18, R125, 0x3c0 ;  /* 0x000003c07d127836 */ /* 0x000fc40000000000 */
[----:B------:R-:W-:Y:S02]  /*7290*/  IMAD.IADD R14, R7, 0x1, R14 ;  /* 0x00000001070e7824 */ /* 0x000fe400078e020e */
[C---:B------:R-:W-:Y:S02]  /*72a0*/  VIADD R19, R125.reuse, 0x480 ;  /* 0x000004807d137836 */ /* 0x040fe40000000000 */
[C---:B---3--:R-:W-:Y:S02]  /*72b0*/  VIADD R20, R125.reuse, 0x540 ;  /* 0x000005407d147836 */ /* 0x048fe40000000000 */
[C---:B------:R-:W-:Y:S02]  /*72c0*/  VIADD R21, R125.reuse, 0x600 ;  /* 0x000006007d157836 */ /* 0x040fe40000000000 */
[C---:B------:R-:W-:Y:S02]  /*72d0*/  VIADD R22, R125.reuse, 0x6c0 ;  /* 0x000006c07d167836 */ /* 0x040fe40000000000 */
[----:B------:R-:W-:-:S02]  /*72e0*/  VIADD R23, R125, 0x780 ;  /* 0x000007807d177836 */ /* 0x000fc40000000000 */
[C---:B------:R-:W-:Y:S02]  /*72f0*/  VIADD R24, R125.reuse, 0x840 ;  /* 0x000008407d187836 */ /* 0x040fe40000000000 */
[C---:B------:R-:W-:Y:S02]  /*7300*/  VIADD R25, R125.reuse, 0x900 ;  /* 0x000009007d197836 */ /* 0x040fe40000000000 */
[C---:B------:R-:W-:Y:S02]  /*7310*/  VIADD R26, R125.reuse, 0x9c0 ;  /* 0x000009c07d1a7836 */ /* 0x040fe40000000000 */
        /* <DEDUP_REMOVED lines=16> */
[C-C-:B------:R-:W-:Y:S02]  /*7420*/  IMAD R49, R125.reuse, 0x98, R0.reuse ;  /* 0x000000987d317824 */ /* 0x140fe400078e0200 */
[----:B------:R-:W-:-:S07]  /*7430*/  IMAD R50, R125, 0x80, R0 ;  /* 0x000000807d327824 */ /* 0x000fce00078e0200 */
.L_x_63:
[----:B------:R-:W-:-:S04]  /*7440*/  IADD3 R52, P1, PT, R125, R3, RZ ;  /* 0x000000037d347210 */ /* 0x000fc80007f3e0ff */
[----:B0-----:R-:W-:Y:S01]  /*7450*/  LEA.HI.X.SX32 R5, R3, RZ, 0x1, P1 ;  /* 0x000000ff03057211 */ /* 0x001fe200008f0eff */
[----:B------:R-:W-:-:S03]  /*7460*/  IMAD.SHL.U32 R53, R52, 0x4, RZ ;  /* 0x0000000434357824 */ /* 0x000fc600078e00ff */
[----:B------:R-:W-:Y:S02]  /*7470*/  SHF.L.U64.HI R52, R52, 0x2, R5 ;  /* 0x0000000234347819 */ /* 0x000fe40000010205 */
[----:B------:R-:W-:-:S04]  /*7480*/  IADD3 R4, P1, PT, R53, UR8, RZ ;  /* 0x0000000835047c10 */ /* 0x000fc8000ff3e0ff */
[----:B------:R-:W-:-:S05]  /*7490*/  IADD3.X R5, PT, PT, R52, UR9, RZ, P1, !PT ;  /* 0x0000000934057c10 */ /* 0x000fca0008ffe4ff */
        /* <DEDUP_REMOVED lines=40> */
[----:B------:R-:W-:Y:S01]  /*7720*/  IMAD.MOV.U32 R54, RZ, RZ, -0x80000000 ;  /* 0x80000000ff367424 */ /* 0x000fe200078e00ff */
[----:B------:R-:W-:Y:S01]  /*7730*/  UBMSK UR13, URZ, UR12 ;  /* 0x0000000cff0d729b */ /* 0x000fe20008000000 */
[----:B------:R-:W-:Y:S01]  /*7740*/  ISETP.NE.AND P2, PT, R9, 0x1f, PT ;  /* 0x0000001f0900780c */ /* 0x000fe20003f45270 */
[----:B------:R-:W0:Y:S01]  /*7750*/  S2UR UR5, SR_CgaCtaId ;  /* 0x00000000000579c3 */ /* 0x000e220000008800 */
[----:B------:R-:W-:Y:S01]  /*7760*/  UMOV UR4, 0x400 ;  /* 0x0000040000047882 */ /* 0x000fe20000000000 */
[----:B------:R-:W-:-:S02]  /*7770*/  ISETP.NE.AND P3, PT, R45, 0x4, PT ;  /* 0x000000042d00780c */ /* 0x000fc40003f65270 */
[----:B------:R-:W-:Y:S01]  /*7780*/  ISETP.NE.AND P4, PT, R45, 0x5, PT ;  /* 0x000000052d00780c */ /* 0x000fe20003f85270 */
[----:B0-----:R-:W-:Y:S01]  /*7790*/  ULEA UR4, UR5, UR4, 0x18 ;  /* 0x0000000405047291 */ /* 0x001fe2000f8ec0ff */
        /* <DEDUP_REMOVED lines=41> */
[----:B------:R-:W2:Y:S04]  /*7a30*/  LDS R57, [R49+0x4] ;  /* 0x0000040031397984 */ /* 0x000ea80000000800 */
[----:B------:R-:W3:Y:S04]  /*7a40*/  LDS R58, [R49+0x8] ;  /* 0x00000800313a7984 */ /* 0x000ee80000000800 */
[----:B------:R-:W4:Y:S04]  /*7a50*/  LDS R67, [R49+0xc] ;  /* 0x00000c0031437984 */ /* 0x000f280000000800 */
[----:B------:R-:W5:Y:S04]  /*7a60*/  LDS R56, [R49+0x10] ;  /* 0x0000100031387984 */ /* 0x000f680000000800 */
[----:B------:R-:W-:Y:S04]  /*7a70*/  LDS R60, [R49+0x14] ;  /* 0x00001400313c7984 */ /* 0x000fe80000000800 */
[----:B------:R-:W-:Y:S04]  /*7a80*/  LDS R68, [R49+0x18] ;  /* 0x0000180031447984 */ /* 0x000fe80000000800 */
[----:B------:R-:W-:Y:S04]  /*7a90*/  LDS R70, [R49+0x1c] ;  /* 0x00001c0031467984 */ /* 0x000fe80000000800 */
[----:B------:R-:W-:Y:S04]  /*7aa0*/  LDS R73, [R49+0x20] ;  /* 0x0000200031497984 */ /* 0x000fe80000000800 */
[----:B------:R-:W-:Y:S01]  /*7ab0*/  LDS R69, [R49+0x24] ;  /* 0x0000240031457984 */ /* 0x000fe20000000800 */
[----:B0-----:R-:W-:-:S03]  /*7ac0*/  ISETP.GT.AND P1, PT, R55, -0x1, PT ;  /* 0xffffffff3700780c */ /* 0x001fc60003f24270 */
[----:B------:R-:W-:Y:S01]  /*7ad0*/  LDS R71, [R49+0x28] ;  /* 0x0000280031477984 */ /* 0x000fe20000000800 */
[----:B------:R-:W-:-:S03]  /*7ae0*/  SEL R4, R54, 0xffffffff, P1 ;  /* 0xffffffff36047807 */ /* 0x000fc60000800000 */
[----:B------:R-:W-:Y:S01]  /*7af0*/  LDS R74, [R49+0x2c] ;  /* 0x00002c00314a7984 */ /* 0x000fe20000000800 */
[----:B------:R-:W-:-:S03]  /*7b00*/  LOP3.LUT R55, R4, R55, RZ, 0x3c, !PT ;  /* 0x0000003704377212 */ /* 0x000fc600078e3cff */
[----:B------:R-:W-:Y:S01]  /*7b10*/  LDS R78, [R49+0x30] ;  /* 0x00003000314e7984 */ /* 0x000fe20000000800 */
[----:B------:R-:W-:-:S03]  /*7b20*/  ISETP.NE.AND P1, PT, R55, 0x7fffffff, PT ;  /* 0x7fffffff3700780c */ /* 0x000fc60003f25270 */
[----:B------:R-:W-:Y:S01]  /*7b30*/  LDS R82, [R49+0x34] ;  /* 0x0000340031527984 */ /* 0x000fe20000000800 */
[----:B------:R-:W-:-:S03]  /*7b40*/  SEL R4, R55, 0x80000000, P1 ;  /* 0x8000000037047807 */ /* 0x000fc60000800000 */
[----:B------:R-:W-:Y:S01]  /*7b50*/  LDS R76, [R49+0x38] ;  /* 0x00003800314c7984 */ /* 0x000fe20000000800 */
[----:B--2---:R-:W-:Y:S02]  /*7b60*/  ISETP.GT.AND P1, PT, R57, -0x1, PT ;  /* 0xffffffff3900780c */ /* 0x004fe40003f24270 */
[----:B------:R-:W-:Y:S01]  /*7b70*/  SHF.R.U32.HI R4, RZ, UR14, R4 ;  /* 0x0000000eff047c19 */ /* 0x000fe20008011604 */
[----:B------:R-:W-:Y:S03]  /*7b80*/  LDS R81, [R49+0x3c] ;  /* 0x00003c0031517984 */ /* 0x000fe60000000800 */
[----:B------:R-:W-:Y:S01]  /*7b90*/  LOP3.LUT R4, R4, UR13, RZ, 0xc0, !PT ;  /* 0x0000000d04047c12 */ /* 0x000fe2000f8ec0ff */
[----:B------:R-:W-:Y:S03]  /*7ba0*/  LDS R84, [R49+0x40] ;  /* 0x0000400031547984 */ /* 0x000fe60000000800 */
[----:B------:R-:W-:Y:S01]  /*7bb0*/  LOP3.LUT R59, R4, 0x1f, RZ, 0xc, !PT ;  /* 0x0000001f043b7812 */ /* 0x000fe200078e0cff */
[----:B------:R-:W-:Y:S01]  /*7bc0*/  LDS R89, [R49+0x44] ;  /* 0x0000440031597984 */ /* 0x000fe20000000800 */
[----:B------:R-:W-:-:S03]  /*7bd0*/  SHF.R.U32.HI R61, RZ, 0x4, R4 ;  /* 0x00000004ff3d7819 */ /* 0x000fc60000011604 */
[----:B------:R-:W-:Y:S01]  /*7be0*/  LDS R93, [R49+0x48] ;  /* 0x00004800315d7984 */ /* 0x000fe20000000800 */
[----:B------:R-:W-:Y:S01]  /*7bf0*/  LOP3.LUT R62, R61, 0xffffffe, RZ, 0xc0, !PT ;  /* 0x0ffffffe3d3e7812 */ /* 0x000fe200078ec0ff */
[----:B------:R-:W-:Y:S02]  /*7c00*/  IMAD R59, R59, 0x300, R0 ;  /* 0x000003003b3b7824 */ /* 0x000fe400078e0200 */
[----:B------:R-:W-:Y:S02]  /*7c10*/  LDS R86, [R49+0x4c] ;  /* 0x00004c0031567984 */ /* 0x000fe40000000800 */
[----:B------:R-:W-:Y:S01]  /*7c20*/  IMAD.IADD R59, R59, 0x1, -R62 ;  /* 0x000000013b3b7824 */ /* 0x000fe200078e0a3e */
[----:B------:R-:W-:Y:S01]  /*7c30*/  SEL R62, R54, 0xffffffff, P1 ;  /* 0xffffffff363e7807 */ /* 0x000fe20000800000 */
[----:B------:R-:W-:Y:S03]  /*7c40*/  LDS R90, [R49+0x50] ;  /* 0x00005000315a7984 */ /* 0x000fe60000000800 */
[----:B------:R-:W-:Y:S01]  /*7c50*/  LOP3.LUT R57, R62, R57, RZ, 0x3c, !PT ;  /* 0x000000393e397212 */ /* 0x000fe200078e3cff */
[----:B------:R-:W-:Y:S03]  /*7c60*/  LDS R94, [R49+0x54] ;  /* 0x00005400315e7984 */ /* 0x000fe60000000800 */
[C---:B------:R-:W-:Y:S01]  /*7c70*/  ISETP.NE.AND P1, PT, R57.reuse, 0x7fffffff, PT ;  /* 0x7fffffff3900780c */ /* 0x040fe20003f25270 */
[----:B------:R-:W-:Y:S03]  /*7c80*/  LDS R98, [R49+0x58] ;  /* 0x0000580031627984 */ /* 0x000fe60000000800 */
[----:B------:R-:W-:Y:S01]  /*7c90*/  SEL R62, R57, 0x80000000, P1 ;  /* 0x80000000393e7807 */ /* 0x000fe20000800000 */
[----:B------:R-:W-:Y:S01]  /*7ca0*/  LDS R102, [R49+0x5c] ;  /* 0x00005c0031667984 */ /* 0x000fe20000000800 */
[----:B---3--:R-:W-:-:S02]  /*7cb0*/  ISETP.GT.AND P1, PT, R58, -0x1, PT ;  /* 0xffffffff3a00780c */ /* 0x008fc40003f24270 */
[----:B------:R-:W-:Y:S01]  /*7cc0*/  SHF.R.U32.HI R62, RZ, UR14, R62 ;  /* 0x0000000eff3e7c19 */ /* 0x000fe2000801163e */
[----:B------:R-:W-:Y:S01]  /*7cd0*/  LDS R96, [R49+0x60] ;  /* 0x0000600031607984 */ /* 0x000fe20000000800 */
[----:B------:R-:W-:Y:S02]  /*7ce0*/  SEL R65, R54, 0xffffffff, P1 ;  /* 0xffffffff36417807 */ /* 0x000fe40000800000 */
[----:B------:R-:W-:Y:S01]  /*7cf0*/  LOP3.LUT R62, R62, UR13, RZ, 0xc0, !PT ;  /* 0x0000000d3e3e7c12 */ /* 0x000fe2000f8ec0ff */
[----:B------:R-:W-:Y:S01]  /*7d00*/  LDS R101, [R49+0x64] ;  /* 0x0000640031657984 */ /* 0x000fe20000000800 */
[----:B------:R-:W-:Y:S02]  /*7d10*/  LOP3.LUT R58, R65, R58, RZ, 0x3c, !PT ;  /* 0x0000003a413a7212 */ /* 0x000fe400078e3cff */
[----:B------:R-:W-:Y:S01]  /*7d20*/  LOP3.LUT R63, R62, 0x1f, RZ, 0xc, !PT ;  /* 0x0000001f3e3f7812 */ /* 0x000fe200078e0cff */
[----:B------:R-:W-:Y:S01]  /*7d30*/  LDS R104, [R49+0x68] ;  /* 0x0000680031687984 */ /* 0x000fe20000000800 */
[----:B------:R-:W-:-:S02]  /*7d40*/  SHF.R.U32.HI R64, RZ, 0x4, R62 ;  /* 0x00000004ff407819 */ /* 0x000fc4000001163e */
[----:B------:R-:W-:Y:S01]  /*7d50*/  ISETP.NE.AND P1, PT, R58, 0x7fffffff, PT ;  /* 0x7fffffff3a00780c */ /* 0x000fe20003f25270 */
[----:B------:R-:W-:Y:S01]  /*7d60*/  LDS R108, [R49+0x6c] ;  /* 0x00006c00316c7984 */ /* 0x000fe20000000800 */
[----:B------:R-:W-:Y:S01]  /*7d70*/  IMAD R62, R63, 0x300, R0 ;  /* 0x000003003f3e7824 */ /* 0x000fe200078e0200 */
[----:B------:R-:W-:Y:S02]  /*7d80*/  LOP3.LUT R63, R64, 0xffffffe, RZ, 0xc0, !PT ;  /* 0x0ffffffe403f7812 */ /* 0x000fe400078ec0ff */
[----:B------:R-:W-:Y:S01]  /*7d90*/  LDS R112, [R49+0x70] ;  /* 0x0000700031707984 */ /* 0x000fe20000000800 */
[----:B------:R-:W-:Y:S02]  /*7da0*/  SEL R65, R58, 0x80000000, P1 ;  /* 0x800000003a417807 */ /* 0x000fe40000800000 */
[----:B------:R-:W-:Y:S01]  /*7db0*/  IMAD.IADD R62, R62, 0x1, -R63 ;  /* 0x000000013e3e7824 */ /* 0x000fe200078e0a3f */
[----:B------:R-:W-:Y:S01]  /*7dc0*/  LDS R106, [R49+0x74] ;  /* 0x00007400316a7984 */ /* 0x000fe20000000800 */
[----:B------:R-:W-:-:S02]  /*7dd0*/  SHF.R.U32.HI R65, RZ, UR14, R65 ;  /* 0x0000000eff417c19 */ /* 0x000fc40008011641 */
[----:B----4-:R-:W-:Y:S01]  /*7de0*/  ISETP.GT.AND P1, PT, R67, -0x1, PT ;  /* 0xffffffff4300780c */ /* 0x010fe20003f24270 */
[----:B------:R-:W-:Y:S01]  /*7df0*/  LDS R110, [R49+0x78] ;  /* 0x00007800316e7984 */ /* 0x000fe20000000800 */
[----:B------:R-:W-:Y:S02]  /*7e00*/  LOP3.LUT R65, R65, UR13, RZ, 0xc0, !PT ;  /* 0x0000000d41417c12 */ /* 0x000fe4000f8ec0ff */
[----:B------:R-:W-:Y:S01]  /*7e10*/  SEL R66, R54, 0xffffffff, P1 ;  /* 0xffffffff36427807 */ /* 0x000fe20000800000 */
[----:B------:R-:W-:Y:S01]  /*7e20*/  LDS R114, [R49+0x7c] ;  /* 0x00007c0031727984 */ /* 0x000fe20000000800 */
[----:B------:R-:W-:Y:S02]  /*7e30*/  LOP3.LUT R75, R65, 0x1f, RZ, 0xc, !PT ;  /* 0x0000001f414b7812 */ /* 0x000fe400078e0cff */
[----:B------:R-:W-:Y:S01]  /*7e40*/  SHF.R.U32.HI R65, RZ, 0x4, R65 ;  /* 0x00000004ff417819 */ /* 0x000fe20000011641 */
[----:B------:R-:W-:Y:S01]  /*7e50*/  LDS R11, [R49+0x80] ;  /* 0x00008000310b7984 */ /* 0x000fe20000000800 */
[----:B------:R-:W-:-:S02]  /*7e60*/  LOP3.LUT R67, R66, R67, RZ, 0x3c, !PT ;  /* 0x0000004342437212 */ /* 0x000fc400078e3cff */
[----:B------:R-:W-:Y:S01]  /*7e70*/  LOP3.LUT R65, R65, 0xffffffe, RZ, 0xc0, !PT ;  /* 0x0ffffffe41417812 */ /* 0x000fe200078ec0ff */
[----:B------:R-:W-:Y:S01]  /*7e80*/  LDS R10, [R49+0x84] ;  /* 0x00008400310a7984 */ /* 0x000fe20000000800 */
[----:B------:R-:W-:-:S03]  /*7e90*/  ISETP.NE.AND P1, PT, R67, 0x7fffffff, PT ;  /* 0x7fffffff4300780c */ /* 0x000fc60003f25270 */
[----:B------:R-:W-:Y:S01]  /*7ea0*/  LDS R116, [R49+0x88] ;  /* 0x0000880031747984 */ /* 0x000fe20000000800 */
[----:B------:R-:W-:Y:S02]  /*7eb0*/  SEL R66, R67, 0x80000000, P1 ;  /* 0x8000000043427807 */ /* 0x000fe40000800000 */
[----:B-----5:R-:W-:Y:S01]  /*7ec0*/  ISETP.GT.AND P1, PT, R56, -0x1, PT ;  /* 0xffffffff3800780c */ /* 0x020fe20003f24270 */
[----:B------:R-:W-:Y:S01]  /*7ed0*/  LDS R7, [R49+0x8c] ;  /* 0x00008c0031077984 */ /* 0x000fe20000000800 */
[----:B------:R-:W-:-:S03]  /*7ee0*/  SHF.R.U32.HI R66, RZ, UR14, R66 ;  /* 0x0000000eff427c19 */ /* 0x000fc60008011642 */
[----:B------:R-:W-:Y:S01]  /*7ef0*/  LDS R6, [R49+0x90] ;  /* 0x0000900031067984 */ /* 0x000fe20000000800 */
[----:B------:R-:W-:-:S03]  /*7f00*/  LOP3.LUT R66, R66, UR13, RZ, 0xc0, !PT ;  /* 0x0000000d42427c12 */ /* 0x000fc6000f8ec0ff */
[----:B------:R-:W-:Y:S01]  /*7f10*/  LDS R5, [R49+0x94] ;  /* 0x0000940031057984 */ /* 0x000fe20000000800 */
[----:B------:R-:W-:Y:S02]  /*7f20*/  LOP3.LUT R77, R66, 0x1f, RZ, 0xc, !PT ;  /* 0x0000001f424d7812 */ /* 0x000fe400078e0cff */
[----:B------:R-:W-:Y:S01]  /*7f30*/  SHF.R.U32.HI R72, RZ, 0x4, R66 ;  /* 0x00000004ff487819 */ /* 0x000fe20000011642 */
[----:B------:R-:W-:Y:S02]  /*7f40*/  LDS R4, [R49+0x98] ;  /* 0x0000980031047984 */ /* 0x000fe40000000800 */
[----:B------:R-:W-:Y:S01]  /*7f50*/  IMAD R66, R77, 0x300, R0 ;  /* 0x000003004d427824 */ /* 0x000fe200078e0200 */
[----:B------:R-:W-:Y:S06]  /*7f60*/  BAR.SYNC.DEFER_BLOCKING 0x0 ;  /* 0x0000000000007b1d */ /* 0x000fec0000010000 */
[----:B------:R-:W-:Y:S04]  /*7f70*/  STS [R0], RZ ;  /* 0x000000ff00007388 */ /* 0x000fe80000000800 */
        /* <DEDUP_REMOVED lines=32> */
[----:B------:R-:W0:Y:S02]  /*8180*/  LDS.U16 R61, [R59+0x2] ;  /* 0x000002003b3d7984 */ /* 0x000e240000000400 */
[----:B0-----:R-:W-:-:S05]  /*8190*/  VIADD R64, R61, 0x1 ;  /* 0x000000013d407836 */ /* 0x001fca0000000000 */
[----:B------:R0:W-:Y:S04]  /*81a0*/  STS.U16 [R59+0x2], R64 ;  /* 0x000002403b007388 */ /* 0x0001e80000000400 */
[----:B------:R-:W2:Y:S01]  /*81b0*/  LDS.U16 R63, [R62+0x2] ;  /* 0x000002003e3f7984 */ /* 0x000ea20000000400 */
[----:B0-----:R-:W-:-:S04]  /*81c0*/  IMAD R64, R75, 0x300, R0 ;  /* 0x000003004b407824 */ /* 0x001fc800078e0200 */
[----:B------:R-:W-:Y:S02]  /*81d0*/  IMAD.IADD R64, R64, 0x1, -R65 ;  /* 0x0000000140407824 */ /* 0x000fe400078e0a41 */
[----:B--2---:R-:W-:-:S05]  /*81e0*/  VIADD R75, R63, 0x1 ;  /* 0x000000013f4b7836 */ /* 0x004fca0000000000 */
[----:B------:R0:W-:Y:S04]  /*81f0*/  STS.U16 [R62+0x2], R75 ;  /* 0x0000024b3e007388 */ /* 0x0001e80000000400 */
[----:B------:R-:W2:Y:S01]  /*8200*/  LDS.U16 R65, [R64+0x2] ;  /* 0x0000020040417984 */ /* 0x000ea20000000400 */
[----:B0-----:R-:W-:-:S05]  /*8210*/  LOP3.LUT R75, R72, 0xffffffe, RZ, 0xc0, !PT ;  /* 0x0ffffffe484b7812 */ /* 0x001fca00078ec0ff */
[----:B------:R-:W-:Y:S01]  /*8220*/  IMAD.IADD R66, R66, 0x1, -R75 ;  /* 0x0000000142427824 */ /* 0x000fe200078e0a4b */
[----:B------:R-:W-:-:S04]  /*8230*/  SEL R75, R54, 0xffffffff, P1 ;  /* 0xffffffff364b7807 */ /* 0x000fc80000800000 */
[----:B------:R-:W-:-:S04]  /*8240*/  LOP3.LUT R56, R75, R56, RZ, 0x3c, !PT ;  /* 0x000000384b387212 */ /* 0x000fc800078e3cff */
[----:B------:R-:W-:-:S04]  /*8250*/  ISETP.NE.AND P1, PT, R56, 0x7fffffff, PT ;  /* 0x7fffffff3800780c */ /* 0x000fc80003f25270 */
[----:B------:R-:W-:Y:S02]  /*8260*/  SEL R75, R56, 0x80000000, P1 ;  /* 0x80000000384b7807 */ /* 0x000fe40000800000 */
[----:B------:R-:W-:Y:S02]  /*8270*/  ISETP.GT.AND P1, PT, R60, -0x1, PT ;  /* 0xffffffff3c00780c */ /* 0x000fe40003f24270 */
[----:B------:R-:W-:-:S04]  /*8280*/  SHF.R.U32.HI R75, RZ, UR14, R75 ;  /* 0x0000000eff4b7c19 */ /* 0x000fc8000801164b */
[----:B------:R-:W-:-:S04]  /*8290*/  LOP3.LUT R75, R75, UR13, RZ, 0xc0, !PT ;  /* 0x0000000d4b4b7c12 */ /* 0x000fc8000f8ec0ff */
[----:B------:R-:W-:Y:S02]  /*82a0*/  LOP3.LUT R79, R75, 0x1f, RZ, 0xc, !PT ;  /* 0x0000001f4b4f7812 */ /* 0x000fe400078e0cff */
[----:B------:R-:W-:Y:S01]  /*82b0*/  SHF.R.U32.HI R80, RZ, 0x4, R75 ;  /* 0x00000004ff507819 */ /* 0x000fe2000001164b */
[----:B--2---:R-:W-:-:S03]  /*82c0*/  VIADD R77, R65, 0x1 ;  /* 0x00000001414d7836 */ /* 0x004fc60000000000 */
[----:B------:R-:W-:Y:S01]  /*82d0*/  LOP3.LUT R80, R80, 0xffffffe, RZ, 0xc0, !PT ;  /* 0x0ffffffe50507812 */ /* 0x000fe200078ec0ff */
[----:B------:R-:W-:Y:S01]  /*82e0*/  IMAD R75, R79, 0x300, R0 ;  /* 0x000003004f4b7824 */ /* 0x000fe200078e0200 */
[----:B------:R-:W-:Y:S01]  /*82f0*/  SEL R79, R54, 0xffffffff, P1 ;  /* 0xffffffff364f7807 */ /* 0x000fe20000800000 */
[----:B------:R-:W-:Y:S02]  /*8300*/  STS.U16 [R64+0x2], R77 ;  /* 0x0000024d40007388 */ /* 0x000fe40000000400 */
[----:B------:R-:W-:Y:S01]  /*8310*/  IMAD.IADD R75, R75, 0x1, -R80 ;  /* 0x000000014b4b7824 */ /* 0x000fe200078e0a50 */
[----:B------:R-:W-:Y:S01]  /*8320*/  LOP3.LUT R60, R79, R60, RZ, 0x3c, !PT ;  /* 0x0000003c4f3c7212 */ /* 0x000fe200078e3cff */
[----:B------:R-:W0:Y:S03]  /*8330*/  LDS.U16 R72, [R66+0x2] ;  /* 0x0000020042487984 */ /* 0x000e260000000400 */
[----:B------:R-:W-:-:S04]  /*8340*/  ISETP.NE.AND P1, PT, R60, 0x7fffffff, PT ;  /* 0x7fffffff3c00780c */ /* 0x000fc80003f25270 */
[----:B------:R-:W-:Y:S02]  /*8350*/  SEL R79, R60, 0x80000000, P1 ;  /* 0x800000003c4f7807 */ /* 0x000fe40000800000 */
[----:B------:R-:W-:Y:S02]  /*8360*/  ISETP.GT.AND P1, PT, R68, -0x1, PT ;  /* 0xffffffff4400780c */ /* 0x000fe40003f24270 */
        /* <DEDUP_REMOVED lines=8> */
[----:B------:R0:W-:Y:S04]  /*83f0*/  STS.U16 [R66+0x2], R83 ;  /* 0x0000025342007388 */ /* 0x0001e80000000400 */
[----:B------:R-:W2:Y:S01]  /*8400*/  LDS.U16 R77, [R75+0x2] ;  /* 0x000002004b4d7984 */ /* 0x000ea20000000400 */
[----:B0-----:R-:W-:-:S04]  /*8410*/  SEL R83, R54, 0xffffffff, P1 ;  /* 0xffffffff36537807 */ /* 0x001fc80000800000 */
        /* <DEDUP_REMOVED lines=10> */
[C---:B------:R-:W-:Y:S01]  /*84c0*/  ISETP.NE.AND P1, PT, R70.reuse, 0x7fffffff, PT ;  /* 0x7fffffff4600780c */ /* 0x040fe20003f25270 */
[----:B------:R-:W-:Y:S01]  /*84d0*/  IMAD R85, R85, 0x300, R0 ;  /* 0x0000030055557824 */ /* 0x000fe200078e0200 */
[----:B------:R-:W-:Y:S02]  /*84e0*/  LOP3.LUT R92, R83, 0xffffffe, RZ, 0xc0, !PT ;  /* 0x0ffffffe535c7812 */ /* 0x000fe400078ec0ff */
[----:B------:R-:W-:Y:S01]  /*84f0*/  SEL R87, R70, 0x80000000, P1 ;  /* 0x8000000046577807 */ /* 0x000fe20000800000 */
[----:B--2---:R-:W-:Y:S01]  /*8500*/  VIADD R88, R77, 0x1 ;  /* 0x000000014d587836 */ /* 0x004fe20000000000 */
[----:B------:R-:W-:Y:S01]  /*8510*/  ISETP.GT.AND P1, PT, R73, -0x1, PT ;  /* 0xffffffff4900780c */ /* 0x000fe20003f24270 */
[----:B------:R-:W-:Y:S01]  /*8520*/  IMAD.IADD R85, R85, 0x1, -R92 ;  /* 0x0000000155557824 */ /* 0x000fe200078e0a5c */
[----:B------:R-:W-:-:S02]  /*8530*/  SHF.R.U32.HI R87, RZ, UR14, R87 ;  /* 0x0000000eff577c19 */ /* 0x000fc40008011657 */
[----:B------:R-:W-:Y:S02]  /*8540*/  STS.U16 [R75+0x2], R88 ;  /* 0x000002584b007388 */ /* 0x000fe40000000400 */
[----:B------:R-:W-:Y:S02]  /*8550*/  LOP3.LUT R87, R87, UR13, RZ, 0xc0, !PT ;  /* 0x0000000d57577c12 */ /* 0x000fe4000f8ec0ff */
[----:B------:R-:W0:Y:S02]  /*8560*/  LDS.U16 R80, [R79+0x2] ;  /* 0x000002004f507984 */ /* 0x000e240000000400 */
[----:B------:R-:W-:Y:S02]  /*8570*/  LOP3.LUT R91, R87, 0x1f, RZ, 0xc, !PT ;  /* 0x0000001f575b7812 */ /* 0x000fe400078e0cff */
        /* <DEDUP_REMOVED lines=11> */
[----:B------:R-:W-:Y:S01]  /*8630*/  LOP3.LUT R95, R91, 0x1f, RZ, 0xc, !PT ;  /* 0x0000001f5b5f7812 */ /* 0x000fe200078e0cff */
[----:B0-----:R-:W-:Y:S01]  /*8640*/  VIADD R88, R80, 0x1 ;  /* 0x0000000150587836 */ /* 0x001fe20000000000 */
[----:B------:R-:W-:-:S03]  /*8650*/  SHF.R.U32.HI R91, RZ, 0x4, R91 ;  /* 0x00000004ff5b7819 */ /* 0x000fc6000001165b */
[----:B------:R-:W-:Y:S01]  /*8660*/  IMAD R92, R95, 0x300, R0 ;  /* 0x000003005f5c7824 */ /* 0x000fe200078e0200 */
[----:B------:R-:W-:Y:S01]  /*8670*/  STS.U16 [R79+0x2], R88 ;  /* 0x000002584f007388 */ /* 0x000fe20000000400 */
[----:B------:R-:W-:-:S03]  /*8680*/  LOP3.LUT R91, R91, 0xffffffe, RZ, 0xc0, !PT ;  /* 0x0ffffffe5b5b7812 */ /* 0x000fc600078ec0ff */
[----:B------:R-:W0:Y:S02]  /*8690*/  LDS.U16 R83, [R85+0x2] ;  /* 0x0000020055537984 */ /* 0x000e240000000400 */
        /* <DEDUP_REMOVED lines=14> */
[----:B------:R-:W-:Y:S01]  /*8780*/  LOP3.LUT R100, R99, 0xffffffe, RZ, 0xc0, !PT ;  /* 0x0ffffffe63647812 */ /* 0x000fe200078ec0ff */
[----:B--2---:R-:W-:-:S04]  /*8790*/  VIADD R118, R88, 0x1 ;  /* 0x0000000158767836 */ /* 0x004fc80000000000 */
[----:B------:R-:W-:Y:S01]  /*87a0*/  IMAD.IADD R95, R95, 0x1, -R100 ;  /* 0x000000015f5f7824 */ /* 0x000fe200078e0a64 */
[----:B------:R-:W-:Y:S01]  /*87b0*/  SEL R100, R54, 0xffffffff, P1 ;  /* 0xffffffff36647807 */ /* 0x000fe20000800000 */
[----:B------:R-:W-:Y:S03]  /*87c0*/  STS.U16 [R87+0x2], R118 ;  /* 0x0000027657007388 */ /* 0x000fe60000000400 */
        /* <DEDUP_REMOVED lines=10> */
[----:B------:R-:W-:Y:S02]  /*8870*/  LOP3.LUT R105, R105, 0xffffffe, RZ, 0xc0, !PT ;  /* 0x0ffffffe69697812 */ /* 0x000fe400078ec0ff */
[----:B------:R-:W-:-:S03]  /*8880*/  SEL R103, R54, 0xffffffff, P1 ;  /* 0xffffffff36677807 */ /* 0x000fc60000800000 */
[----:B------:R-:W-:Y:S01]  /*8890*/  IMAD.IADD R100, R100, 0x1, -R105 ;  /* 0x0000000164647824 */ /* 0x000fe200078e0a69 */
[----:B------:R-:W-:-:S04]  /*88a0*/  LOP3.LUT R74, R103, R74, RZ, 0x3c, !PT ;  /* 0x0000004a674a7212 */ /* 0x000fc800078e3cff */
[----:B------:R-:W-:-:S04]  /*88b0*/  ISETP.NE.AND P1, PT, R74, 0x7fffffff, PT ;  /* 0x7fffffff4a00780c */ /* 0x000fc80003f25270 */
[----:B------:R-:W-:Y:S01]  /*88c0*/  SEL R103, R74, 0x80000000, P1 ;  /* 0x800000004a677807 */ /* 0x000fe20000800000 */
[----:B0-----:R-:W-:Y:S01]  /*88d0*/  VIADD R99, R91, 0x1 ;  /* 0x000000015b637836 */ /* 0x001fe20000000000 */
[----:B------:R-:W-:Y:S02]  /*88e0*/  ISETP.GT.AND P1, PT, R78, -0x1, PT ;  /* 0xffffffff4e00780c */ /* 0x000fe40003f24270 */
[----:B------:R-:W-:Y:S02]  /*88f0*/  SHF.R.U32.HI R103, RZ, UR14, R103 ;  /* 0x0000000eff677c19 */ /* 0x000fe40008011667 */
[----:B------:R-:W-:Y:S01]  /*8900*/  STS.U16 [R92+0x2], R99 ;  /* 0x000002635c007388 */ /* 0x000fe20000000400 */
[----:B------:R-:W-:Y:S02]  /*8910*/  SEL R107, R54, 0xffffffff, P1 ;  /* 0xffffffff366b7807 */ /* 0x000fe40000800000 */
[----:B------:R-:W-:Y:S01]  /*8920*/  LOP3.LUT R103, R103, UR13, RZ, 0xc0, !PT ;  /* 0x0000000d67677c12 */ /* 0x000fe2000f8ec0ff */
[----:B------:R-:W0:Y:S01]  /*8930*/  LDS.U16 R97, [R95+0x2] ;  /* 0x000002005f617984 */ /* 0x000e220000000400 */
[----:B------:R-:W-:-:S02]  /*8940*/  LOP3.LUT R78, R107, R78, RZ, 0x3c, !PT ;  /* 0x0000004e6b4e7212 */ /* 0x000fc400078e3cff */
[----:B------:R-:W-:Y:S02]  /*8950*/  LOP3.LUT R105, R103, 0x1f, RZ, 0xc, !PT ;  /* 0x0000001f67697812 */ /* 0x000fe400078e0cff */
[----:B------:R-:W-:Y:S02]  /*8960*/  SHF.R.U32.HI R103, RZ, 0x4, R103 ;  /* 0x00000004ff677819 */ /* 0x000fe40000011667 */
[----:B------:R-:W-:Y:S01]  /*8970*/  ISETP.NE.AND P1, PT, R78, 0x7fffffff, PT ;  /* 0x7fffffff4e00780c */ /* 0x000fe20003f25270 */
[----:B------:R-:W-:-:S03]  /*8980*/  IMAD R105, R105, 0x300, R0 ;  /* 0x0000030069697824 */ /* 0x000fc600078e0200 */
        /* <DEDUP_REMOVED lines=11> */
[----:B------:R-:W-:Y:S01]  /*8a40*/  ISETP.NE.AND P1, PT, R82, 0x7fffffff, PT ;  /* 0x7fffffff5200780c */ /* 0x000fe20003f25270 */
[----:B0-----:R-:W-:-:S03]  /*8a50*/  VIADD R118, R97, 0x1 ;  /* 0x0000000161767836 */ /* 0x001fc60000000000 */
[----:B------:R-:W-:Y:S02]  /*8a60*/  SEL R111, R82, 0x80000000, P1 ;  /* 0x80000000526f7807 */ /* 0x000fe40000800000 */
[----:B------:R0:W-:Y:S01]  /*8a70*/  STS.U16 [R95+0x2], R118 ;  /* 0x000002765f007388 */ /* 0x0001e20000000400 */
[----:B------:R-:W-:Y:S02]  /*8a80*/  ISETP.GT.AND P1, PT, R76, -0x1, PT ;  /* 0xffffffff4c00780c */ /* 0x000fe40003f24270 */
[----:B------:R-:W-:Y:S01]  /*8a90*/  SHF.R.U32.HI R111, RZ, UR14, R111 ;  /* 0x0000000eff6f7c19 */ /* 0x000fe2000801166f */
[----:B------:R-:W2:Y:S03]  /*8aa0*/  LDS.U16 R99, [R100+0x2] ;  /* 0x0000020064637984 */ /* 0x000ea60000000400 */
[----:B------:R-:W-:Y:S02]  /*8ab0*/  LOP3.LUT R111, R111, UR13, RZ, 0xc0, !PT ;  /* 0x0000000d6f6f7c12 */ /* 0x000fe4000f8ec0ff */
[----:B0-----:R-:W-:-:S02]  /*8ac0*/  LOP3.LUT R118, R103, 0xffffffe, RZ, 0xc0, !PT ;  /* 0x0ffffffe67767812 */ /* 0x001fc400078ec0ff */
[----:B------:R-:W-:Y:S02]  /*8ad0*/  LOP3.LUT R113, R111, 0x1f, RZ, 0xc, !PT ;  /* 0x0000001f6f717812 */ /* 0x000fe400078e0cff */
[----:B------:R-:W-:Y:S01]  /*8ae0*/  SHF.R.U32.HI R115, RZ, 0x4, R111 ;  /* 0x00000004ff737819 */ /* 0x000fe2000001166f */
[----:B------:R-:W-:Y:S02]  /*8af0*/  IMAD.IADD R105, R105, 0x1, -R118 ;  /* 0x0000000169697824 */ /* 0x000fe400078e0a76 */
[----:B------:R-:W-:Y:S01]  /*8b00*/  IMAD R111, R113, 0x300, R0 ;  /* 0x00000300716f7824 */ /* 0x000fe200078e0200 */
[----:B------:R-:W-:Y:S02]  /*8b10*/  LOP3.LUT R120, R115, 0xffffffe, RZ, 0xc0, !PT ;  /* 0x0ffffffe73787812 */ /* 0x000fe400078ec0ff */
[----:B------:R-:W-:-:S03]  /*8b20*/  SEL R115, R54, 0xffffffff, P1 ;  /* 0xffffffff36737807 */ /* 0x000fc60000800000 */
[----:B------:R-:W-:Y:S01]  /*8b30*/  IMAD.IADD R111, R111, 0x1, -R120 ;  /* 0x000000016f6f7824 */ /* 0x000fe200078e0a78 */
[----:B------:R-:W-:-:S04]  /*8b40*/  LOP3.LUT R76, R115, R76, RZ, 0x3c, !PT ;  /* 0x0000004c734c7212 */ /* 0x000fc800078e3cff */
[----:B------:R-:W-:-:S04]  /*8b50*/  ISETP.NE.AND P1, PT, R76, 0x7fffffff, PT ;  /* 0x7fffffff4c00780c */ /* 0x000fc80003f25270 */
[----:B------:R-:W-:Y:S02]  /*8b60*/  SEL R115, R76, 0x80000000, P1 ;  /* 0x800000004c737807 */ /* 0x000fe40000800000 */
[----:B------:R-:W-:Y:S02]  /*8b70*/  ISETP.GT.AND P1, PT, R81, -0x1, PT ;  /* 0xffffffff5100780c */ /* 0x000fe40003f24270 */
[----:B------:R-:W-:-:S04]  /*8b80*/  SHF.R.U32.HI R115, RZ, UR14, R115 ;  /* 0x0000000eff737c19 */ /* 0x000fc80008011673 */
[----:B------:R-:W-:Y:S01]  /*8b90*/  LOP3.LUT R115, R115, UR13, RZ, 0xc0, !PT ;  /* 0x0000000d73737c12 */ /* 0x000fe2000f8ec0ff */
[----:B--2---:R-:W-:-:S03]  /*8ba0*/  VIADD R109, R99, 0x1 ;  /* 0x00000001636d7836 */ /* 0x004fc60000000000 */
[----:B------:R-:W-:Y:S02]  /*8bb0*/  LOP3.LUT R117, R115, 0x1f, RZ, 0xc, !PT ;  /* 0x0000001f73757812 */ /* 0x000fe400078e0cff */
[----:B------:R-:W-:Y:S01]  /*8bc0*/  SHF.R.U32.HI R119, RZ, 0x4, R115 ;  /* 0x00000004ff777819 */ /* 0x000fe20000011673 */
[----:B------:R-:W-:Y:S02]  /*8bd0*/  STS.U16 [R100+0x2], R109 ;  /* 0x0000026d64007388 */ /* 0x000fe40000000400 */
[----:B------:R-:W-:Y:S02]  /*8be0*/  IMAD R115, R117, 0x300, R0 ;  /* 0x0000030075737824 */ /* 0x000fe400078e0200 */
[----:B------:R-:W0:Y:S02]  /*8bf0*/  LDS.U16 R103, [R105+0x2] ;  /* 0x0000020069677984 */ /* 0x000e240000000400 */
[----:B0-----:R-:W-:-:S05]  /*8c00*/  VIADD R118, R103, 0x1 ;  /* 0x0000000167767836 */ /* 0x001fca0000000000 */
[----:B------:R-:W-:Y:S04]  /*8c10*/  STS.U16 [R105+0x2], R118 ;  /* 0x0000027669007388 */ /* 0x000fe80000000400 */
[----:B------:R-:W0:Y:S02]  /*8c20*/  LDS.U16 R109, [R107+0x2] ;  /* 0x000002006b6d7984 */ /* 0x000e240000000400 */
[----:B0-----:R-:W-:-:S05]  /*8c30*/  VIADD R118, R109, 0x1 ;  /* 0x000000016d767836 */ /* 0x001fca0000000000 */
        /* <DEDUP_REMOVED lines=16> */
[----:B------:R-:W-:Y:S03]  /*8d40*/  STS.U16 [R111+0x2], R120 ;  /* 0x000002786f007388 */ /* 0x000fe60000000400 */
[----:B------:R-:W-:Y:S01]  /*8d50*/  IMAD.IADD R118, R118, 0x1, -R121 ;  /* 0x0000000176767824 */ /* 0x000fe200078e0a79 */
[----:B------:R-:W-:Y:S01]  /*8d60*/  SEL R121, R54, 0xffffffff, P1 ;  /* 0xffffffff36797807 */ /* 0x000fe20000800000 */
[----:B------:R-:W0:Y:S03]  /*8d70*/  LDS.U16 R117, [R115+0x2] ;  /* 0x0000020073757984 */ /* 0x000e260000000400 */
        /* <DEDUP_REMOVED lines=10> */
[----:B------:R-:W-:Y:S02]  /*8e20*/  ISETP.NE.AND P1, PT, R89, 0x7fffffff, PT ;  /* 0x7fffffff5900780c */ /* 0x000fe40003f25270 */
[----:B------:R-:W-:Y:S02]  /*8e30*/  LOP3.LUT R121, R121, 0xffffffe, RZ, 0xc0, !PT ;  /* 0x0ffffffe79797812 */ /* 0x000fe400078ec0ff */
[----:B------:R-:W-:Y:S02]  /*8e40*/  SEL R122, R89, 0x80000000, P1 ;  /* 0x80000000597a7807 */ /* 0x000fe40000800000 */
[----:B------:R-:W-:-:S02]  /*8e50*/  ISETP.GT.AND P1, PT, R93, -0x1, PT ;  /* 0xffffffff5d00780c */ /* 0x000fc40003f24270 */
[----:B------:R-:W-:-:S04]  /*8e60*/  SHF.R.U32.HI R122, RZ, UR14, R122 ;  /* 0x0000000eff7a7c19 */ /* 0x000fc8000801167a */
[----:B------:R-:W-:Y:S01]  /*8e70*/  LOP3.LUT R122, R122, UR13, RZ, 0xc0, !PT ;  /* 0x0000000d7a7a7c12 */ /* 0x000fe2000f8ec0ff */
[----:B0-----:R-:W-:-:S03]  /*8e80*/  VIADD R120, R117, 0x1 ;  /* 0x0000000175787836 */ /* 0x001fc60000000000 */
[----:B------:R-:W-:Y:S02]  /*8e90*/  LOP3.LUT R127, R122, 0x1f, RZ, 0xc, !PT ;  /* 0x0000001f7a7f7812 */ /* 0x000fe400078e0cff */
[----:B------:R0:W-:Y:S01]  /*8ea0*/  STS.U16 [R115+0x2], R120 ;  /* 0x0000027873007388 */ /* 0x0001e20000000400 */
[----:B------:R-:W-:Y:S02]  /*8eb0*/  SHF.R.U32.HI R126, RZ, 0x4, R122 ;  /* 0x00000004ff7e7819 */ /* 0x000fe4000001167a */
[--C-:B------:R-:W-:Y:S01]  /*8ec0*/  IMAD R122, R127, 0x300, R0.reuse ;  /* 0x000003007f7a7824 */ /* 0x100fe200078e0200 */
[----:B------:R-:W2:Y:S01]  /*8ed0*/  LDS.U16 R119, [R118+0x2] ;  /* 0x0000020076777984 */ /* 0x000ea20000000400 */
[----:B0-----:R-:W-:-:S04]  /*8ee0*/  IMAD R120, R123, 0x300, R0 ;  /* 0x000003007b787824 */ /* 0x001fc800078e0200 */
[----:B------:R-:W-:Y:S02]  /*8ef0*/  IMAD.IADD R120, R120, 0x1, -R121 ;  /* 0x0000000178787824 */ /* 0x000fe400078e0a79 */
[----:B--2---:R-:W-:-:S05]  /*8f00*/  VIADD R123, R119, 0x1 ;  /* 0x00000001777b7836 */ /* 0x004fca0000000000 */
[----:B------:R0:W-:Y:S04]  /*8f10*/  STS.U16 [R118+0x2], R123 ;  /* 0x0000027b76007388 */ /* 0x0001e80000000400 */
[----:B------:R-:W2:Y:S01]  /*8f20*/  LDS.U16 R121, [R120+0x2] ;  /* 0x0000020078797984 */ /* 0x000ea20000000400 */
[----:B0-----:R-:W-:Y:S02]  /*8f30*/  LOP3.LUT R123, R126, 0xffffffe, RZ, 0xc0, !PT ;  /* 0x0ffffffe7e7b7812 */ /* 0x001fe400078ec0ff */
[----:B------:R-:W-:-:S03]  /*8f40*/  SEL R126, R54, 0xffffffff, P1 ;  /* 0xffffffff367e7807 */ /* 0x000fc60000800000 */
[----:B------:R-:W-:Y:S01]  /*8f50*/  IMAD.IADD R122, R122, 0x1, -R123 ;  /* 0x000000017a7a7824 */ /* 0x000fe200078e0a7b */
        /* <DEDUP_REMOVED lines=9> */
[----:B------:R-:W-:Y:S01]  /*8ff0*/  SEL R129, R54, 0xffffffff, P1 ;  /* 0xffffffff36817807 */ /* 0x000fe20000800000 */
[----:B--2---:R-:W-:-:S03]  /*9000*/  VIADD R127, R121, 0x1 ;  /* 0x00000001797f7836 */ /* 0x004fc60000000000 */
[----:B------:R-:W-:Y:S02]  /*9010*/  LOP3.LUT R86, R129, R86, RZ, 0x3c, !PT ;  /* 0x0000005681567212 */ /* 0x000fe400078e3cff */
[----:B------:R0:W-:Y:S02]  /*9020*/  STS.U16 [R120+0x2], R127 ;  /* 0x0000027f78007388 */ /* 0x0001e40000000400 */
[----:B------:R-:W-:Y:S02]  /*9030*/  ISETP.NE.AND P1, PT, R86, 0x7fffffff, PT ;  /* 0x7fffffff5600780c */ /* 0x000fe40003f25270 */
[----:B------:R-:W2:Y:S01]  /*9040*/  LDS.U16 R123, [R122+0x2] ;  /* 0x000002007a7b7984 */ /* 0x000ea20000000400 */
[----:B0-----:R-:W-:Y:S02]  /*9050*/  LOP3.LUT R127, R128, 0xffffffe, RZ, 0xc0, !PT ;  /* 0x0ffffffe807f7812 */ /* 0x001fe400078ec0ff */
[----:B------:R-:W-:Y:S02]  /*9060*/  SEL R128, R86, 0x80000000, P1 ;  /* 0x8000000056807807 */ /* 0x000fe40000800000 */
[----:B------:R-:W-:Y:S01]  /*9070*/  ISETP.GT.AND P1, PT, R90, -0x1, PT ;  /* 0xffffffff5a00780c */ /* 0x000fe20003f24270 */
[----:B------:R-:W-:Y:S01]  /*9080*/  IMAD.IADD R126, R126, 0x1, -R127 ;  /* 0x000000017e7e7824 */ /* 0x000fe200078e0a7f */
[----:B------:R-:W-:-:S04]  /*9090*/  SHF.R.U32.HI R128, RZ, UR14, R128 ;  /* 0x0000000eff807c19 */ /* 0x000fc80008011680 */
[----:B------:R-:W-:-:S04]  /*90a0*/  LOP3.LUT R128, R128, UR13, RZ, 0xc0, !PT ;  /* 0x0000000d80807c12 */ /* 0x000fc8000f8ec0ff */
[----:B------:R-:W-:Y:S02]  /*90b0*/  LOP3.LUT R129, R128, 0x1f, RZ, 0xc, !PT ;  /* 0x0000001f80817812 */ /* 0x000fe400078e0cff */
[----:B------:R-:W-:-:S03]  /*90c0*/  SHF.R.U32.HI R130, RZ, 0x4, R128 ;  /* 0x00000004ff827819 */ /* 0x000fc60000011680 */
[----:B------:R-:W-:Y:S01]  /*90d0*/  IMAD R128, R129, 0x300, R0 ;  /* 0x0000030081807824 */ /* 0x000fe200078e0200 */
[----:B------:R-:W-:-:S05]  /*90e0*/  LOP3.LUT R129, R130, 0xffffffe, RZ, 0xc0, !PT ;  /* 0x0ffffffe82817812 */ /* 0x000fca00078ec0ff */
[----:B------:R-:W-:Y:S02]  /*90f0*/  IMAD.IADD R128, R128, 0x1, -R129 ;  /* 0x0000000180807824 */ /* 0x000fe400078e0a81 */
[----:B--2---:R-:W-:-:S05]  /*9100*/  VIADD R131, R123, 0x1 ;  /* 0x000000017b837836 */ /* 0x004fca0000000000 */
        /* <DEDUP_REMOVED lines=73> */
[----:B------:R-:W-:Y:S01]  /*95a0*/  SEL R140, R54, 0xffffffff, P1 ;  /* 0xffffffff368c7807 */ /* 0x000fe20000800000 */
[----:B--2---:R-:W-:Y:S02]  /*95b0*/  VIADD R141, R135, 0x1 ;  /* 0x00000001878d7836 */ /* 0x004fe40000000000 */
[----:B------:R-:W-:Y:S01]  /*95c0*/  IMAD.IADD R138, R138, 0x1, -R139 ;  /* 0x000000018a8a7824 */ /* 0x000fe200078e0a8b */
[----:B------:R-:W-:Y:S02]  /*95d0*/  LOP3.LUT R101, R140, R101, RZ, 0x3c, !PT ;  /* 0x000000658c657212 */ /* 0x000fe400078e3cff */
[----:B------:R-:W-:Y:S02]  /*95e0*/  STS.U16 [R134+0x2], R141 ;  /* 0x0000028d86007388 */ /* 0x000fe40000000400 */
[----:B------:R-:W-:-:S02]  /*95f0*/  ISETP.NE.AND P1, PT, R101, 0x7fffffff, PT ;  /* 0x7fffffff6500780c */ /* 0x000fc40003f25270 */
[----:B------:R-:W0:Y:S02]  /*9600*/  LDS.U16 R137, [R136+0x2] ;  /* 0x0000020088897984 */ /* 0x000e240000000400 */
[----:B------:R-:W-:Y:S02]  /*9610*/  SEL R140, R101, 0x80000000, P1 ;  /* 0x80000000658c7807 */ /* 0x000fe40000800000 */
[----:B------:R-:W-:Y:S02]  /*9620*/  ISETP.GT.AND P1, PT, R104, -0x1, PT ;  /* 0xffffffff6800780c */ /* 0x000fe40003f24270 */
[----:B------:R-:W-:-:S04]  /*9630*/  SHF.R.U32.HI R140, RZ, UR14, R140 ;  /* 0x0000000eff8c7c19 */ /* 0x000fc8000801168c */
[----:B------:R-:W-:-:S04]  /*9640*/  LOP3.LUT R140, R140, UR13, RZ, 0xc0, !PT ;  /* 0x0000000d8c8c7c12 */ /* 0x000fc8000f8ec0ff */
[----:B------:R-:W-:Y:S02]  /*9650*/  LOP3.LUT R143, R140, 0x1f, RZ, 0xc, !PT ;  /* 0x0000001f8c8f7812 */ /* 0x000fe400078e0cff */
[----:B------:R-:W-:-:S03]  /*9660*/  SHF.R.U32.HI R142, RZ, 0x4, R140 ;  /* 0x00000004ff8e7819 */ /* 0x000fc6000001168c */
[----:B------:R-:W-:Y:S01]  /*9670*/  IMAD R140, R143, 0x300, R0 ;  /* 0x000003008f8c7824 */ /* 0x000fe200078e0200 */
[----:B------:R-:W-:-:S04]  /*9680*/  SEL R143, R54, 0xffffffff, P1 ;  /* 0xffffffff368f7807 */ /* 0x000fc80000800000 */
[----:B------:R-:W-:-:S04]  /*9690*/  LOP3.LUT R104, R143, R104, RZ, 0x3c, !PT ;  /* 0x000000688f687212 */ /* 0x000fc800078e3cff */
[----:B------:R-:W-:Y:S01]  /*96a0*/  ISETP.NE.AND P1, PT, R104, 0x7fffffff, PT ;  /* 0x7fffffff6800780c */ /* 0x000fe20003f25270 */
[----:B0-----:R-:W-:-:S05]  /*96b0*/  VIADD R141, R137, 0x1 ;  /* 0x00000001898d7836 */ /* 0x001fca0000000000 */
[----:B------:R0:W-:Y:S04]  /*96c0*/  STS.U16 [R136+0x2], R141 ;  /* 0x0000028d88007388 */ /* 0x0001e80000000400 */
        /* <DEDUP_REMOVED lines=71> */
[----:B------:R-:W-:Y:S01]  /*9b40*/  IMAD.IADD R152, R152, 0x1, -R149 ;  /* 0x0000000198987824 */ /* 0x000fe200078e0a95 */
[----:B------:R-:W-:-:S04]  /*9b50*/  SEL R149, R54, 0xffffffff, P1 ;  /* 0xffffffff36957807 */ /* 0x000fc80000800000 */
[----:B------:R-:W-:-:S04]  /*9b60*/  LOP3.LUT R114, R149, R114, RZ, 0x3c, !PT ;  /* 0x0000007295727212 */ /* 0x000fc800078e3cff */
[----:B------:R-:W-:Y:S01]  /*9b70*/  ISETP.NE.AND P1, PT, R114, 0x7fffffff, PT ;  /* 0x7fffffff7200780c */ /* 0x000fe20003f25270 */
[----:B0-----:R-:W-:-:S05]  /*9b80*/  VIADD R146, R148, 0x1 ;  /* 0x0000000194927836 */ /* 0x001fca0000000000 */
[----:B------:R0:W-:Y:S04]  /*9b90*/  STS.U16 [R147+0x2], R146 ;  /* 0x0000029293007388 */ /* 0x0001e80000000400 */
[----:B------:R-:W2:Y:S01]  /*9ba0*/  LDS.U16 R151, [R150+0x2] ;  /* 0x0000020096977984 */ /* 0x000ea20000000400 */
[----:B0-----:R-:W-:Y:S02]  /*9bb0*/  SEL R146, R114, 0x80000000, P1 ;  /* 0x8000000072927807 */ /* 0x001fe40000800000 */
[----:B------:R-:W-:Y:S02]  /*9bc0*/  ISETP.GT.AND P1, PT, R11, -0x1, PT ;  /* 0xffffffff0b00780c */ /* 0x000fe40003f24270 */
[----:B------:R-:W-:-:S04]  /*9bd0*/  SHF.R.U32.HI R146, RZ, UR14, R146 ;  /* 0x0000000eff927c19 */ /* 0x000fc80008011692 */
[----:B------:R-:W-:-:S04]  /*9be0*/  LOP3.LUT R146, R146, UR13, RZ, 0xc0, !PT ;  /* 0x0000000d92927c12 */ /* 0x000fc8000f8ec0ff */
[----:B------:R-:W-:Y:S02]  /*9bf0*/  LOP3.LUT R149, R146, 0x1f, RZ, 0xc, !PT ;  /* 0x0000001f92957812 */ /* 0x000fe400078e0cff */
[----:B------:R-:W-:-:S04]  /*9c00*/  SHF.R.U32.HI R146, RZ, 0x4, R146 ;  /* 0x00000004ff927819 */ /* 0x000fc80000011692 */
[----:B------:R-:W-:Y:S01]  /*9c10*/  LOP3.LUT R146, R146, 0xffffffe, RZ, 0xc0, !PT ;  /* 0x0ffffffe92927812 */ /* 0x000fe200078ec0ff */
[----:B--2---:R-:W-:-:S05]  /*9c20*/  VIADD R155, R151, 0x1 ;  /* 0x00000001979b7836 */ /* 0x004fca0000000000 */
[----:B------:R0:W-:Y:S04]  /*9c30*/  STS.U16 [R150+0x2], R155 ;  /* 0x0000029b96007388 */ /* 0x0001e80000000400 */
[----:B------:R-:W2:Y:S01]  /*9c40*/  LDS.U16 R153, [R152+0x2] ;  /* 0x0000020098997984 */ /* 0x000ea20000000400 */
[----:B0-----:R-:W-:-:S04]  /*9c50*/  IMAD R155, R149, 0x300, R0 ;  /* 0x00000300959b7824 */ /* 0x001fc800078e0200 */
        /* <DEDUP_REMOVED lines=13> */
[----:B------:R0:W-:Y:S03]  /*9d30*/  STS.U16 [R152+0x2], R149 ;  /* 0x0000029598007388 */ /* 0x0001e60000000400 */
[----:B------:R-:W-:Y:S01]  /*9d40*/  IMAD.IADD R158, R157, 0x1, -R158 ;  /* 0x000000019d9e7824 */ /* 0x000fe200078e0a9e */
        /* <DEDUP_REMOVED lines=15> */
[----:B------:R0:W-:Y:S03]  /*9e40*/  STS.U16 [R155+0x2], R154 ;  /* 0x0000029a9b007388 */ /* 0x0001e60000000400 */
[----:B------:R-:W-:Y:S01]  /*9e50*/  LOP3.LUT R116, R11, R116, RZ, 0x3c, !PT ;  /* 0x000000740b747212 */ /* 0x000fe200078e3cff */
[----:B------:R-:W2:Y:S03]  /*9e60*/  LDS.U16 R159, [R158+0x2] ;  /* 0x000002009e9f7984 */ /* 0x000ea60000000400 */
[----:B------:R-:W-:-:S04]  /*9e70*/  ISETP.NE.AND P1, PT, R116, 0x7fffffff, PT ;  /* 0x7fffffff7400780c */ /* 0x000fc80003f25270 */
[----:B------:R-:W-:Y:S02]  /*9e80*/  SEL R10, R116, 0x80000000, P1 ;  /* 0x80000000740a7807 */ /* 0x000fe40000800000 */
[----:B------:R-:W-:Y:S02]  /*9e90*/  ISETP.GT.AND P1, PT, R7, -0x1, PT ;  /* 0xffffffff0700780c */ /* 0x000fe40003f24270 */
[----:B------:R-:W-:Y:S02]  /*9ea0*/  SHF.R.U32.HI R10, RZ, UR14, R10 ;  /* 0x0000000eff0a7c19 */ /* 0x000fe4000801160a */
[----:B0-----:R-:W-:Y:S02]  /*9eb0*/  SEL R154, R54, 0xffffffff, P1 ;  /* 0xffffffff369a7807 */ /* 0x001fe40000800000 */
        /* <DEDUP_REMOVED lines=10> */
[----:B------:R-:W-:-:S04]  /*9f60*/  SHF.R.U32.HI R7, RZ, UR14, R7 ;  /* 0x0000000eff077c19 */ /* 0x000fc80008011607 */
[----:B------:R-:W-:-:S04]  /*9f70*/  LOP3.LUT R7, R7, UR13, RZ, 0xc0, !PT ;  /* 0x0000000d07077c12 */ /* 0x000fc8000f8ec0ff */
[----:B------:R-:W-:Y:S01]  /*9f80*/  LOP3.LUT R11, R7, 0x1f, RZ, 0xc, !PT ;  /* 0x0000001f070b7812 */ /* 0x000fe200078e0cff */
[----:B--2---:R-:W-:Y:S01]  /*9f90*/  VIADD R157, R159, 0x1 ;  /* 0x000000019f9d7836 */ /* 0x004fe20000000000 */
[----:B------:R-:W-:-:S03]  /*9fa0*/  SHF.R.U32.HI R7, RZ, 0x4, R7 ;  /* 0x00000004ff077819 */ /* 0x000fc60000011607 */
[----:B------:R-:W-:Y:S01]  /*9fb0*/  IMAD R11, R11, 0x300, R0 ;  /* 0x000003000b0b7824 */ /* 0x000fe200078e0200 */
[----:B------:R0:W-:Y:S01]  /*9fc0*/  STS.U16 [R158+0x2], R157 ;  /* 0x0000029d9e007388 */ /* 0x0001e20000000400 */
[----:B------:R-:W-:-:S03]  /*9fd0*/  LOP3.LUT R166, R7, 0xffffffe, RZ, 0xc0, !PT ;  /* 0x0ffffffe07a67812 */ /* 0x000fc600078ec0ff */
[----:B------:R-:W2:Y:S02]  /*9fe0*/  LDS.U16 R162, [R161+0x2] ;  /* 0x00000200a1a27984 */ /* 0x000ea40000000400 */
[----:B------:R-:W-:Y:S01]  /*9ff0*/  IMAD.IADD R166, R11, 0x1, -R166 ;  /* 0x000000010ba67824 */ /* 0x000fe200078e0aa6 */
        /* <DEDUP_REMOVED lines=14> */
[----:B------:R-:W-:Y:S01]  /*a0e0*/  SEL R5, R160, 0x80000000, P1 ;  /* 0x80000000a0057807 */ /* 0x000fe20000800000 */
[----:B--2---:R-:W-:Y:S01]  /*a0f0*/  VIADD R10, R162, 0x1 ;  /* 0x00000001a20a7836 */ /* 0x004fe20000000000 */
[----:B------:R-:W-:Y:S01]  /*a100*/  ISETP.GT.AND P1, PT, R4, -0x1, PT ;  /* 0xffffffff0400780c */ /* 0x000fe20003f24270 */
[----:B------:R-:W-:Y:S01]  /*a110*/  IMAD.IADD R168, R11, 0x1, -R6 ;  /* 0x000000010ba87824 */ /* 0x000fe200078e0a06 */
[----:B------:R-:W-:-:S02]  /*a120*/  SHF.R.U32.HI R5, RZ, UR14, R5 ;  /* 0x0000000eff057c19 */ /* 0x000fc40008011605 */
[----:B------:R-:W-:Y:S01]  /*a130*/  STS.U16 [R161+0x2], R10 ;  /* 0x0000020aa1007388 */ /* 0x000fe20000000400 */
[----:B------:R-:W-:Y:S02]  /*a140*/  SEL R163, R54, 0xffffffff, P1 ;  /* 0xffffffff36a37807 */ /* 0x000fe40000800000 */
[----:B------:R-:W-:Y:S01]  /*a150*/  LOP3.LUT R5, R5, UR13, RZ, 0xc0, !PT ;  /* 0x0000000d05057c12 */ /* 0x000fe2000f8ec0ff */
[----:B------:R-:W0:Y:S01]  /*a160*/  LDS.U16 R165, [R164+0x2] ;  /* 0x00000200a4a57984 */ /* 0x000e220000000400 */
[----:B------:R-:W-:Y:S02]  /*a170*/  LOP3.LUT R163, R163, R4, RZ, 0x3c, !PT ;  /* 0x00000004a3a37212 */ /* 0x000fe400078e3cff */
[----:B------:R-:W-:Y:S02]  /*a180*/  LOP3.LUT R11, R5, 0x1f, RZ, 0xc, !PT ;  /* 0x0000001f050b7812 */ /* 0x000fe400078e0cff */
[----:B------:R-:W-:Y:S02]  /*a190*/  SHF.R.U32.HI R5, RZ, 0x4, R5 ;  /* 0x00000004ff057819 */ /* 0x000fe40000011605 */
[----:B------:R-:W-:Y:S01]  /*a1a0*/  ISETP.NE.AND P1, PT, R163, 0x7fffffff, PT ;  /* 0x7fffffffa300780c */ /* 0x000fe20003f25270 */
[----:B------:R-:W-:Y:S01]  /*a1b0*/  IMAD R11, R11, 0x300, R0 ;  /* 0x000003000b0b7824 */ /* 0x000fe200078e0200 */
[----:B------:R-:W-:-:S02]  /*a1c0*/  LOP3.LUT R170, R5, 0xffffffe, RZ, 0xc0, !PT ;  /* 0x0ffffffe05aa7812 */ /* 0x000fc400078ec0ff */
[----:B------:R-:W-:-:S03]  /*a1d0*/  SEL R4, R163, 0x80000000, P1 ;  /* 0x80000000a3047807 */ /* 0x000fc60000800000 */
[----:B------:R-:W-:Y:S01]  /*a1e0*/  IMAD.IADD R170, R11, 0x1, -R170 ;  /* 0x000000010baa7824 */ /* 0x000fe200078e0aaa */
[----:B------:R-:W-:-:S04]  /*a1f0*/  SHF.R.U32.HI R4, RZ, UR14, R4 ;  /* 0x0000000eff047c19 */ /* 0x000fc80008011604 */
[----:B------:R-:W-:Y:S01]  /*a200*/  LOP3.LUT R4, R4, UR13, RZ, 0xc0, !PT ;  /* 0x0000000d04047c12 */ /* 0x000fe2000f8ec0ff */
[----:B0-----:R-:W-:-:S05]  /*a210*/  VIADD R7, R165, 0x1 ;  /* 0x00000001a5077836 */ /* 0x001fca0000000000 */
[----:B------:R-:W-:Y:S04]  /*a220*/  STS.U16 [R164+0x2], R7 ;  /* 0x00000207a4007388 */ /* 0x000fe80000000400 */
[----:B------:R-:W0:Y:S02]  /*a230*/  LDS.U16 R167, [R166+0x2] ;  /* 0x00000200a6a77984 */ /* 0x000e240000000400 */
[----:B0-----:R-:W-:-:S05]  /*a240*/  VIADD R7, R167, 0x1 ;  /* 0x00000001a7077836 */ /* 0x001fca0000000000 */
[----:B------:R0:W-:Y:S04]  /*a250*/  STS.U16 [R166+0x2], R7 ;  /* 0x00000207a6007388 */ /* 0x0001e80000000400 */
[----:B------:R-:W2:Y:S01]  /*a260*/  LDS.U16 R169, [R168+0x2] ;  /* 0x00000200a8a97984 */ /* 0x000ea20000000400 */
[----:B0-----:R-:W-:Y:S02]  /*a270*/  LOP3.LUT R7, R4, 0x1f, RZ, 0xc, !PT ;  /* 0x0000001f04077812 */ /* 0x001fe400078e0cff */
[----:B------:R-:W-:-:S03]  /*a280*/  SHF.R.U32.HI R4, RZ, 0x4, R4 ;  /* 0x00000004ff047819 */ /* 0x000fc60000011604 */
[----:B------:R-:W-:Y:S01]  /*a290*/  IMAD R7, R7, 0x300, R0 ;  /* 0x0000030007077824 */ /* 0x000fe200078e0200 */
[----:B------:R-:W-:-:S05]  /*a2a0*/  LOP3.LUT R4, R4, 0xffffffe, RZ, 0xc0, !PT ;  /* 0x0ffffffe04047812 */ /* 0x000fca00078ec0ff */
[----:B------:R-:W-:Y:S02]  /*a2b0*/  IMAD.IADD R172, R7, 0x1, -R4 ;  /* 0x0000000107ac7824 */ /* 0x000fe400078e0a04 */
[----:B--2---:R-:W-:-:S05]  /*a2c0*/  VIADD R5, R169, 0x1 ;  /* 0x00000001a9057836 */ /* 0x004fca0000000000 */
[----:B------:R-:W-:Y:S04]  /*a2d0*/  STS.U16 [R168+0x2], R5 ;  /* 0x00000205a8007388 */ /* 0x000fe80000000400 */
        /* <DEDUP_REMOVED lines=17> */
[----:B------:R-:W1:Y:S04]  /*a3f0*/  LDS R184, [R50+0x28] ;  /* 0x0000280032b87984 */ /* 0x000e680000000800 */
[----:B------:R-:W1:Y:S01]  /*a400*/  LDS R185, [R50+0x2c] ;  /* 0x00002c0032b97984 */ /* 0x000e620000000800 */
[----:B0-----:R-:W-:-:S03]  /*a410*/  IMAD.IADD R175, R174, 0x1, R175 ;  /* 0x00000001aeaf7824 */ /* 0x001fc600078e02af */
[----:B------:R-:W0:Y:S01]  /*a420*/  LDS R186, [R50+0x30] ;  /* 0x0000300032ba7984 */ /* 0x000e220000000800 */
[----:B--2---:R-:W-:-:S03]  /*a430*/  IMAD.IADD R176, R176, 0x1, R175 ;  /* 0x00000001b0b07824 */ /* 0x004fc600078e02af */
[----:B------:R-:W2:Y:S01]  /*a440*/  LDS R187, [R50+0x34] ;  /* 0x0000340032bb7984 */ /* 0x000ea20000000800 */
[----:B---3--:R-:W-:-:S03]  /*a450*/  IMAD.IADD R177, R177, 0x1, R176 ;  /* 0x00000001b1b17824 */ /* 0x008fc600078e02b0 */
[----:B------:R-:W3:Y:S01]  /*a460*/  LDS R188, [R50+0x38] ;  /* 0x0000380032bc7984 */ /* 0x000ee20000000800 */
[----:B----4-:R-:W-:-:S03]  /*a470*/  IMAD.IADD R178, R178, 0x1, R177 ;  /* 0x00000001b2b27824 */ /* 0x010fc600078e02b1 */
[----:B------:R-:W4:Y:S01]  /*a480*/  LDS R189, [R50+0x3c] ;  /* 0x00003c0032bd7984 */ /* 0x000f220000000800 */
[----:B-----5:R-:W-:-:S03]  /*a490*/  IMAD.IADD R179, R179, 0x1, R178 ;  /* 0x00000001b3b37824 */ /* 0x020fc600078e02b2 */
[----:B------:R-:W5:Y:S01]  /*a4a0*/  LDS R190, [R50+0x40] ;  /* 0x0000400032be7984 */ /* 0x000f620000000800 */
[----:B-1----:R-:W-:-:S03]  /*a4b0*/  IMAD.IADD R180, R180, 0x1, R179 ;  /* 0x00000001b4b47824 */ /* 0x002fc600078e02b3 */
[----:B------:R-:W1:Y:S01]  /*a4c0*/  LDS R191, [R50+0x44] ;  /* 0x0000440032bf7984 */ /* 0x000e620000000800 */
[----:B------:R-:W-:-:S03]  /*a4d0*/  IMAD.IADD R181, R181, 0x1, R180 ;  /* 0x00000001b5b57824 */ /* 0x000fc600078e02b4 */
        /* <DEDUP_REMOVED lines=29> */
[----:B------:R-:W-:-:S04]  /*a6b0*/  IMAD.IADD R196, R196, 0x1, R195 ;  /* 0x00000001c4c47824 */ /* 0x000fc800078e02c3 */
[----:B0-----:R-:W-:-:S04]  /*a6c0*/  IMAD.IADD R197, R197, 0x1, R196 ;  /* 0x00000001c5c57824 */ /* 0x001fc800078e02c4 */
[----:B--2---:R-:W-:-:S04]  /*a6d0*/  IMAD.IADD R198, R198, 0x1, R197 ;  /* 0x00000001c6c67824 */ /* 0x004fc800078e02c5 */
[----:B---3--:R-:W-:-:S04]  /*a6e0*/  IMAD.IADD R199, R199, 0x1, R198 ;  /* 0x00000001c7c77824 */ /* 0x008fc800078e02c6 */
[----:B----4-:R-:W-:-:S04]  /*a6f0*/  IMAD.IADD R200, R200, 0x1, R199 ;  /* 0x00000001c8c87824 */ /* 0x010fc800078e02c7 */
[----:B-----5:R-:W-:-:S04]  /*a700*/  IMAD.IADD R201, R201, 0x1, R200 ;  /* 0x00000001c9c97824 */ /* 0x020fc800078e02c8 */
[----:B-1----:R-:W-:-:S04]  /*a710*/  IMAD.IADD R202, R202, 0x1, R201 ;  /* 0x00000001caca7824 */ /* 0x002fc800078e02c9 */
[----:B------:R-:W-:-:S04]  /*a720*/  IMAD.IADD R203, R203, 0x1, R202 ;  /* 0x00000001cbcb7824 */ /* 0x000fc800078e02ca */
[----:B------:R-:W-:-:S04]  /*a730*/  IMAD.IADD R204, R204, 0x1, R203 ;  /* 0x00000001cccc7824 */ /* 0x000fc800078e02cb */
[----:B------:R-:W-:-:S04]  /*a740*/  IMAD.IADD R205, R205, 0x1, R204 ;  /* 0x00000001cdcd7824 */ /* 0x000fc800078e02cc */
[----:B------:R-:W-:-:S05]  /*a750*/  IMAD.IADD R206, R4, 0x1, R205 ;  /* 0x0000000104ce7824 */ /* 0x000fca00078e02cd */
        /* <DEDUP_REMOVED lines=8> */
[----:B------:R-:W0:Y:S02]  /*a7e0*/  SHFL.UP P1, R207, R208, 0x10, RZ ;  /* 0x06000000d0cf7989 */ /* 0x000e2400000200ff */
[----:B0-----:R-:W-:Y:S01]  /*a7f0*/  @P1 IMAD.IADD R207, R208, 0x1, R207 ;  /* 0x00000001d0cf1824 */ /* 0x001fe200078e02cf */
[----:B------:R-:W-:-:S04]  /*a800*/  ISETP.NE.AND P1, PT, R45, 0x1, PT ;  /* 0x000000012d00780c */ /* 0x000fc80003f25270 */
[----:B------:R0:W-:Y:S01]  /*a810*/  @!P2 STS [R47+0x6300], R207 ;  /* 0x006300cf2f00a388 */ /* 0x0001e20000000800 */
[----:B------:R-:W-:Y:S01]  /*a820*/  BAR.SYNC.DEFER_BLOCKING 0x0 ;  /* 0x0000000000007b1d */ /* 0x000fe20000010000 */
[----:B------:R-:W-:Y:S01]  /*a830*/  ISETP.GT.U32.AND P2, PT, R125, 0x1f, PT ;  /* 0x0000001f7d00780c */ /* 0x000fe20003f44070 */
[----:B0-----:R-:W-:-:S04]  /*a840*/  IMAD.IADD R207, R207, 0x1, -R206 ;  /* 0x00000001cfcf7824 */ /* 0x001fc800078e0ace */
[----:B------:R-:W0:Y:S04]  /*a850*/  LDS.128 R4, [UR4+0x6300] ;  /* 0x00630004ff047984 */ /* 0x000e280008000c00 */
[----:B------:R-:W1:Y:S01]  /*a860*/  LDS.64 R10, [UR4+0x6310] ;  /* 0x00631004ff0a7984 */ /* 0x000e620008000a00 */
[C---:B0-----:R-:W-:Y:S01]  /*a870*/  SEL R13, R4.reuse, R13, !P1 ;  /* 0x0000000d040d7207 */ /* 0x041fe20004800000 */
[----:B------:R-:W-:Y:S01]  /*a880*/  IMAD.IADD R5, R4, 0x1, R5 ;  /* 0x0000000104057824 */ /* 0x000fe200078e0205 */
[----:B------:R-:W-:-:S03]  /*a890*/  ISETP.NE.AND P1, PT, R45, 0x2, PT ;  /* 0x000000022d00780c */ /* 0x000fc60003f25270 */
[----:B------:R-:W-:Y:S01]  /*a8a0*/  IMAD.IADD R6, R6, 0x1, R5 ;  /* 0x0000000106067824 */ /* 0x000fe200078e0205 */
[----:B------:R-:W-:Y:S02]  /*a8b0*/  SEL R13, R5, R13, !P1 ;  /* 0x0000000d050d7207 */ /* 0x000fe40004800000 */
[----:B------:R-:W-:Y:S01]  /*a8c0*/  ISETP.NE.AND P1, PT, R45, 0x3, PT ;  /* 0x000000032d00780c */ /* 0x000fe20003f25270 */
[----:B------:R-:W-:-:S03]  /*a8d0*/  IMAD.IADD R7, R7, 0x1, R6 ;  /* 0x0000000107077824 */ /* 0x000fc600078e0206 */
[----:B------:R-:W-:Y:S01]  /*a8e0*/  SEL R13, R6, R13, !P1 ;  /* 0x0000000d060d7207 */ /* 0x000fe20004800000 */
[----:B-1----:R-:W-:Y:S01]  /*a8f0*/  IMAD.IADD R10, R7, 0x1, R10 ;  /* 0x00000001070a7824 */ /* 0x002fe200078e020a */
[----:B------:R-:W-:Y:S02]  /*a900*/  ISETP.NE.AND P1, PT, R9, RZ, PT ;  /* 0x000000ff0900720c */ /* 0x000fe40003f25270 */
[----:B------:R-:W-:Y:S01]  /*a910*/  SEL R13, R7, R13, !P3 ;  /* 0x0000000d070d7207 */ /* 0x000fe20005800000 */
[----:B------:R-:W-:Y:S01]  /*a920*/  IMAD.IADD R11, R11, 0x1, R10 ;  /* 0x000000010b0b7824 */ /* 0x000fe200078e020a */
[----:B------:R-:W-:Y:S02]  /*a930*/  ISETP.GT.U32.OR P3, PT, R125, 0x1f, P1 ;  /* 0x0000001f7d00780c */ /* 0x000fe40000f64470 */
[----:B------:R-:W-:Y:S02]  /*a940*/  SEL R4, R207, RZ, P1 ;  /* 0x000000ffcf047207 */ /* 0x000fe40000800000 */
[----:B------:R-:W-:-:S02]  /*a950*/  SEL R13, R10, R13, !P4 ;  /* 0x0000000d0a0d7207 */ /* 0x000fc40006000000 */
[----:B------:R-:W-:-:S03]  /*a960*/  ISETP.NE.AND P1, PT, R125, RZ, PT ;  /* 0x000000ff7d00720c */ /* 0x000fc60003f25270 */
[----:B------:R-:W-:-:S04]  /*a970*/  @P2 IMAD.IADD R207, R13, 0x1, R4 ;  /* 0x000000010dcf2824 */ /* 0x000fc800078e0204 */
[----:B------:R-:W-:-:S05]  /*a980*/  @!P3 IMAD.U32 R207, R11, 0x10000, RZ ;  /* 0x000100000bcfb824 */ /* 0x000fca00078e00ff */
[----:B------:R-:W-:Y:S01]  /*a990*/  @!P3 STS [UR4+0x6320], R207 ;  /* 0x006320cfff00b988 */ /* 0x000fe20008000804 */
[----:B------:R-:W-:Y:S06]  /*a9a0*/  BAR.SYNC.DEFER_BLOCKING 0x0 ;  /* 0x0000000000007b1d */ /* 0x000fec0000010000 */
[----:B------:R-:W0:Y:S02]  /*a9b0*/  @P1 LDS R4, [UR4+0x6320] ;  /* 0x00632004ff041984 */ /* 0x000e240008000800 */
[----:B0-----:R-:W-:Y:S01]  /*a9c0*/  @P1 IMAD.IADD R207, R207, 0x1, R4 ;  /* 0x00000001cfcf1824 */ /* 0x001fe200078e0204 */
[----:B------:R-:W-:-:S03]  /*a9d0*/  ISETP.GT.U32.AND P1, PT, R125, 0x3f, PT ;  /* 0x0000003f7d00780c */ /* 0x000fc60003f24070 */
[--C-:B------:R-:W-:Y:S01]  /*a9e0*/  IMAD.IADD R5, R174, 0x1, R207.reuse ;  /* 0x00000001ae057824 */ /* 0x100fe200078e02cf */
[----:B------:R-:W-:Y:S01]  /*a9f0*/  STS [R50], R207 ;  /* 0x000000cf32007388 */ /* 0x000fe20000000800 */
        /* <DEDUP_REMOVED lines=45> */
[----:B------:R-:W-:Y:S02]  /*acd0*/  IMAD.IADD R205, R205, 0x1, R207 ;  /* 0x00000001cdcd7824 */ /* 0x000fe400078e02cf */
[----:B------:R-:W-:Y:S01]  /*ace0*/  @!P1 IMAD.MOV.U32 R8, RZ, RZ, 0x1d40 ;  /* 0x00001d40ff089424 */ /* 0x000fe200078e00ff */
        /* <DEDUP_REMOVED lines=22> */
[----:B------:R2:W3:Y:S04]  /*ae50*/  LDS.U16 R6, [R64+0x2] ;  /* 0x0000020040067984 */ /* 0x0004e80000000400 */
[----:B------:R-:W4:Y:S04]  /*ae60*/  LDS.U16 R10, [R75+0x2] ;  /* 0x000002004b0a7984 */ /* 0x000f280000000400 */
[----:B------:R-:W5:Y:S04]  /*ae70*/  LDS.U16 R79, [R79+0x2] ;  /* 0x000002004f4f7984 */ /* 0x000f680000000400 */
[----:B------:R-:W5:Y:S04]  /*ae80*/  LDS.U16 R174, [R85+0x2] ;  /* 0x0000020055ae7984 */ /* 0x000f680000000400 */
[----:B------:R-:W5:Y:S04]  /*ae90*/  LDS.U16 R87, [R87+0x2] ;  /* 0x0000020057577984 */ /* 0x000f680000000400 */
[----:B------:R-:W5:Y:S04]  /*aea0*/  LDS.U16 R92, [R92+0x2] ;  /* 0x000002005c5c7984 */ /* 0x000f680000000400 */
[----:B------:R-:W5:Y:S04]  /*aeb0*/  LDS.U16 R176, [R95+0x2] ;  /* 0x000002005fb07984 */ /* 0x000f680000000400 */
[----:B------:R-:W5:Y:S01]  /*aec0*/  LDS.U16 R100, [R100+0x2] ;  /* 0x0000020064647984 */ /* 0x000f620000000400 */
[----:B0-----:R-:W-:-:S03]  /*aed0*/  IMAD.IADD R5, R72, 0x1, R5 ;  /* 0x0000000148057824 */ /* 0x001fc600078e0205 */
[----:B------:R-:W0:Y:S01]  /*aee0*/  LDS.U16 R178, [R105+0x2] ;  /* 0x0000020069b27984 */ /* 0x000e220000000400 */
[----:B-1----:R-:W-:-:S03]  /*aef0*/  IMAD.IADD R4, R61, 0x1, R4 ;  /* 0x000000013d047824 */ /* 0x002fc600078e0204 */
[----:B------:R-:W1:Y:S01]  /*af00*/  LDS.U16 R180, [R107+0x2] ;  /* 0x000002006bb47984 */ /* 0x000e620000000400 */
[----:B--2---:R-:W-:Y:S01]  /*af10*/  IMAD.IADD R64, R63, 0x1, R62 ;  /* 0x000000013f407824 */ /* 0x004fe200078e023e */
[----:B------:R-:W-:Y:S01]  /*af20*/  LEA R62, R4, UR4, 0x2 ;  /* 0x00000004043e7c11 */ /* 0x000fe2000f8e10ff */
[----:B------:R-:W-:Y:S01]  /*af30*/  @!P1 IMAD.IADD R63, R46, 0x1, -R51 ;  /* 0x000000012e3f9824 */ /* 0x000fe200078e0a33 */
[----:B------:R-:W2:Y:S01]  /*af40*/  LDS.U16 R182, [R111+0x2] ;  /* 0x000002006fb67984 */ /* 0x000ea20000000400 */
[----:B---3--:R-:W-:Y:S01]  /*af50*/  IMAD.IADD R65, R65, 0x1, R6 ;  /* 0x0000000141417824 */ /* 0x008fe200078e0206 */
[----:B------:R-:W-:Y:S02]  /*af60*/  LEA R64, R64, UR4, 0x2 ;  /* 0x0000000440407c11 */ /* 0x000fe4000f8e10ff */
[----:B------:R-:W3:Y:S01]  /*af70*/  LDS.U16 R66, [R115+0x2] ;  /* 0x0000020073427984 */ /* 0x000ee20000000400 */
[----:B----4-:R-:W-:Y:S01]  /*af80*/  IMAD.IADD R10, R77, 0x1, R10 ;  /* 0x000000014d0a7824 */ /* 0x010fe200078e020a */
[----:B------:R-:W-:-:S02]  /*af90*/  LEA R65, R65, UR4, 0x2 ;  /* 0x0000000441417c11 */ /* 0x000fc4000f8e10ff */
[----:B------:R-:W4:Y:S01]  /*afa0*/  LDS.U16 R118, [R118+0x2] ;  /* 0x0000020076767984 */ /* 0x000f220000000400 */
[----:B-----5:R-:W-:Y:S01]  /*afb0*/  IMAD.IADD R77, R80, 0x1, R79 ;  /* 0x00000001504d7824 */ /* 0x020fe200078e024f */
[----:B------:R-:W-:Y:S02]  /*afc0*/  LEA R75, R10, UR4, 0x2 ;  /* 0x000000040a4b7c11 */ /* 0x000fe4000f8e10ff */
[----:B------:R-:W5:Y:S01]  /*afd0*/  LDS.U16 R120, [R120+0x2] ;  /* 0x0000020078787984 */ /* 0x000f620000000400 */
[----:B------:R-:W-:Y:S01]  /*afe0*/  IMAD.IADD R79, R83, 0x1, R174 ;  /* 0x00000001534f7824 */ /* 0x000fe200078e02ae */
[----:B------:R-:W-:Y:S02]  /*aff0*/  LEA R77, R77, UR4, 0x2 ;  /* 0x000000044d4d7c11 */ /* 0x000fe4000f8e10ff */
[----:B------:R-:W5:Y:S01]  /*b000*/  LDS.U16 R122, [R122+0x2] ;  /* 0x000002007a7a7984 */ /* 0x000f620000000400 */
[----:B------:R-:W-:Y:S01]  /*b010*/  IMAD.IADD R83, R88, 0x1, R87 ;  /* 0x0000000158537824 */ /* 0x000fe200078e0257 */
[----:B------:R-:W-:-:S02]  /*b020*/  LEA R79, R79, UR4, 0x2 ;  /* 0x000000044f4f7c11 */ /* 0x000fc4000f8e10ff */
[----:B------:R-:W5:Y:S01]  /*b030*/  LDS.U16 R126, [R126+0x2] ;  /* 0x000002007e7e7984 */ /* 0x000f620000000400 */
[----:B------:R-:W-:Y:S01]  /*b040*/  IMAD.IADD R72, R91, 0x1, R92 ;  /* 0x000000015b487824 */ /* 0x000fe200078e025c */
        /* <DEDUP_REMOVED lines=8> */
[----:B0-----:R-:W-:Y:S01]  /*b0d0*/  IMAD.IADD R178, R103, 0x1, R178 ;  /* 0x0000000167b27824 */ /* 0x001fe200078e02b2 */
[----:B------:R-:W-:Y:S02]  /*b0e0*/  LEA R88, R88, UR4, 0x2 ;  /* 0x0000000458587c11 */ /* 0x000fe4000f8e10ff */
[----:B------:R-:W0:Y:S01]  /*b0f0*/  LDS.U16 R134, [R134+0x2] ;  /* 0x0000020086867984 */ /* 0x000e220000000400 */
[----:B-1----:R-:W-:-:S03]  /*b100*/  IMAD.IADD R85, R109, 0x1, R180 ;  /* 0x000000016d557824 */ /* 0x002fc600078e02b4 */
[----:B------:R-:W1:Y:S01]  /*b110*/  LDS.U16 R136, [R136+0x2] ;  /* 0x0000020088887984 */ /* 0x000e620000000400 */
[----:B--2---:R-:W-:Y:S01]  /*b120*/  IMAD.IADD R87, R113, 0x1, R182 ;  /* 0x0000000171577824 */ /* 0x004fe200078e02b6 */
[----:B------:R-:W-:Y:S02]  /*b130*/  LEA R85, R85, UR4, 0x2 ;  /* 0x0000000455557c11 */ /* 0x000fe4000f8e10ff */
[----:B------:R-:W2:Y:S01]  /*b140*/  LDS.U16 R138, [R138+0x2] ;  /* 0x000002008a8a7984 */ /* 0x000ea20000000400 */
[----:B---3--:R-:W-:Y:S01]  /*b150*/  IMAD.IADD R117, R117, 0x1, R66 ;  /* 0x0000000175757824 */ /* 0x008fe200078e0242 */
[----:B------:R-:W-:Y:S02]  /*b160*/  LEA R66, R5, UR4, 0x2 ;  /* 0x0000000405427c11 */ /* 0x000fe4000f8e10ff */
[----:B------:R-:W3:Y:S01]  /*b170*/  LDS.U16 R140, [R140+0x2] ;  /* 0x000002008c8c7984 */ /* 0x000ee20000000400 */
[----:B----4-:R-:W-:Y:S01]  /*b180*/  IMAD.IADD R118, R119, 0x1, R118 ;  /* 0x0000000177767824 */ /* 0x010fe200078e0276 */
[----:B------:R-:W-:-:S02]  /*b190*/  LEA R87, R87, UR4, 0x2 ;  /* 0x0000000457577c11 */ /* 0x000fc4000f8e10ff */
[----:B------:R-:W4:Y:S01]  /*b1a0*/  LDS.U16 R142, [R142+0x2] ;  /* 0x000002008e8e7984 */ /* 0x000f220000000400 */
[----:B-----5:R-:W-:-:S03]  /*b1b0*/  IMAD.IADD R91, R121, 0x1, R120 ;  /* 0x00000001795b7824 */ /* 0x020fc600078e0278 */
[----:B------:R-:W5:Y:S01]  /*b1c0*/  LDS.U16 R144, [R144+0x2] ;  /* 0x0000020090907984 */ /* 0x000f620000000400 */
[----:B------:R-:W-:Y:S01]  /*b1d0*/  IMAD.IADD R122, R123, 0x1, R122 ;  /* 0x000000017b7a7824 */ /* 0x000fe200078e027a */
[----:B------:R-:W-:Y:S02]  /*b1e0*/  LEA R91, R91, UR4, 0x2 ;  /* 0x000000045b5b7c11 */ /* 0x000fe4000f8e10ff */
[----:B------:R-:W5:Y:S01]  /*b1f0*/  LDS.U16 R147, [R147+0x2] ;  /* 0x0000020093937984 */ /* 0x000f620000000400 */
[----:B------:R-:W-:-:S03]  /*b200*/  IMAD.IADD R92, R127, 0x1, R126 ;  /* 0x000000017f5c7824 */ /* 0x000fc600078e027e */
[----:B------:R-:W5:Y:S01]  /*b210*/  LDS.U16 R150, [R150+0x2] ;  /* 0x0000020096967984 */ /* 0x000f620000000400 */
[----:B------:R-:W-:Y:S01]  /*b220*/  IMAD.IADD R128, R129, 0x1, R128 ;  /* 0x0000000181807824 */ /* 0x000fe200078e0280 */
[----:B------:R-:W-:Y:S02]  /*b230*/  LEA R92, R92, UR4, 0x2 ;  /* 0x000000045c5c7c11 */ /* 0x000fe4000f8e10ff */
[----:B------:R-:W5:Y:S01]  /*b240*/  LDS.U16 R152, [R152+0x2] ;  /* 0x0000020098987984 */ /* 0x000f620000000400 */
[----:B------:R-:W-:-:S03]  /*b250*/  IMAD.IADD R130, R131, 0x1, R130 ;  /* 0x0000000183827824 */ /* 0x000fc600078e0282 */
[----:B------:R-:W5:Y:S01]  /*b260*/  LDS.U16 R155, [R155+0x2] ;  /* 0x000002009b9b7984 */ /* 0x000f620000000400 */
[----:B------:R-:W-:-:S03]  /*b270*/  IMAD.IADD R95, R133, 0x1, R132 ;  /* 0x00000001855f7824 */ /* 0x000fc600078e0284 */
[----:B------:R-:W5:Y:S01]  /*b280*/  LDS.U16 R158, [R158+0x2] ;  /* 0x000002009e9e7984 */ /* 0x000f620000000400 */
[----:B0-----:R-:W-:Y:S01]  /*b290*/  IMAD.IADD R97, R135, 0x1, R134 ;  /* 0x0000000187617824 */ /* 0x001fe200078e0286 */
[----:B------:R-:W-:Y:S02]  /*b2a0*/  LEA R95, R95, UR4, 0x2 ;  /* 0x000000045f5f7c11 */ /* 0x000fe4000f8e10ff */
[----:B------:R-:W0:Y:S01]  /*b2b0*/  LDS.U16 R161, [R161+0x2] ;  /* 0x00000200a1a17984 */ /* 0x000e220000000400 */
[----:B-1----:R-:W-:Y:S01]  /*b2c0*/  IMAD.IADD R99, R137, 0x1, R136 ;  /* 0x0000000189637824 */ /* 0x002fe200078e0288 */
[----:B------:R-:W-:Y:S02]  /*b2d0*/  LEA R97, R97, UR4, 0x2 ;  /* 0x0000000461617c11 */ /* 0x000fe4000f8e10ff */
[----:B------:R-:W1:Y:S01]  /*b2e0*/  LDS.U16 R164, [R164+0x2] ;  /* 0x00000200a4a47984 */ /* 0x000e620000000400 */
[----:B--2---:R-:W-:Y:S01]  /*b2f0*/  IMAD.IADD R138, R139, 0x1, R138 ;  /* 0x000000018b8a7824 */ /* 0x004fe200078e028a */
[----:B------:R-:W-:-:S02]  /*b300*/  LEA R99, R99, UR4, 0x2 ;  /* 0x0000000463637c11 */ /* 0x000fc4000f8e10ff */
[----:B------:R-:W2:Y:S01]  /*b310*/  LDS.U16 R166, [R166+0x2] ;  /* 0x00000200a6a67984 */ /* 0x000ea20000000400 */
[----:B---3--:R-:W-:-:S03]  /*b320*/  IMAD.IADD R140, R141, 0x1, R140 ;  /* 0x000000018d8c7824 */ /* 0x008fc600078e028c */
[----:B------:R-:W3:Y:S01]  /*b330*/  LDS.U16 R168, [R168+0x2] ;  /* 0x00000200a8a87984 */ /* 0x000ee20000000400 */
[----:B----4-:R-:W-:-:S03]  /*b340*/  IMAD.IADD R142, R143, 0x1, R142 ;  /* 0x000000018f8e7824 */ /* 0x010fc600078e028e */
[----:B------:R-:W4:Y:S01]  /*b350*/  LDS.U16 R170, [R170+0x2] ;  /* 0x00000200aaaa7984 */ /* 0x000f220000000400 */
[----:B-----5:R-:W-:-:S03]  /*b360*/  IMAD.IADD R144, R145, 0x1, R144 ;  /* 0x0000000191907824 */ /* 0x020fc600078e0290 */
[----:B------:R-:W5:Y:S01]  /*b370*/  LDS.U16 R172, [R172+0x2] ;  /* 0x00000200acac7984 */ /* 0x000f620000000400 */
[----:B------:R-:W-:Y:S01]  /*b380*/  IMAD.IADD R103, R148, 0x1, R147 ;  /* 0x0000000194677824 */ /* 0x000fe200078e0293 */
[----:B------:R-:W-:Y:S01]  /*b390*/  BAR.SYNC.DEFER_BLOCKING 0x0 ;  /* 0x0000000000007b1d */ /* 0x000fe20000010000 */
[----:B------:R-:W-:-:S03]  /*b3a0*/  IMAD.IADD R105, R151, 0x1, R150 ;  /* 0x0000000197697824 */ /* 0x000fc600078e0296 */
[----:B------:R-:W-:Y:S01]  /*b3b0*/  LEA R103, R103, UR4, 0x2 ;  /* 0x0000000467677c11 */ /* 0x000fe2000f8e10ff */
[----:B------:R-:W-:Y:S01]  /*b3c0*/  IMAD.IADD R107, R153, 0x1, R152 ;  /* 0x00000001996b7824 */ /* 0x000fe200078e0298 */
[----:B------:R-:W-:Y:S01]  /*b3d0*/  LEA R105, R105, UR4, 0x2 ;  /* 0x0000000469697c11 */ /* 0x000fe2000f8e10ff */
[----:B------:R-:W-:-:S03]  /*b3e0*/  IMAD.IADD R109, R156, 0x1, R155 ;  /* 0x000000019c6d7824 */ /* 0x000fc600078e029b */
[----:B------:R-:W-:Y:S01]  /*b3f0*/  LEA R107, R107, UR4, 0x2 ;  /* 0x000000046b6b7c11 */ /* 0x000fe2000f8e10ff */
[----:B------:R-:W-:Y:S01]  /*b400*/  IMAD.IADD R111, R159, 0x1, R158 ;  /* 0x000000019f6f7824 */ /* 0x000fe200078e029e */
[----:B------:R-:W-:Y:S01]  /*b410*/  LEA R109, R109, UR4, 0x2 ;  /* 0x000000046d6d7c11 */ /* 0x000fe2000f8e10ff */
[----:B0-----:R-:W-:-:S03]  /*b420*/  IMAD.IADD R161, R162, 0x1, R161 ;  /* 0x00000001a2a17824 */ /* 0x001fc600078e02a1 */
[----:B------:R-:W-:Y:S01]  /*b430*/  LEA R111, R111, UR4, 0x2 ;  /* 0x000000046f6f7c11 */ /* 0x000fe2000f8e10ff */
[----:B-1----:R-:W-:Y:S01]  /*b440*/  IMAD.IADD R164, R165, 0x1, R164 ;  /* 0x00000001a5a47824 */ /* 0x002fe200078e02a4 */
[----:B------:R-:W-:Y:S01]  /*b450*/  @!P1 STS [R0], R51 ;  /* 0x0000003300009388 */ /* 0x000fe20000000800 */
[----:B--2---:R-:W-:Y:S01]  /*b460*/  IMAD.IADD R113, R167, 0x1, R166 ;  /* 0x00000001a7717824 */ /* 0x004fe200078e02a6 */
[----:B------:R-:W-:Y:S01]  /*b470*/  BAR.SYNC.DEFER_BLOCKING 0x0 ;  /* 0x0000000000007b1d */ /* 0x000fe20000010000 */
[----:B---3--:R-:W-:-:S03]  /*b480*/  IMAD.IADD R168, R169, 0x1, R168 ;  /* 0x00000001a9a87824 */ /* 0x008fc600078e02a8 */
[----:B------:R-:W-:Y:S01]  /*b490*/  LEA R113, R113, UR4, 0x2 ;  /* 0x0000000471717c11 */ /* 0x000fe2000f8e10ff */
[----:B----4-:R-:W-:Y:S02]  /*b4a0*/  IMAD.IADD R115, R171, 0x1, R170 ;  /* 0x00000001ab737824 */ /* 0x010fe400078e02aa */
[----:B-----5:R-:W-:-:S03]  /*b4b0*/  IMAD.IADD R172, R173, 0x1, R172 ;  /* 0x00000001adac7824 */ /* 0x020fc600078e02ac */
[----:B------:R-:W-:Y:S01]  /*b4c0*/  LEA R115, R115, UR4, 0x2 ;  /* 0x0000000473737c11 */ /* 0x000fe2000f8e10ff */
[----:B------:R-:W-:Y:S01]  /*b4d0*/  @P0 LDS R8, [R0+-0x4] ;  /* 0xfffffc0000080984 */ /* 0x000fe20000000800 */
[----:B------:R-:W-:Y:S06]  /*b4e0*/  BAR.SYNC.DEFER_BLOCKING 0x0 ;  /* 0x0000000000007b1d */ /* 0x000fec0000010000 */
[----:B------:R-:W-:Y:S02]  /*b4f0*/  @!P1 STS [R0+0x7500], R63 ;  /* 0x0075003f00009388 */ /* 0x000fe40000000800 */
[----:B------:R-:W-:Y:S06]  /*b500*/  BAR.SYNC.DEFER_BLOCKING 0x0 ;  /* 0x0000000000007b1d */ /* 0x000fec0000010000 */
[----:B------:R-:W-:Y:S04]  /*b510*/  STS [R62], R55 ;  /* 0x000000373e007388 */ /* 0x000fe80000000800 */
[----:B------:R-:W-:Y:S04]  /*b520*/  STS [R64], R57 ;  /* 0x0000003940007388 */ /* 0x000fe80000000800 */
[----:B------:R-:W-:Y:S04]  /*b530*/  STS [R65], R58 ;  /* 0x0000003a41007388 */ /* 0x000fe80000000800 */
[----:B------:R0:W-:Y:S04]  /*b540*/  STS [R66], R67 ;  /* 0x0000004342007388 */ /* 0x0001e80000000800 */
[----:B------:R-:W-:Y:S04]  /*b550*/  STS [R75], R56 ;  /* 0x000000384b007388 */ /* 0x000fe80000000800 */
[----:B------:R-:W-:Y:S01]  /*b560*/  STS [R77], R60 ;  /* 0x0000003c4d007388 */ /* 0x000fe20000000800 */
[----:B0-----:R-:W-:-:S03]  /*b570*/  LEA R67, R178, UR4, 0x2 ;  /* 0x00000004b2437c11 */ /* 0x001fc6000f8e10ff */
[----:B------:R0:W-:Y:S04]  /*b580*/  STS [R79], R68 ;  /* 0x000000444f007388 */ /* 0x0001e80000000800 */
[----:B------:R1:W-:Y:S04]  /*b590*/  STS [R83], R70 ;  /* 0x0000004653007388 */ /* 0x0003e80000000800 */
[----:B------:R2:W-:Y:S01]  /*b5a0*/  STS [R72], R73 ;  /* 0x0000004948007388 */ /* 0x0005e20000000800 */
[----:B0-----:R-:W-:-:S03]  /*b5b0*/  LEA R68, R118, UR4, 0x2 ;  /* 0x0000000476447c11 */ /* 0x001fc6000f8e10ff */
[----:B------:R0:W-:Y:S01]  /*b5c0*/  STS [R80], R69 ;  /* 0x0000004550007388 */ /* 0x0001e20000000800 */
[----:B-1----:R-:W-:-:S03]  /*b5d0*/  LEA R70, R122, UR4, 0x2 ;  /* 0x000000047a467c11 */ /* 0x002fc6000f8e10ff */
[----:B------:R1:W-:Y:S01]  /*b5e0*/  STS [R88], R71 ;  /* 0x0000004758007388 */ /* 0x0003e20000000800 */
[----:B--2---:R-:W-:-:S03]  /*b5f0*/  LEA R73, R117, UR4, 0x2 ;  /* 0x0000000475497c11 */ /* 0x004fc6000f8e10ff */
        /* <DEDUP_REMOVED lines=10> */
[----:B------:R-:W-:Y:S01]  /*b6a0*/  STS [R91], R84 ;  /* 0x000000545b007388 */ /* 0x000fe20000000800 */
[----:B--2---:R-:W-:-:S03]  /*b6b0*/  LEA R76, R161, UR4, 0x2 ;  /* 0x00000004a14c7c11 */ /* 0x004fc6000f8e10ff */
[----:B------:R1:W-:Y:S01]  /*b6c0*/  STS [R70], R89 ;  /* 0x0000005946007388 */ /* 0x0003e20000000800 */
[----:B0-----:R-:W-:-:S03]  /*b6d0*/  LEA R81, R138, UR4, 0x2 ;  /* 0x000000048a517c11 */ /* 0x001fc6000f8e10ff */
[----:B------:R0:W-:Y:S04]  /*b6e0*/  STS [R92], R93 ;  /* 0x0000005d5c007388 */ /* 0x0001e80000000800 */
[----:B------:R-:W-:Y:S01]  /*b6f0*/  STS [R69], R86 ;  /* 0x0000005645007388 */ /* 0x000fe20000000800 */
[----:B-1----:R-:W-:-:S03]  /*b700*/  LEA R89, R142, UR4, 0x2 ;  /* 0x000000048e597c11 */ /* 0x002fc6000f8e10ff */
[----:B------:R-:W-:Y:S01]  /*b710*/  STS [R71], R90 ;  /* 0x0000005a47007388 */ /* 0x000fe20000000800 */
[----:B0-----:R-:W-:-:S03]  /*b720*/  LEA R93, R144, UR4, 0x2 ;  /* 0x00000004905d7c11 */ /* 0x001fc6000f8e10ff */
[----:B------:R-:W-:Y:S04]  /*b730*/  STS [R95], R94 ;  /* 0x0000005e5f007388 */ /* 0x000fe80000000800 */
[----:B------:R-:W-:Y:S04]  /*b740*/  STS [R97], R98 ;  /* 0x0000006261007388 */ /* 0x000fe80000000800 */
[----:B------:R-:W-:Y:S04]  /*b750*/  STS [R99], R102 ;  /* 0x0000006663007388 */ /* 0x000fe80000000800 */
[----:B------:R-:W-:Y:S04]  /*b760*/  STS [R81], R96 ;  /* 0x0000006051007388 */ /* 0x000fe80000000800 */
        /* <DEDUP_REMOVED lines=14> */
[----:B------:R-:W-:Y:S01]  /*b850*/  STS [R82], R163 ;  /* 0x000000a352007388 */ /* 0x000fe20000000800 */
[----:B------:R-:W-:Y:S06]  /*b860*/  BAR.SYNC.DEFER_BLOCKING 0x0 ;  /* 0x0000000000007b1d */ /* 0x000fec0000010000 */
[----:B------:R-:W0:Y:S04]  /*b870*/  LDS R6, [R0] ;  /* 0x0000000000067984 */ /* 0x000e280000000800 */
[----:B------:R-:W1:Y:S04]  /*b880*/  LDS R10, [R0+0x300] ;  /* 0x00030000000a7984 */ /* 0x000e680000000800 */
[----:B------:R-:W2:Y:S04]  /*b890*/  LDS R56, [R0+0x600] ;  /* 0x0006000000387984 */ /* 0x000ea80000000800 */
[----:B------:R-:W3:Y:S04]  /*b8a0*/  LDS R60, [R0+0x900] ;  /* 0x00090000003c7984 */ /* 0x000ee80000000800 */
[----:B------:R-:W4:Y:S04]  /*b8b0*/  LDS R61, [R0+0xc00] ;  /* 0x000c0000003d7984 */ /* 0x000f280000000800 */
[----:B------:R-:W5:Y:S04]  /*b8c0*/  LDS R86, [R0+0xf00] ;  /* 0x000f000000567984 */ /* 0x000f680000000800 */
[----:B------:R-:W5:Y:S04]  /*b8d0*/  LDS R94, [R0+0x1200] ;  /* 0x00120000005e7984 */ /* 0x000f680000000800 */
[----:B------:R-:W-:Y:S04]  /*b8e0*/  LDS R98, [R0+0x1500] ;  /* 0x0015000000627984 */ /* 0x000fe80000000800 */
[----:B------:R-:W-:Y:S04]  /*b8f0*/  LDS R100, [R0+0x1800] ;  /* 0x0018000000647984 */ /* 0x000fe80000000800 */
[----:B------:R-:W-:Y:S01]  /*b900*/  LDS R104, [R0+0x1e00] ;  /* 0x001e000000687984 */ /* 0x000fe20000000800 */
[----:B0-----:R-:W-:-:S03]  /*b910*/  ISETP.NE.AND P3, PT, R6, 0x7fffffff, PT ;  /* 0x7fffffff0600780c */ /* 0x001fc60003f65270 */
[----:B------:R-:W-:Y:S01]  /*b920*/  LDS R102, [R0+0x1b00] ;  /* 0x001b000000667984 */ /* 0x000fe20000000800 */
[----:B------:R-:W-:-:S03]  /*b930*/  SEL R4, R6, 0x80000000, P3 ;  /* 0x8000000006047807 */ /* 0x000fc60001800000 */
[----:B------:R-:W-:Y:S01]  /*b940*/  LDS R106, [R0+0x4500] ;  /* 0x00450000006a7984 */ /* 0x000fe20000000800 */
[----:B-1----:R-:W-:Y:S02]  /*b950*/  ISETP.NE.AND P4, PT, R10, 0x7fffffff, PT ;  /* 0x7fffffff0a00780c */ /* 0x002fe40003f85270 */
[----:B------:R-:W-:Y:S01]  /*b960*/  SHF.R.U32.HI R4, RZ, UR14, R4 ;  /* 0x0000000eff047c19 */ /* 0x000fe20008011604 */
[----:B------:R-:W-:Y:S01]  /*b970*/  LDS R108, [R0+0x6900] ;  /* 0x00690000006c7984 */ /* 0x000fe20000000800 */
[----:B--2---:R-:W-:Y:S02]  /*b980*/  ISETP.NE.AND P3, PT, R56, 0x7fffffff, PT ;  /* 0x7fffffff3800780c */ /* 0x004fe40003f65270 */
[----:B------:R-:W-:Y:S02]  /*b990*/  LOP3.LUT R4, R4, UR13, RZ, 0xc0, !PT ;  /* 0x0000000d04047c12 */ /* 0x000fe4000f8ec0ff */
[----:B------:R-:W-:Y:S02]  /*b9a0*/  SEL R5, R10, 0x80000000, P4 ;  /* 0x800000000a057807 */ /* 0x000fe40002000000 */
[----:B------:R-:W-:-:S02]  /*b9b0*/  LEA R119, R4, UR4, 0x2 ;  /* 0x0000000404777c11 */ /* 0x000fc4000f8e10ff */
[----:B------:R-:W-:Y:S02]  /*b9c0*/  SEL R4, R56, 0x80000000, P3 ;  /* 0x8000000038047807 */ /* 0x000fe40001800000 */
[----:B------:R-:W-:Y:S02]  /*b9d0*/  SHF.R.U32.HI R5, RZ, UR14, R5 ;  /* 0x0000000eff057c19 */ /* 0x000fe40008011605 */
[----:B------:R-:W-:Y:S01]  /*b9e0*/  SHF.R.U32.HI R4, RZ, UR14, R4 ;  /* 0x0000000eff047c19 */ /* 0x000fe20008011604 */
[----:B------:R-:W0:Y:S01]  /*b9f0*/  LDS R119, [R119+0x7500] ;  /* 0x0075000077777984 */ /* 0x000e220000000800 */
[----:B------:R-:W-:Y:S02]  /*ba00*/  LOP3.LUT R5, R5, UR13, RZ, 0xc0, !PT ;  /* 0x0000000d05057c12 */ /* 0x000fe4000f8ec0ff */
[----:B------:R-:W-:Y:S02]  /*ba10*/  LOP3.LUT R4, R4, UR13, RZ, 0xc0, !PT ;  /* 0x0000000d04047c12 */ /* 0x000fe4000f8ec0ff */
[----:B------:R-:W-:-:S02]  /*ba20*/  LEA R117, R5, UR4, 0x2 ;  /* 0x0000000405757c11 */ /* 0x000fc4000f8e10ff */
[----:B------:R-:W-:Y:S02]  /*ba30*/  LEA R58, R4, UR4, 0x2 ;  /* 0x00000004043a7c11 */ /* 0x000fe4000f8e10ff */
[----:B------:R-:W1:Y:S01]  /*ba40*/  LDC.64 R4, c[0x0][0x388] ;  /* 0x0000e200ff047b82 */ /* 0x000e620000000a00 */
[----:B------:R-:W-:Y:S01]  /*ba50*/  ISETP.GT.AND P3, PT, R6, -0x1, PT ;  /* 0xffffffff0600780c */ /* 0x000fe20003f64270 */
[----:B------:R-:W2:Y:S01]  /*ba60*/  LDS R117, [R117+0x7500] ;  /* 0x0075000075757984 */ /* 0x000ea20000000800 */
[----:B------:R-:W-:Y:S02]  /*ba70*/  ISETP.GT.AND P4, PT, R10, -0x1, PT ;  /* 0xffffffff0a00780c */ /* 0x000fe40003f84270 */
[----:B------:R-:W-:Y:S01]  /*ba80*/  SEL R7, R54, 0xffffffff, !P3 ;  /* 0xffffffff36077807 */ /* 0x000fe20005800000 */
[----:B------:R-:W2:Y:S01]  /*ba90*/  LDS R58, [R58+0x7500] ;  /* 0x007500003a3a7984 */ /* 0x000ea20000000800 */
[----:B------:R-:W-:Y:S02]  /*baa0*/  ISETP.GT.AND P3, PT, R56, -0x1, PT ;  /* 0xffffffff3800780c */ /* 0x000fe40003f64270 */
[----:B------:R-:W-:-:S02]  /*bab0*/  LOP3.LUT R55, R7, R6, RZ, 0x3c, !PT ;  /* 0x0000000607377212 */ /* 0x000fc400078e3cff */
[----:B------:R-:W-:Y:S02]  /*bac0*/  SEL R59, R54, 0xffffffff, !P3 ;  /* 0xffffffff363b7807 */ /* 0x000fe40005800000 */
[----:B---3--:R-:W-:Y:S02]  /*bad0*/  ISETP.NE.AND P3, PT, R60, 0x7fffffff, PT ;  /* 0x7fffffff3c00780c */ /* 0x008fe40003f65270 */
[----:B------:R-:W-:Y:S02]  /*bae0*/  SEL R11, R54, 0xffffffff, !P4 ;  /* 0xffffffff360b7807 */ /* 0x000fe40006000000 */
[----:B------:R-:W-:Y:S02]  /*baf0*/  LOP3.LUT R59, R59, R56, RZ, 0x3c, !PT ;  /* 0x000000383b3b7212 */ /* 0x000fe400078e3cff */
[----:B----4-:R-:W-:Y:S02]  /*bb00*/  ISETP.NE.AND P4, PT, R61, 0x7fffffff, PT ;  /* 0x7fffffff3d00780c */ /* 0x010fe40003f85270 */
[----:B------:R-:W-:-:S02]  /*bb10*/  SEL R56, R60, 0x80000000, P3 ;  /* 0x800000003c387807 */ /* 0x000fc40001800000 */
[----:B-----5:R-:W-:Y:S02]  /*bb20*/  ISETP.NE.AND P5, PT, R86, 0x7fffffff, PT ;  /* 0x7fffffff5600780c */ /* 0x020fe40003fa5270 */
[----:B------:R-:W-:Y:S02]  /*bb30*/  LOP3.LUT R57, R11, R10, RZ, 0x3c, !PT ;  /* 0x0000000a0b397212 */ /* 0x000fe400078e3cff */
[----:B------:R-:W-:Y:S02]  /*bb40*/  ISETP.NE.AND P6, PT, R94, 0x7fffffff, PT ;  /* 0x7fffffff5e00780c */ /* 0x000fe40003fc5270 */
[----:B------:R-:W-:Y:S01]  /*bb50*/  SEL R84, R61, 0x80000000, P4 ;  /* 0x800000003d547807 */ /* 0x000fe20002000000 */
[----:B0-----:R-:W-:Y:S01]  /*bb60*/  IMAD.IADD R119, R119, 0x1, R125 ;  /* 0x0000000177777824 */ /* 0x001fe200078e027d */
[----:B------:R-:W-:Y:S02]  /*bb70*/  SHF.R.U32.HI R56, RZ, UR14, R56 ;  /* 0x0000000eff387c19 */ /* 0x000fe40008011638 */
[----:B------:R-:W-:Y:S01]  /*bb80*/  SEL R90, R86, 0x80000000, P5 ;  /* 0x80000000565a7807 */ /* 0x000fe20002800000 */
[----:B-1----:R-:W-:Y:S01]  /*bb90*/  IMAD.WIDE.U32 R6, R119, 0x4, R4 ;  /* 0x0000000477067825 */ /* 0x002fe200078e0004 */
[----:B------:R-:W-:-:S02]  /*bba0*/  SEL R96, R94, 0x80000000, P6 ;  /* 0x800000005e607807 */ /* 0x000fc40003000000 */
[----:B------:R-:W-:Y:S02]  /*bbb0*/  ISETP.NE.AND P5, PT, R98, 0x7fffffff, PT ;  /* 0x7fffffff6200780c */ /* 0x000fe40003fa5270 */
[----:B------:R0:W-:Y:S01]  /*bbc0*/  STG.E desc[UR10][R6.64], R55 ;  /* 0x0000003706007986 */ /* 0x0001e2000c10190a */
[----:B------:R-:W-:Y:S01]  /*bbd0*/  ISETP.NE.AND P6, PT, R100, 0x7fffffff, PT ;  /* 0x7fffffff6400780c */ /* 0x000fe20003fc5270 */
[----:B--2---:R-:W-:Y:S01]  /*bbe0*/  IMAD.IADD R117, R12, 0x1, R117 ;  /* 0x000000010c757824 */ /* 0x004fe200078e0275 */
[----:B------:R-:W-:Y:S02]  /*bbf0*/  SHF.R.U32.HI R84, RZ, UR14, R84 ;  /* 0x0000000eff547c19 */ /* 0x000fe40008011654 */
[----:B------:R-:W-:Y:S01]  /*bc00*/  LOP3.LUT R56, R56, UR13, RZ, 0xc0, !PT ;  /* 0x0000000d38387c12 */ /* 0x000fe2000f8ec0ff */
[----:B------:R-:W-:Y:S01]  /*bc10*/  IMAD.IADD R121, R15, 0x1, R58 ;  /* 0x000000010f797824 */ /* 0x000fe200078e023a */
[----:B------:R-:W-:Y:S01]  /*bc20*/  SHF.R.U32.HI R90, RZ, UR14, R90 ;  /* 0x0000000eff5a7c19 */ /* 0x000fe2000801165a */
[----:B------:R-:W-:Y:S01]  /*bc30*/  IMAD.WIDE.U32 R10, R117, 0x4, R4 ;  /* 0x00000004750a7825 */ /* 0x000fe200078e0004 */
[----:B------:R-:W-:-:S02]  /*bc40*/  SHF.R.U32.HI R96, RZ, UR14, R96 ;  /* 0x0000000eff607c19 */ /* 0x000fc40008011660 */
[----:B------:R-:W-:Y:S01]  /*bc50*/  LOP3.LUT R84, R84, UR13, RZ, 0xc0, !PT ;  /* 0x0000000d54547c12 */ /* 0x000fe2000f8ec0ff */
[----:B0-----:R-:W-:Y:S01]  /*bc60*/  IMAD.WIDE.U32 R6, R121, 0x4, R4 ;  /* 0x0000000479067825 */ /* 0x001fe200078e0004 */
[----:B------:R0:W-:Y:S01]  /*bc70*/  STG.E desc[UR10][R10.64], R57 ;  /* 0x000000390a007986 */ /* 0x0001e2000c10190a */
[----:B------:R-:W-:Y:S02]  /*bc80*/  LEA R131, R56, UR4, 0x2 ;  /* 0x0000000438837c11 */ /* 0x000fe4000f8e10ff */
[----:B------:R-:W-:Y:S01]  /*bc90*/  LOP3.LUT R90, R90, UR13, RZ, 0xc0, !PT ;  /* 0x0000000d5a5a7c12 */ /* 0x000fe2000f8ec0ff */
[----:B------:R1:W-:Y:S01]  /*bca0*/  STG.E desc[UR10][R6.64], R59 ;  /* 0x0000003b06007986 */ /* 0x0003e2000c10190a */
[----:B------:R-:W-:Y:S02]  /*bcb0*/  LOP3.LUT R96, R96, UR13, RZ, 0xc0, !PT ;  /* 0x0000000d60607c12 */ /* 0x000fe4000f8ec0ff */
[----:B------:R-:W-:Y:S01]  /*bcc0*/  LEA R90, R90, UR4, 0x2 ;  /* 0x000000045a5a7c11 */ /* 0x000fe2000f8e10ff */
[----:B------:R-:W2:Y:S01]  /*bcd0*/  LDS R131, [R131+0x7500] ;  /* 0x0075000083837984 */ /* 0x000ea20000000800 */
[----:B------:R-:W-:-:S02]  /*bce0*/  LEA R56, R96, UR4, 0x2 ;  /* 0x0000000460387c11 */ /* 0x000fc4000f8e10ff */
[----:B------:R-:W-:Y:S01]  /*bcf0*/  ISETP.NE.AND P4, PT, R102, 0x7fffffff, PT ;  /* 0x7fffffff6600780c */ /* 0x000fe20003f85270 */
[----:B------:R3:W4:Y:S01]  /*bd00*/  LDS R127, [R90+0x7500] ;  /* 0x007500005a7f7984 */ /* 0x0007220000000800 */
[----:B0-----:R-:W-:Y:S02]  /*bd10*/  LEA R10, R84, UR4, 0x2 ;  /* 0x00000004540a7c11 */ /* 0x001fe4000f8e10ff */
[----:B------:R-:W-:Y:S01]  /*bd20*/  SEL R11, R102, 0x80000000, P4 ;  /* 0x80000000660b7807 */ /* 0x000fe20002000000 */
[----:B------:R-:W0:Y:S01]  /*bd30*/  LDS R56, [R56+0x7500] ;  /* 0x0075000038387984 */ /* 0x000e220000000800 */
[----:B-1----:R-:W-:Y:S02]  /*bd40*/  SEL R6, R98, 0x80000000, P5 ;  /* 0x8000000062067807 */ /* 0x002fe40002800000 */
[----:B------:R-:W-:Y:S01]  /*bd50*/  ISETP.NE.AND P5, PT, R104, 0x7fffffff, PT ;  /* 0x7fffffff6800780c */ /* 0x000fe20003fa5270 */
[----:B------:R-:W1:Y:S01]  /*bd60*/  LDS R10, [R10+0x7500] ;  /* 0x007500000a0a7984 */ /* 0x000e620000000800 */
[----:B------:R-:W-:-:S02]  /*bd70*/  SEL R7, R100, 0x80000000, P6 ;  /* 0x8000000064077807 */ /* 0x000fc40003000000 */
[----:B------:R-:W-:Y:S01]  /*bd80*/  SEL R55, R104, 0x80000000, P5 ;  /* 0x8000000068377807 */ /* 0x000fe20002800000 */
[----:B------:R-:W-:Y:S01]  /*bd90*/  LDS R96, [R0+0x2a00] ;  /* 0x002a000000607984 */ /* 0x000fe20000000800 */
[----:B------:R-:W-:Y:S02]  /*bda0*/  SHF.R.U32.HI R7, RZ, UR14, R7 ;  /* 0x0000000eff077c19 */ /* 0x000fe40008011607 */
[----:B------:R-:W-:Y:S02]  /*bdb0*/  SHF.R.U32.HI R55, RZ, UR14, R55 ;  /* 0x0000000eff377c19 */ /* 0x000fe40008011637 */
[----:B------:R-:W-:Y:S02]  /*bdc0*/  LOP3.LUT R7, R7, UR13, RZ, 0xc0, !PT ;  /* 0x0000000d07077c12 */ /* 0x000fe4000f8ec0ff */
[----:B------:R-:W-:Y:S02]  /*bdd0*/  LOP3.LUT R55, R55, UR13, RZ, 0xc0, !PT ;  /* 0x0000000d37377c12 */ /* 0x000fe4000f8ec0ff */
[----:B------:R-:W-:-:S02]  /*bde0*/  LEA R84, R7, UR4, 0x2 ;  /* 0x0000000407547c11 */ /* 0x000fc4000f8e10ff */
[----:B---3--:R-:W-:Y:S02]  /*bdf0*/  LEA R90, R55, UR4, 0x2 ;  /* 0x00000004375a7c11 */ /* 0x008fe4000f8e10ff */
[----:B------:R-:W-:Y:S02]  /*be00*/  SHF.R.U32.HI R6, RZ, UR14, R6 ;  /* 0x0000000eff067c19 */ /* 0x000fe40008011606 */
[----:B------:R-:W3:Y:S01]  /*be10*/  LDS R84, [R84+0x7500] ;  /* 0x0075000054547984 */ /* 0x000ee20000000800 */
[----:B------:R-:W-:Y:S02]  /*be20*/  ISETP.GT.AND P3, PT, R60, -0x1, PT ;  /* 0xffffffff3c00780c */ /* 0x000fe40003f64270 */
[----:B------:R-:W-:Y:S01]  /*be30*/  LOP3.LUT R6, R6, UR13, RZ, 0xc0, !PT ;  /* 0x0000000d06067c12 */ /* 0x000fe2000f8ec0ff */
[----:B------:R-:W5:Y:S01]  /*be40*/  LDS R90, [R90+0x7500] ;  /* 0x007500005a5a7984 */ /* 0x000f620000000800 */
[----:B------:R-:W-:Y:S02]  /*be50*/  SHF.R.U32.HI R11, RZ, UR14, R11 ;  /* 0x0000000eff0b7c19 */ /* 0x000fe4000801160b */
[----:B------:R-:W-:-:S02]  /*be60*/  LEA R137, R6, UR4, 0x2 ;  /* 0x0000000406897c11 */ /* 0x000fc4000f8e10ff */
[----:B------:R-:W-:Y:S01]  /*be70*/  SEL R7, R54, 0xffffffff, !P3 ;  /* 0xffffffff36077807 */ /* 0x000fe20005800000 */
[----:B--2---:R-:W-:Y:S01]  /*be80*/  IMAD.IADD R131, R16, 0x1, R131 ;  /* 0x0000000110837824 */ /* 0x004fe200078e0283 */
[----:B------:R-:W-:Y:S02]  /*be90*/  ISETP.GT.AND P5, PT, R94, -0x1, PT ;  /* 0xffffffff5e00780c */ /* 0x000fe40003fa4270 */
[----:B------:R-:W-:Y:S01]  /*bea0*/  LDS R137, [R137+0x7500] ;  /* 0x0075000089897984 */ /* 0x000fe20000000800 */
[----:B------:R-:W-:Y:S01]  /*beb0*/  LOP3.LUT R11, R11, UR13, RZ, 0xc0, !PT ;  /* 0x0000000d0b0b7c12 */ /* 0x000fe2000f8ec0ff */
[----:B----4-:R-:W-:Y:S01]  /*bec0*/  IMAD.IADD R127, R18, 0x1, R127 ;  /* 0x00000001127f7824 */ /* 0x010fe200078e027f */
[----:B------:R-:W-:Y:S01]  /*bed0*/  ISETP.GT.AND P6, PT, R61, -0x1, PT ;  /* 0xffffffff3d00780c */ /* 0x000fe20003fc4270 */
[----:B0-----:R-:W-:Y:S01]  /*bee0*/  IMAD.IADD R123, R19, 0x1, R56 ;  /* 0x00000001137b7824 */ /* 0x001fe200078e0238 */
[----:B------:R-:W-:Y:S02]  /*bef0*/  ISETP.GT.AND P4, PT, R86, -0x1, PT ;  /* 0xffffffff5600780c */ /* 0x000fe40003f84270 */
[----:B------:R-:W-:Y:S01]  /*bf00*/  LOP3.LUT R55, R7, R60, RZ, 0x3c, !PT ;  /* 0x0000003c07377212 */ /* 0x000fe200078e3cff */
[----:B-1----:R-:W-:Y:S01]  /*bf10*/  IMAD.IADD R129, R17, 0x1, R10 ;  /* 0x0000000111817824 */ /* 0x002fe200078e020a */
[C---:B------:R-:W-:Y:S01]  /*bf20*/  SEL R57, R54.reuse, 0xffffffff, !P5 ;  /* 0xffffffff36397807 */ /* 0x040fe20006800000 */
[----:B------:R-:W0:Y:S01]  /*bf30*/  LDS R60, [R0+0x2100] ;  /* 0x00210000003c7984 */ /* 0x000e220000000800 */
[----:B------:R-:W-:Y:S01]  /*bf40*/  LEA R141, R11, UR4, 0x2 ;  /* 0x000000040b8d7c11 */ /* 0x000fe2000f8e10ff */
[----:B------:R-:W-:Y:S01]  /*bf50*/  IMAD.WIDE.U32 R58, R123, 0x4, R4 ;  /* 0x000000047b3a7825 */ /* 0x000fe200078e0004 */
[----:B------:R-:W-:-:S02]  /*bf60*/  SEL R6, R54, 0xffffffff, !P6 ;  /* 0xffffffff36067807 */ /* 0x000fc40007000000 */
[----:B------:R-:W-:Y:S02]  /*bf70*/  SEL R11, R54, 0xffffffff, !P4 ;  /* 0xffffffff360b7807 */ /* 0x000fe40006000000 */
[----:B------:R-:W-:Y:S01]  /*bf80*/  LOP3.LUT R135, R57, R94, RZ, 0x3c, !PT ;  /* 0x0000005e39877212 */ /* 0x000fe200078e3cff */
[--C-:B------:R-:W-:Y:S01]  /*bf90*/  IMAD.WIDE.U32 R56, R127, 0x4, R4.reuse ;  /* 0x000000047f387825 */ /* 0x100fe200078e0004 */
[----:B------:R-:W1:Y:S01]  /*bfa0*/  LDS R94, [R0+0x2700] ;  /* 0x00270000005e7984 */ /* 0x000e620000000800 */
[----:B------:R-:W-:Y:S02]  /*bfb0*/  ISETP.GT.AND P3, PT, R98, -0x1, PT ;  /* 0xffffffff6200780c */ /* 0x000fe40003f64270 */
[----:B------:R-:W-:Y:S01]  /*bfc0*/  LOP3.LUT R61, R6, R61, RZ, 0x3c, !PT ;  /* 0x0000003d063d7212 */ /* 0x000fe200078e3cff */
[--C-:B------:R-:W-:Y:S01]  /*bfd0*/  IMAD.WIDE.U32 R6, R131, 0x4, R4.reuse ;  /* 0x0000000483067825 */ /* 0x100fe200078e0004 */
[----:B------:R-:W-:Y:S01]  /*bfe0*/  LOP3.LUT R133, R11, R86, RZ, 0x3c, !PT ;  /* 0x000000560b857212 */ /* 0x000fe200078e3cff */
[----:B------:R-:W-:Y:S01]  /*bff0*/  LDS R141, [R141+0x7500] ;  /* 0x007500008d8d7984 */ /* 0x000fe20000000800 */
[----:B------:R-:W-:Y:S01]  /*c000*/  SEL R139, R54, 0xffffffff, !P3 ;  /* 0xffffffff368b7807 */ /* 0x000fe20005800000 */
[----:B------:R-:W-:Y:S01]  /*c010*/  IMAD.WIDE.U32 R10, R129, 0x4, R4 ;  /* 0x00000004810a7825 */ /* 0x000fe200078e0004 */
[----:B------:R-:W-:Y:S01]  /*c020*/  ISETP.GT.AND P5, PT, R102, -0x1, PT ;  /* 0xffffffff6600780c */ /* 0x000fe20003fa4270 */
[----:B------:R-:W2:Y:S01]  /*c030*/  LDS R86, [R0+0x2400] ;  /* 0x0024000000567984 */ /* 0x000ea20000000800 */
[----:B------:R-:W-:-:S02]  /*c040*/  ISETP.GT.AND P4, PT, R100, -0x1, PT ;  /* 0xffffffff6400780c */ /* 0x000fc40003f84270 */
[----:B------:R-:W-:Y:S01]  /*c050*/  SEL R143, R54, 0xffffffff, !P5 ;  /* 0xffffffff368f7807 */ /* 0x000fe20006800000 */
[----:B------:R4:W-:Y:S01]  /*c060*/  STG.E desc[UR10][R6.64], R55 ;  /* 0x0000003706007986 */ /* 0x0009e2000c10190a */
[----:B------:R-:W-:Y:S02]  /*c070*/  ISETP.GT.AND P3, PT, R104, -0x1, PT ;  /* 0xffffffff6800780c */ /* 0x000fe40003f64270 */
[----:B------:R-:W-:Y:S01]  /*c080*/  LOP3.LUT R143, R143, R102, RZ, 0x3c, !PT ;  /* 0x000000668f8f7212 */ /* 0x000fe200078e3cff */
[----:B------:R5:W-:Y:S04]  /*c090*/  STG.E desc[UR10][R10.64], R61 ;  /* 0x0000003d0a007986 */ /* 0x000be8000c10190a */
[----:B------:R0:W-:Y:S01]  /*c0a0*/  STG.E desc[UR10][R56.64], R133 ;  /* 0x0000008538007986 */ /* 0x0001e2000c10190a */
[----:B----4-:R-:W-:Y:S01]  /*c0b0*/  LOP3.LUT R55, R139, R98, RZ, 0x3c, !PT ;  /* 0x000000628b377212 */ /* 0x010fe200078e3cff */
[----:B---3--:R-:W-:-:S02]  /*c0c0*/  IMAD.IADD R139, R21, 0x1, R84 ;  /* 0x00000001158b7824 */ /* 0x008fc400078e0254 */
[----:B------:R-:W-:Y:S01]  /*c0d0*/  LDS R98, [R0+0x3300] ;  /* 0x0033000000627984 */ /* 0x000fe20000000800 */
[C---:B------:R-:W-:Y:S02]  /*c0e0*/  SEL R7, R54.reuse, 0xffffffff, !P4 ;  /* 0xffffffff36077807 */ /* 0x040fe40006000000 */
[----:B-----5:R-:W-:Y:S01]  /*c0f0*/  SEL R11, R54, 0xffffffff, !P3 ;  /* 0xffffffff360b7807 */ /* 0x020fe20005800000 */
[----:B------:R-:W3:Y:S01]  /*c100*/  LDS R84, [R0+0x2d00] ;  /* 0x002d000000547984 */ /* 0x000ee20000000800 */
[----:B------:R-:W-:Y:S01]  /*c110*/  LOP3.LUT R61, R7, R100, RZ, 0x3c, !PT ;  /* 0x00000064073d7212 */ /* 0x000fe200078e3cff */
[----:B0-----:R-:W-:Y:S01]  /*c120*/  IMAD.IADD R133, R23, 0x1, R90 ;  /* 0x0000000117857824 */ /* 0x001fe200078e025a */
[C---:B------:R-:W-:Y:S01]  /*c130*/  ISETP.GT.AND P4, PT, R60.reuse, -0x1, PT ;  /* 0xffffffff3c00780c */ /* 0x040fe20003f84270 */
[----:B------:R-:W0:Y:S01]  /*c140*/  LDS R90, [R0+0x3000] ;  /* 0x00300000005a7984 */ /* 0x000e220000000800 */
[----:B------:R-:W-:Y:S01]  /*c150*/  LOP3.LUT R145, R11, R104, RZ, 0x3c, !PT ;  /* 0x000000680b917212 */ /* 0x000fe200078e3cff */
[----:B------:R-:W-:Y:S01]  /*c160*/  IMAD.WIDE.U32 R10, R139, 0x4, R4 ;  /* 0x000000048b0a7825 */ /* 0x000fe200078e0004 */
[----:B------:R-:W-:Y:S01]  /*c170*/  ISETP.NE.AND P3, PT, R60, 0x7fffffff, PT ;  /* 0x7fffffff3c00780c */ /* 0x000fe20003f65270 */
[----:B------:R-:W4:Y:S01]  /*c180*/  LDS R102, [R0+0x3900] ;  /* 0x0039000000667984 */ /* 0x000f220000000800 */
[----:B-1----:R-:W-:-:S03]  /*c190*/  ISETP.GT.AND P6, PT, R94, -0x1, PT ;  /* 0xffffffff5e00780c */ /* 0x002fc60003fc4270 */
[----:B------:R1:W-:Y:S04]  /*c1a0*/  STG.E desc[UR10][R58.64], R135 ;  /* 0x000000873a007986 */ /* 0x0003e8000c10190a */
[----:B------:R-:W5:Y:S01]  /*c1b0*/  LDS R100, [R0+0x3600] ;  /* 0x0036000000647984 */ /* 0x000f620000000800 */
[----:B--2---:R-:W-:-:S03]  /*c1c0*/  ISETP.NE.AND P5, PT, R86, 0x7fffffff, PT ;  /* 0x7fffffff5600780c */ /* 0x004fc60003fa5270 */
[----:B------:R-:W2:Y:S01]  /*c1d0*/  LDS R104, [R0+0x3c00] ;  /* 0x003c000000687984 */ /* 0x000ea20000000800 */
[----:B-1----:R-:W-:Y:S02]  /*c1e0*/  IMAD.IADD R135, R20, 0x1, R137 ;  /* 0x0000000114877824 */ /* 0x002fe400078e0289 */
[----:B------:R-:W-:Y:S02]  /*c1f0*/  IMAD.IADD R137, R22, 0x1, R141 ;  /* 0x0000000116897824 */ /* 0x000fe400078e028d */
[----:B------:R-:W-:-:S04]  /*c200*/  IMAD.WIDE.U32 R6, R135, 0x4, R4 ;  /* 0x0000000487067825 */ /* 0x000fc800078e0004 */
[--C-:B------:R-:W-:Y:S01]  /*c210*/  IMAD.WIDE.U32 R56, R137, 0x4, R4.reuse ;  /* 0x0000000489387825 */ /* 0x100fe200078e0004 */
[----:B------:R1:W-:Y:S03]  /*c220*/  STG.E desc[UR10][R6.64], R55 ;  /* 0x0000003706007986 */ /* 0x0003e6000c10190a */
[----:B------:R-:W-:Y:S01]  /*c230*/  IMAD.WIDE.U32 R58, R133, 0x4, R4 ;  /* 0x00000004853a7825 */ /* 0x000fe200078e0004 */
[----:B------:R3:W-:Y:S04]  /*c240*/  STG.E desc[UR10][R10.64], R61 ;  /* 0x0000003d0a007986 */ /* 0x0007e8000c10190a */
[----:B------:R-:W-:Y:S01]  /*c250*/  STG.E desc[UR10][R56.64], R143 ;  /* 0x0000008f38007986 */ /* 0x000fe2000c10190a */
[----:B-1----:R-:W-:-:S03]  /*c260*/  SEL R7, R54, 0xffffffff, !P4 ;  /* 0xffffffff36077807 */ /* 0x002fc60006000000 */
[----:B------:R-:W-:Y:S01]  /*c270*/  STG.E desc[UR10][R58.64], R145 ;  /* 0x000000913a007986 */ /* 0x000fe2000c10190a */
[----:B------:R-:W-:Y:S02]  /*c280*/  ISETP.GT.AND P4, PT, R86, -0x1, PT ;  /* 0xffffffff5600780c */ /* 0x000fe40003f84270 */
[----:B------:R-:W-:Y:S02]  /*c290*/  LOP3.LUT R55, R7, R60, RZ, 0x3c, !PT ;  /* 0x0000003c07377212 */ /* 0x000fe400078e3cff */
[----:B------:R-:W-:Y:S02]  /*c2a0*/  SEL R60, R60, 0x80000000, P3 ;  /* 0x800000003c3c7807 */ /* 0x000fe40001800000 */
[----:B---3--:R-:W-:Y:S02]  /*c2b0*/  SEL R11, R54, 0xffffffff, !P6 ;  /* 0xffffffff360b7807 */ /* 0x008fe40007000000 */
[----:B------:R-:W-:Y:S02]  /*c2c0*/  ISETP.NE.AND P3, PT, R94, 0x7fffffff, PT ;  /* 0x7fffffff5e00780c */ /* 0x000fe40003f65270 */
[----:B------:R-:W-:-:S02]  /*c2d0*/  SEL R7, R54, 0xffffffff, !P4 ;  /* 0xffffffff36077807 */ /* 0x000fc40006000000 */
[----:B------:R-:W-:Y:S02]  /*c2e0*/  ISETP.NE.AND P4, PT, R96, 0x7fffffff, PT ;  /* 0x7fffffff6000780c */ /* 0x000fe40003f85270 */
[----:B------:R-:W-:Y:S02]  /*c2f0*/  LOP3.LUT R149, R11, R94, RZ, 0x3c, !PT ;  /* 0x0000005e0b957212 */ /* 0x000fe400078e3cff */
[----:B------:R-:W-:Y:S02]  /*c300*/  SEL R94, R94, 0x80000000, P3 ;  /* 0x800000005e5e7807 */ /* 0x000fe40001800000 */
[----:B------:R-:W-:Y:S02]  /*c310*/  LOP3.LUT R61, R7, R86, RZ, 0x3c, !PT ;  /* 0x00000056073d7212 */ /* 0x000fe400078e3cff */
[----:B------:R-:W-:Y:S02]  /*c320*/  ISETP.NE.AND P3, PT, R84, 0x7fffffff, PT ;  /* 0x7fffffff5400780c */ /* 0x000fe40003f65270 */
[----:B------:R-:W-:-:S02]  /*c330*/  SEL R86, R86, 0x80000000, P5 ;  /* 0x8000000056567807 */ /* 0x000fc40002800000 */
[----:B------:R-:W-:Y:S02]  /*c340*/  SEL R6, R96, 0x80000000, P4 ;  /* 0x8000000060067807 */ /* 0x000fe40002000000 */
[----:B------:R-:W-:Y:S02]  /*c350*/  SHF.R.U32.HI R60, RZ, UR14, R60 ;  /* 0x0000000eff3c7c19 */ /* 0x000fe4000801163c */
[----:B0-----:R-:W-:Y:S02]  /*c360*/  ISETP.NE.AND P6, PT, R90, 0x7fffffff, PT ;  /* 0x7fffffff5a00780c */ /* 0x001fe40003fc5270 */
[----:B------:R-:W-:Y:S02]  /*c370*/  SEL R7, R84, 0x80000000, P3 ;  /* 0x8000000054077807 */ /* 0x000fe40001800000 */
[----:B------:R-:W-:Y:S02]  /*c380*/  SHF.R.U32.HI R86, RZ, UR14, R86 ;  /* 0x0000000eff567c19 */ /* 0x000fe40008011656 */
[----:B------:R-:W-:-:S02]  /*c390*/  SHF.R.U32.HI R6, RZ, UR14, R6 ;  /* 0x0000000eff067c19 */ /* 0x000fc40008011606 */
[----:B------:R-:W-:Y:S02]  /*c3a0*/  LOP3.LUT R60, R60, UR13, RZ, 0xc0, !PT ;  /* 0x0000000d3c3c7c12 */ /* 0x000fe4000f8ec0ff */
[----:B------:R-:W-:Y:S02]  /*c3b0*/  SHF.R.U32.HI R94, RZ, UR14, R94 ;  /* 0x0000000eff5e7c19 */ /* 0x000fe4000801165e */
[----:B------:R-:W-:Y:S02]  /*c3c0*/  SEL R10, R90, 0x80000000, P6 ;  /* 0x800000005a0a7807 */ /* 0x000fe40003000000 */
[----:B------:R-:W-:Y:S02]  /*c3d0*/  SHF.R.U32.HI R7, RZ, UR14, R7 ;  /* 0x0000000eff077c19 */ /* 0x000fe40008011607 */
[----:B------:R-:W-:Y:S02]  /*c3e0*/  LOP3.LUT R86, R86, UR13, RZ, 0xc0, !PT ;  /* 0x0000000d56567c12 */ /* 0x000fe4000f8ec0ff */
[----:B------:R-:W-:-:S02]  /*c3f0*/  LOP3.LUT R6, R6, UR13, RZ, 0xc0, !PT ;  /* 0x0000000d06067c12 */ /* 0x000fc4000f8ec0ff */
[----:B------:R-:W-:Y:S02]  /*c400*/  LEA R60, R60, UR4, 0x2 ;  /* 0x000000043c3c7c11 */ /* 0x000fe4000f8e10ff */
[----:B------:R-:W-:Y:S02]  /*c410*/  ISETP.NE.AND P4, PT, R98, 0x7fffffff, PT ;  /* 0x7fffffff6200780c */ /* 0x000fe40003f85270 */
[----:B------:R-:W-:Y:S01]  /*c420*/  LOP3.LUT R94, R94, UR13, RZ, 0xc0, !PT ;  /* 0x0000000d5e5e7c12 */ /* 0x000fe2000f8ec0ff */
[----:B------:R0:W1:Y:S01]  /*c430*/  LDS R147, [R60+0x7500] ;  /* 0x007500003c937984 */ /* 0x0000620000000800 */
[----:B------:R-:W-:Y:S02]  /*c440*/  SHF.R.U32.HI R10, RZ, UR14, R10 ;  /* 0x0000000eff0a7c19 */ /* 0x000fe4000801160a */
[----:B------:R-:W-:Y:S02]  /*c450*/  LOP3.LUT R7, R7, UR13, RZ, 0xc0, !PT ;  /* 0x0000000d07077c12 */ /* 0x000fe4000f8ec0ff */
[----:B------:R-:W-:-:S02]  /*c460*/  LEA R86, R86, UR4, 0x2 ;  /* 0x0000000456567c11 */ /* 0x000fc4000f8e10ff */
[----:B------:R-:W-:Y:S02]  /*c470*/  LEA R141, R6, UR4, 0x2 ;  /* 0x00000004068d7c11 */ /* 0x000fe4000f8e10ff */
[----:B----4-:R-:W-:Y:S01]  /*c480*/  ISETP.NE.AND P6, PT, R102, 0x7fffffff, PT ;  /* 0x7fffffff6600780c */ /* 0x010fe20003fc5270 */
[----:B------:R-:W3:Y:S01]  /*c490*/  LDS R6, [R86+0x7500] ;  /* 0x0075000056067984 */ /* 0x000ee20000000800 */
[----:B------:R-:W-:Y:S02]  /*c4a0*/  SEL R11, R98, 0x80000000, P4 ;  /* 0x80000000620b7807 */ /* 0x000fe40002000000 */
[----:B------:R-:W-:Y:S01]  /*c4b0*/  LEA R94, R94, UR4, 0x2 ;  /* 0x000000045e5e7c11 */ /* 0x000fe2000f8e10ff */
[----:B------:R-:W-:Y:S01]  /*c4c0*/  LDS R141, [R141+0x7500] ;  /* 0x007500008d8d7984 */ /* 0x000fe20000000800 */
[----:B------:R-:W-:Y:S02]  /*c4d0*/  LOP3.LUT R10, R10, UR13, RZ, 0xc0, !PT ;  /* 0x0000000d0a0a7c12 */ /* 0x000fe4000f8ec0ff */
[----:B0-----:R-:W-:Y:S01]  /*c4e0*/  LEA R60, R7, UR4, 0x2 ;  /* 0x00000004073c7c11 */ /* 0x001fe2000f8e10ff */
[----:B------:R0:W4:Y:S01]  /*c4f0*/  LDS R143, [R94+0x7500] ;  /* 0x007500005e8f7984 */ /* 0x0001220000000800 */
[----:B------:R-:W-:-:S02]  /*c500*/  SHF.R.U32.HI R11, RZ, UR14, R11 ;  /* 0x0000000eff0b7c19 */ /* 0x000fc4000801160b */
[----:B------:R-:W-:Y:S02]  /*c510*/  SEL R7, R102, 0x80000000, P6 ;  /* 0x8000000066077807 */ /* 0x000fe40003000000 */
[----:B------:R-:W-:Y:S01]  /*c520*/  LEA R157, R10, UR4, 0x2 ;  /* 0x000000040a9d7c11 */ /* 0x000fe2000f8e10ff */
[----:B------:R-:W-:Y:S01]  /*c530*/  LDS R60, [R60+0x7500] ;  /* 0x007500003c3c7984 */ /* 0x000fe20000000800 */
[----:B------:R-:W-:Y:S02]  /*c540*/  LOP3.LUT R11, R11, UR13, RZ, 0xc0, !PT ;  /* 0x0000000d0b0b7c12 */ /* 0x000fe4000f8ec0ff */
[----:B------:R-:W-:Y:S02]  /*c550*/  SHF.R.U32.HI R10, RZ, UR14, R7 ;  /* 0x0000000eff0a7c19 */ /* 0x000fe40008011607 */
[----:B------:R-:W-:Y:S01]  /*c560*/  LEA R11, R11, UR4, 0x2 ;  /* 0x000000040b0b7c11 */ /* 0x000fe2000f8e10ff */
[----:B------:R-:W4:Y:S01]  /*c570*/  LDS R157, [R157+0x7500] ;  /* 0x007500009d9d7984 */ /* 0x000f220000000800 */
[----:B------:R-:W-:-:S02]  /*c580*/  LOP3.LUT R10, R10, UR13, RZ, 0xc0, !PT ;  /* 0x0000000d0a0a7c12 */ /* 0x000fc4000f8ec0ff */
[----:B-----5:R-:W-:Y:S01]  /*c590*/  ISETP.NE.AND P3, PT, R100, 0x7fffffff, PT ;  /* 0x7fffffff6400780c */ /* 0x020fe20003f65270 */
[----:B------:R5:W-:Y:S01]  /*c5a0*/  LDS R86, [R11+0x7500] ;  /* 0x007500000b567984 */ /* 0x000be20000000800 */
[----:B0-----:R-:W-:Y:S02]  /*c5b0*/  LEA R94, R10, UR4, 0x2 ;  /* 0x000000040a5e7c11 */ /* 0x001fe4000f8e10ff */
[----:B------:R-:W-:Y:S02]  /*c5c0*/  SEL R56, R100, 0x80000000, P3 ;  /* 0x8000000064387807 */ /* 0x000fe40001800000 */
[----:B--2---:R-:W-:Y:S01]  /*c5d0*/  ISETP.NE.AND P4, PT, R104, 0x7fffffff, PT ;  /* 0x7fffffff6800780c */ /* 0x004fe20003f85270 */
[----:B-1----:R-:W-:Y:S01]  /*c5e0*/  IMAD.IADD R147, R24, 0x1, R147 ;  /* 0x0000000118937824 */ /* 0x002fe200078e0293 */
[----:B------:R-:W0:Y:S01]  /*c5f0*/  LDS R94, [R94+0x7500] ;  /* 0x007500005e5e7984 */ /* 0x000e220000000800 */
[----:B------:R-:W-:Y:S02]  /*c600*/  SHF.R.U32.HI R56, RZ, UR14, R56 ;  /* 0x0000000eff387c19 */ /* 0x000fe40008011638 */
[----:B------:R-:W-:Y:S01]  /*c610*/  ISETP.GT.AND P3, PT, R84, -0x1, PT ;  /* 0xffffffff5400780c */ /* 0x000fe20003f64270 */
[----:B------:R-:W-:Y:S01]  /*c620*/  IMAD.WIDE.U32 R58, R147, 0x4, R4 ;  /* 0x00000004933a7825 */ /* 0x000fe200078e0004 */
[----:B------:R-:W-:-:S02]  /*c630*/  LOP3.LUT R56, R56, UR13, RZ, 0xc0, !PT ;  /* 0x0000000d38387c12 */ /* 0x000fc4000f8ec0ff */
[----:B------:R-:W-:Y:S02]  /*c640*/  SEL R57, R104, 0x80000000, P4 ;  /* 0x8000000068397807 */ /* 0x000fe40002000000 */
[----:B------:R-:W-:Y:S01]  /*c650*/  LEA R159, R56, UR4, 0x2 ;  /* 0x00000004389f7c11 */ /* 0x000fe2000f8e10ff */
[----:B---3--:R-:W-:Y:S01]  /*c660*/  IMAD.IADD R145, R25, 0x1, R6 ;  /* 0x0000000119917824 */ /* 0x008fe200078e0206 */
[----:B------:R-:W-:Y:S01]  /*c670*/  SEL R153, R54, 0xffffffff, !P3 ;  /* 0xffffffff36997807 */ /* 0x000fe20005800000 */
[----:B------:R1:W-:Y:S01]  /*c680*/  STG.E desc[UR10][R58.64], R55 ;  /* 0x000000373a007986 */ /* 0x0003e2000c10190a */
[----:B------:R-:W-:Y:S02]  /*c690*/  ISETP.GT.AND P5, PT, R96, -0x1, PT ;  /* 0xffffffff6000780c */ /* 0x000fe40003fa4270 */
[----:B------:R-:W-:Y:S01]  /*c6a0*/  SHF.R.U32.HI R57, RZ, UR14, R57 ;  /* 0x0000000eff397c19 */ /* 0x000fe20008011639 */
[----:B------:R-:W2:Y:S01]  /*c6b0*/  LDS R159, [R159+0x7500] ;  /* 0x007500009f9f7984 */ /* 0x000ea20000000800 */
[----:B------:R-:W-:Y:S01]  /*c6c0*/  LOP3.LUT R155, R153, R84, RZ, 0x3c, !PT ;  /* 0x00000054999b7212 */ /* 0x000fe200078e3cff */
[----:B----4-:R-:W-:Y:S01]  /*c6d0*/  IMAD.IADD R143, R26, 0x1, R143 ;  /* 0x000000011a8f7824 */ /* 0x010fe200078e028f */
[----:B------:R-:W-:Y:S01]  /*c6e0*/  SEL R7, R54, 0xffffffff, !P5 ;  /* 0xffffffff36077807 */ /* 0x000fe20006800000 */
[----:B------:R-:W3:Y:S01]  /*c6f0*/  LDS R84, [R0+0x3f00] ;  /* 0x003f000000547984 */ /* 0x000ee20000000800 */
[----:B------:R-:W-:Y:S01]  /*c700*/  LOP3.LUT R57, R57, UR13, RZ, 0xc0, !PT ;  /* 0x0000000d39397c12 */ /* 0x000fe2000f8ec0ff */
[--C-:B-----5:R-:W-:Y:S01]  /*c710*/  IMAD.WIDE.U32 R10, R143, 0x4, R4.reuse ;  /* 0x000000048f0a7825 */ /* 0x120fe200078e0004 */
[----:B------:R-:W-:Y:S01]  /*c720*/  LOP3.LUT R151, R7, R96, RZ, 0x3c, !PT ;  /* 0x0000006007977212 */ /* 0x000fe200078e3cff */
[----:B------:R-:W4:Y:S01]  /*c730*/  LDS R58, [R0+0x4800] ;  /* 0x00480000003a7984 */ /* 0x000f220000000800 */
[----:B------:R-:W-:Y:S01]  /*c740*/  LEA R163, R57, UR4, 0x2 ;  /* 0x0000000439a37c11 */ /* 0x000fe2000f8e10ff */
[----:B------:R-:W-:Y:S01]  /*c750*/  IMAD.WIDE.U32 R6, R145, 0x4, R4 ;  /* 0x0000000491067825 */ /* 0x000fe200078e0004 */
[----:B------:R-:W-:Y:S01]  /*c760*/  IADD3 R141, PT, PT, R125, 0xa80, R141 ;  /* 0x00000a807d8d7810 */ /* 0x000fe20007ffe08d */
[----:B------:R-:W-:Y:S01]  /*c770*/  LDS R96, [R0+0x4200] ;  /* 0x0042000000607984 */ /* 0x000fe20000000800 */
[----:B------:R-:W-:Y:S01]  /*c780*/  ISETP.GT.AND P4, PT, R98, -0x1, PT ;  /* 0xffffffff6200780c */ /* 0x000fe20003f84270 */
[----:B------:R-:W-:Y:S01]  /*c790*/  IMAD.IADD R153, R28, 0x1, R157 ;  /* 0x000000011c997824 */ /* 0x000fe200078e029d */
[----:B------:R-:W-:Y:S01]  /*c7a0*/  ISETP.GT.AND P3, PT, R90, -0x1, PT ;  /* 0xffffffff5a00780c */ /* 0x000fe20003f64270 */
[----:B------:R-:W-:Y:S01]  /*c7b0*/  IMAD.WIDE.U32 R56, R141, 0x4, R4 ;  /* 0x000000048d387825 */ /* 0x000fe200078e0004 */
[----:B------:R-:W5:Y:S01]  /*c7c0*/  LDS R163, [R163+0x7500] ;  /* 0x00750000a3a37984 */ /* 0x000f620000000800 */
[----:B-1----:R-:W-:-:S02]  /*c7d0*/  SEL R59, R54, 0xffffffff, !P4 ;  /* 0xffffffff363b7807 */ /* 0x002fc40006000000 */
[----:B------:R-:W-:Y:S01]  /*c7e0*/  ISETP.GT.AND P4, PT, R102, -0x1, PT ;  /* 0xffffffff6600780c */ /* 0x000fe20003f84270 */
[----:B------:R1:W-:Y:S01]  /*c7f0*/  STG.E desc[UR10][R6.64], R61 ;  /* 0x0000003d06007986 */ /* 0x0003e2000c10190a */
[C---:B------:R-:W-:Y:S02]  /*c800*/  SEL R55, R54.reuse, 0xffffffff, !P3 ;  /* 0xffffffff36377807 */ /* 0x040fe40005800000 */
[----:B------:R-:W-:Y:S01]  /*c810*/  SEL R157, R54, 0xffffffff, !P4 ;  /* 0xffffffff369d7807 */ /* 0x000fe20006000000 */
[----:B------:R2:W-:Y:S01]  /*c820*/  STG.E desc[UR10][R10.64], R149 ;  /* 0x000000950a007986 */ /* 0x0005e2000c10190a */
[----:B------:R-:W-:Y:S02]  /*c830*/  LOP3.LUT R55, R55, R90, RZ, 0x3c, !PT ;  /* 0x0000005a37377212 */ /* 0x000fe400078e3cff */
[----:B------:R-:W-:Y:S01]  /*c840*/  LOP3.LUT R161, R157, R102, RZ, 0x3c, !PT ;  /* 0x000000669da17212 */ /* 0x000fe200078e3cff */
[----:B------:R3:W-:Y:S01]  /*c850*/  STG.E desc[UR10][R56.64], R151 ;  /* 0x0000009738007986 */ /* 0x0007e2000c10190a */
[----:B0-----:R-:W-:Y:S01]  /*c860*/  IMAD.IADD R157, R31, 0x1, R94 ;  /* 0x000000011f9d7824 */ /* 0x001fe200078e025e */
[----:B------:R-:W-:-:S02]  /*c870*/  ISETP.GT.AND P3, PT, R100, -0x1, PT ;  /* 0xffffffff6400780c */ /* 0x000fc40003f64270 */
[----:B------:R-:W-:Y:S01]  /*c880*/  LDS R90, [R0+0x5100] ;  /* 0x00510000005a7984 */ /* 0x000fe20000000800 */
[----:B-1----:R-:W-:Y:S01]  /*c890*/  IMAD.WIDE.U32 R6, R153, 0x4, R4 ;  /* 0x0000000499067825 */ /* 0x002fe200078e0004 */
[----:B------:R-:W-:Y:S02]  /*c8a0*/  LOP3.LUT R59, R59, R98, RZ, 0x3c, !PT ;  /* 0x000000623b3b7212 */ /* 0x000fe400078e3cff */
[----:B------:R-:W-:Y:S01]  /*c8b0*/  LDS R94, [R0+0x5400] ;  /* 0x00540000005e7984 */ /* 0x000fe20000000800 */
[----:B--2---:R-:W-:Y:S01]  /*c8c0*/  IMAD.IADD R149, R27, 0x1, R60 ;  /* 0x000000011b957824 */ /* 0x004fe200078e023c */
[----:B------:R-:W-:Y:S01]  /*c8d0*/  SEL R61, R54, 0xffffffff, !P3 ;  /* 0xffffffff363d7807 */ /* 0x000fe20005800000 */
[----:B------:R-:W-:Y:S01]  /*c8e0*/  IMAD.IADD R159, R30, 0x1, R159 ;  /* 0x000000011e9f7824 */ /* 0x000fe200078e029f */
[----:B------:R-:W0:Y:S01]  /*c8f0*/  LDS R60, [R0+0x4b00] ;  /* 0x004b0000003c7984 */ /* 0x000e220000000800 */
[----:B---3--:R-:W-:Y:S01]  /*c900*/  IMAD.IADD R151, R29, 0x1, R86 ;  /* 0x000000011d977824 */ /* 0x008fe200078e0256 */
[----:B------:R-:W-:Y:S01]  /*c910*/  ISETP.GT.AND P3, PT, R104, -0x1, PT ;  /* 0xffffffff6800780c */ /* 0x000fe20003f64270 */
[----:B------:R-:W-:Y:S01]  /*c920*/  IMAD.WIDE.U32 R56, R149, 0x4, R4 ;  /* 0x0000000495387825 */ /* 0x000fe200078e0004 */
[----:B------:R-:W1:Y:S01]  /*c930*/  LDS R86, [R0+0x4e00] ;  /* 0x004e000000567984 */ /* 0x000e620000000800 */
[----:B------:R-:W-:-:S02]  /*c940*/  ISETP.GT.AND P4, PT, R84, -0x1, PT ;  /* 0xffffffff5400780c */ /* 0x000fc40003f84270 */
[----:B------:R-:W-:Y:S01]  /*c950*/  IMAD.WIDE.U32 R10, R151, 0x4, R4 ;  /* 0x00000004970a7825 */ /* 0x000fe200078e0004 */
[----:B------:R2:W-:Y:S01]  /*c960*/  STG.E desc[UR10][R56.64], R155 ;  /* 0x0000009b38007986 */ /* 0x0005e2000c10190a */
[----:B------:R-:W-:Y:S02]  /*c970*/  LOP3.LUT R61, R61, R100, RZ, 0x3c, !PT ;  /* 0x000000643d3d7212 */ /* 0x000fe400078e3cff */
[----:B------:R-:W-:Y:S01]  /*c980*/  ISETP.NE.AND P5, PT, R106, 0x7fffffff, PT ;  /* 0x7fffffff6a00780c */ /* 0x000fe20003fa5270 */
[----:B------:R3:W-:Y:S01]  /*c990*/  STG.E desc[UR10][R6.64], R55 ;  /* 0x0000003706007986 */ /* 0x0007e2000c10190a */
[----:B----4-:R-:W-:-:S03]  /*c9a0*/  ISETP.NE.AND P6, PT, R58, 0x7fffffff, PT ;  /* 0x7fffffff3a00780c */ /* 0x010fc60003fc5270 */
[----:B------:R4:W-:Y:S01]  /*c9b0*/  STG.E desc[UR10][R10.64], R59 ;  /* 0x0000003b0a007986 */ /* 0x0009e2000c10190a */
[----:B--2---:R-:W-:-:S03]  /*c9c0*/  SEL R57, R54, 0xffffffff, !P3 ;  /* 0xffffffff36397807 */ /* 0x004fc60005800000 */
[----:B------:R-:W2:Y:S01]  /*c9d0*/  LDS R98, [R0+0x5700] ;  /* 0x0057000000627984 */ /* 0x000ea20000000800 */
[----:B------:R-:W-:Y:S01]  /*c9e0*/  ISETP.NE.AND P3, PT, R84, 0x7fffffff, PT ;  /* 0x7fffffff5400780c */ /* 0x000fe20003f65270 */
[----:B-----5:R-:W-:Y:S01]  /*c9f0*/  IMAD.IADD R155, R32, 0x1, R163 ;  /* 0x00000001209b7824 */ /* 0x020fe200078e02a3 */
[----:B---3--:R-:W-:Y:S01]  /*ca00*/  LOP3.LUT R55, R57, R104, RZ, 0x3c, !PT ;  /* 0x0000006839377212 */ /* 0x008fe200078e3cff */
[--C-:B------:R-:W-:Y:S01]  /*ca10*/  IMAD.WIDE.U32 R6, R159, 0x4, R4.reuse ;  /* 0x000000049f067825 */ /* 0x100fe200078e0004 */
[----:B------:R-:W-:Y:S01]  /*ca20*/  LDS R100, [R0+0x5d00] ;  /* 0x005d000000647984 */ /* 0x000fe20000000800 */
[----:B----4-:R-:W-:Y:S02]  /*ca30*/  SEL R59, R54, 0xffffffff, !P4 ;  /* 0xffffffff363b7807 */ /* 0x010fe40006000000 */
[--C-:B------:R-:W-:Y:S01]  /*ca40*/  IMAD.WIDE.U32 R56, R157, 0x4, R4.reuse ;  /* 0x000000049d387825 */ /* 0x100fe200078e0004 */
[----:B------:R-:W-:Y:S01]  /*ca50*/  ISETP.NE.AND P4, PT, R96, 0x7fffffff, PT ;  /* 0x7fffffff6000780c */ /* 0x000fe20003f85270 */
[----:B------:R3:W-:Y:S01]  /*ca60*/  STG.E desc[UR10][R6.64], R61 ;  /* 0x0000003d06007986 */ /* 0x0007e2000c10190a */
[----:B------:R-:W-:Y:S01]  /*ca70*/  LOP3.LUT R169, R59, R84, RZ, 0x3c, !PT ;  /* 0x000000543ba97212 */ /* 0x000fe200078e3cff */
[----:B------:R-:W-:Y:S01]  /*ca80*/  IMAD.WIDE.U32 R10, R155, 0x4, R4 ;  /* 0x000000049b0a7825 */ /* 0x000fe200078e0004 */
[----:B------:R-:W-:Y:S01]  /*ca90*/  SEL R84, R84, 0x80000000, P3 ;  /* 0x8000000054547807 */ /* 0x000fe20001800000 */
[----:B------:R4:W-:Y:S03]  /*caa0*/  STG.E desc[UR10][R56.64], R161 ;  /* 0x000000a138007986 */ /* 0x0009e6000c10190a */
[----:B------:R-:W-:Y:S01]  /*cab0*/  SHF.R.U32.HI R84, RZ, UR14, R84 ;  /* 0x0000000eff547c19 */ /* 0x000fe20008011654 */
[----:B------:R5:W-:Y:S01]  /*cac0*/  STG.E desc[UR10][R10.64], R55 ;  /* 0x000000370a007986 */ /* 0x000be2000c10190a */
[----:B0-----:R-:W-:-:S02]  /*cad0*/  ISETP.NE.AND P3, PT, R60, 0x7fffffff, PT ;  /* 0x7fffffff3c00780c */ /* 0x001fc40003f65270 */
[----:B------:R-:W-:Y:S01]  /*cae0*/  LOP3.LUT R84, R84, UR13, RZ, 0xc0, !PT ;  /* 0x0000000d54547c12 */ /* 0x000fe2000f8ec0ff */
[----:B------:R-:W-:Y:S01]  /*caf0*/  LDS R104, [R0+0x6300] ;  /* 0x0063000000687984 */ /* 0x000fe20000000800 */
[----:B---3--:R-:W-:Y:S02]  /*cb00*/  SEL R6, R96, 0x80000000, P4 ;  /* 0x8000000060067807 */ /* 0x008fe40002000000 */
[----:B------:R-:W-:Y:S01]  /*cb10*/  SEL R7, R106, 0x80000000, P5 ;  /* 0x800000006a077807 */ /* 0x000fe20002800000 */
[----:B------:R-:W-:Y:S01]  /*cb20*/  LDS R102, [R0+0x6000] ;  /* 0x0060000000667984 */ /* 0x000fe20000000800 */
[----:B------:R-:W-:Y:S02]  /*cb30*/  SHF.R.U32.HI R6, RZ, UR14, R6 ;  /* 0x0000000eff067c19 */ /* 0x000fe40008011606 */
[----:B----4-:R-:W-:Y:S02]  /*cb40*/  SEL R56, R58, 0x80000000, P6 ;  /* 0x800000003a387807 */ /* 0x010fe40003000000 */
[----:B------:R-:W-:-:S02]  /*cb50*/  SHF.R.U32.HI R7, RZ, UR14, R7 ;  /* 0x0000000eff077c19 */ /* 0x000fc40008011607 */
[----:B------:R-:W-:Y:S02]  /*cb60*/  LOP3.LUT R6, R6, UR13, RZ, 0xc0, !PT ;  /* 0x0000000d06067c12 */ /* 0x000fe4000f8ec0ff */
[----:B-1----:R-:W-:Y:S02]  /*cb70*/  ISETP.NE.AND P5, PT, R86, 0x7fffffff, PT ;  /* 0x7fffffff5600780c */ /* 0x002fe40003fa5270 */
[----:B------:R-:W-:Y:S02]  /*cb80*/  SHF.R.U32.HI R56, RZ, UR14, R56 ;  /* 0x0000000eff387c19 */ /* 0x000fe40008011638 */
[----:B------:R-:W-:Y:S02]  /*cb90*/  LOP3.LUT R7, R7, UR13, RZ, 0xc0, !PT ;  /* 0x0000000d07077c12 */ /* 0x000fe4000f8ec0ff */
[----:B------:R-:W-:Y:S02]  /*cba0*/  LEA R165, R6, UR4, 0x2 ;  /* 0x0000000406a57c11 */ /* 0x000fe4000f8e10ff */
[----:B------:R-:W-:-:S02]  /*cbb0*/  LEA R84, R84, UR4, 0x2 ;  /* 0x0000000454547c11 */ /* 0x000fc4000f8e10ff */
[----:B------:R-:W-:Y:S02]  /*cbc0*/  ISETP.NE.AND P6, PT, R90, 0x7fffffff, PT ;  /* 0x7fffffff5a00780c */ /* 0x000fe40003fc5270 */
[----:B-----5:R-:W-:Y:S01]  /*cbd0*/  SEL R10, R86, 0x80000000, P5 ;  /* 0x80000000560a7807 */ /* 0x020fe20002800000 */
[----:B------:R0:W1:Y:S01]  /*cbe0*/  LDS R6, [R84+0x7500] ;  /* 0x0075000054067984 */ /* 0x0000620000000800 */
[----:B------:R-:W-:Y:S02]  /*cbf0*/  LOP3.LUT R56, R56, UR13, RZ, 0xc0, !PT ;  /* 0x0000000d38387c12 */ /* 0x000fe4000f8ec0ff */
[----:B------:R-:W-:Y:S01]  /*cc00*/  ISETP.NE.AND P5, PT, R94, 0x7fffffff, PT ;  /* 0x7fffffff5e00780c */ /* 0x000fe20003fa5270 */
[----:B------:R-:W-:Y:S01]  /*cc10*/  LDS R165, [R165+0x7500] ;  /* 0x00750000a5a57984 */ /* 0x000fe20000000800 */
[----:B------:R-:W-:Y:S02]  /*cc20*/  LEA R163, R7, UR4, 0x2 ;  /* 0x0000000407a37c11 */ /* 0x000fe4000f8e10ff */
[----:B------:R-:W-:-:S02]  /*cc30*/  SEL R11, R90, 0x80000000, P6 ;  /* 0x800000005a0b7807 */ /* 0x000fc40003000000 */
[----:B------:R-:W-:Y:S02]  /*cc40*/  LEA R56, R56, UR4, 0x2 ;  /* 0x0000000438387c11 */ /* 0x000fe4000f8e10ff */
[----:B------:R-:W-:Y:S01]  /*cc50*/  SEL R55, R94, 0x80000000, P5 ;  /* 0x800000005e377807 */ /* 0x000fe20002800000 */
[----:B------:R-:W-:Y:S01]  /*cc60*/  LDS R163, [R163+0x7500] ;  /* 0x00750000a3a37984 */ /* 0x000fe20000000800 */
[----:B------:R-:W-:Y:S02]  /*cc70*/  SHF.R.U32.HI R11, RZ, UR14, R11 ;  /* 0x0000000eff0b7c19 */ /* 0x000fe4000801160b */
[----:B------:R-:W-:Y:S01]  /*cc80*/  SHF.R.U32.HI R55, RZ, UR14, R55 ;  /* 0x0000000eff377c19 */ /* 0x000fe20008011637 */
[----:B------:R-:W3:Y:S01]  /*cc90*/  LDS R161, [R56+0x7500] ;  /* 0x0075000038a17984 */ /* 0x000ee20000000800 */
[----:B------:R-:W-:Y:S02]  /*cca0*/  LOP3.LUT R11, R11, UR13, RZ, 0xc0, !PT ;  /* 0x0000000d0b0b7c12 */ /* 0x000fe4000f8ec0ff */
[----:B------:R-:W-:-:S02]  /*ccb0*/  LOP3.LUT R55, R55, UR13, RZ, 0xc0, !PT ;  /* 0x0000000d37377c12 */ /* 0x000fc4000f8ec0ff */
[----:B------:R-:W-:Y:S02]  /*ccc0*/  SEL R7, R60, 0x80000000, P3 ;  /* 0x800000003c077807 */ /* 0x000fe40001800000 */
[----:B------:R-:W-:Y:S02]  /*ccd0*/  LEA R177, R11, UR4, 0x2 ;  /* 0x000000040bb17c11 */ /* 0x000fe4000f8e10ff */
[----:B------:R-:W-:Y:S02]  /*cce0*/  LEA R181, R55, UR4, 0x2 ;  /* 0x0000000437b57c11 */ /* 0x000fe4000f8e10ff */
[----:B------:R-:W-:Y:S02]  /*ccf0*/  SHF.R.U32.HI R7, RZ, UR14, R7 ;  /* 0x0000000eff077c19 */ /* 0x000fe40008011607 */
[----:B------:R-:W-:Y:S01]  /*cd00*/  SHF.R.U32.HI R10, RZ, UR14, R10 ;  /* 0x0000000eff0a7c19 */ /* 0x000fe2000801160a */
[----:B------:R-:W4:Y:S01]  /*cd10*/  LDS R177, [R177+0x7500] ;  /* 0x00750000b1b17984 */ /* 0x000f220000000800 */
[----:B------:R-:W-:-:S02]  /*cd20*/  LOP3.LUT R7, R7, UR13, RZ, 0xc0, !PT ;  /* 0x0000000d07077c12 */ /* 0x000fc4000f8ec0ff */
[----:B------:R-:W-:Y:S01]  /*cd30*/  LOP3.LUT R10, R10, UR13, RZ, 0xc0, !PT ;  /* 0x0000000d0a0a7c12 */ /* 0x000fe2000f8ec0ff */
[----:B------:R-:W5:Y:S01]  /*cd40*/  LDS R181, [R181+0x7500] ;  /* 0x00750000b5b57984 */ /* 0x000f620000000800 */
[----:B--2---:R-:W-:Y:S02]  /*cd50*/  ISETP.NE.AND P6, PT, R98, 0x7fffffff, PT ;  /* 0x7fffffff6200780c */ /* 0x004fe40003fc5270 */
[----:B0-----:R-:W-:Y:S02]  /*cd60*/  LEA R84, R7, UR4, 0x2 ;  /* 0x0000000407547c11 */ /* 0x001fe4000f8e10ff */
[----:B------:R-:W-:Y:S01]  /*cd70*/  LEA R175, R10, UR4, 0x2 ;  /* 0x000000040aaf7c11 */ /* 0x000fe2000f8e10ff */
[----:B-1----:R-:W-:Y:S01]  /*cd80*/  IMAD.IADD R167, R33, 0x1, R6 ;  /* 0x0000000121a77824 */ /* 0x002fe200078e0206 */
[----:B------:R-:W-:Y:S02]  /*cd90*/  SEL R7, R98, 0x80000000, P6 ;  /* 0x8000000062077807 */ /* 0x000fe40003000000 */
[----:B------:R-:W-:Y:S01]  /*cda0*/  ISETP.GT.AND P4, PT, R96, -0x1, PT ;  /* 0xffffffff6000780c */ /* 0x000fe20003f84270 */
[----:B------:R-:W0:Y:S01]  /*cdb0*/  LDS R84, [R84+0x7500] ;  /* 0x0075000054547984 */ /* 0x000e220000000800 */
[----:B------:R-:W-:-:S02]  /*cdc0*/  SHF.R.U32.HI R10, RZ, UR14, R7 ;  /* 0x0000000eff0a7c19 */ /* 0x000fc40008011607 */
[----:B------:R-:W-:Y:S01]  /*cdd0*/  ISETP.GT.AND P3, PT, R106, -0x1, PT ;  /* 0xffffffff6a00780c */ /* 0x000fe20003f64270 */
[----:B------:R-:W1:Y:S01]  /*cde0*/  LDS R175, [R175+0x7500] ;  /* 0x00750000afaf7984 */ /* 0x000e620000000800 */
[C---:B------:R-:W-:Y:S02]  /*cdf0*/  SEL R7, R54.reuse, 0xffffffff, !P4 ;  /* 0xffffffff36077807 */ /* 0x040fe40006000000 */
[----:B------:R-:W-:Y:S02]  /*ce00*/  SEL R11, R54, 0xffffffff, !P3 ;  /* 0xffffffff360b7807 */ /* 0x000fe40005800000 */
[----:B------:R-:W-:Y:S01]  /*ce10*/  LOP3.LUT R55, R7, R96, RZ, 0x3c, !PT ;  /* 0x0000006007377212 */ /* 0x000fe200078e3cff */
[----:B------:R-:W-:Y:S01]  /*ce20*/  IMAD.WIDE.U32 R6, R167, 0x4, R4 ;  /* 0x00000004a7067825 */ /* 0x000fe200078e0004 */
[----:B------:R-:W-:Y:S01]  /*ce30*/  ISETP.GT.AND P5, PT, R58, -0x1, PT ;  /* 0xffffffff3a00780c */ /* 0x000fe20003fa4270 */
[----:B------:R-:W2:Y:S01]  /*ce40*/  LDS R96, [R0+0x5a00] ;  /* 0x005a000000607984 */ /* 0x000ea20000000800 */
[----:B------:R-:W-:Y:S01]  /*ce50*/  LOP3.LUT R61, R11, R106, RZ, 0x3c, !PT ;  /* 0x0000006a0b3d7212 */ /* 0x000fe200078e3cff */
[----:B---3--:R-:W-:Y:S01]  /*ce60*/  IMAD.IADD R161, R34, 0x1, R161 ;  /* 0x0000000122a17824 */ /* 0x008fe200078e02a1 */
[----:B------:R-:W-:Y:S01]  /*ce70*/  LOP3.LUT R10, R10, UR13, RZ, 0xc0, !PT ;  /* 0x0000000d0a0a7c12 */ /* 0x000fe2000f8ec0ff */
[----:B------:R-:W-:Y:S01]  /*ce80*/  LDS R106, [R0+0x6600] ;  /* 0x00660000006a7984 */ /* 0x000fe20000000800 */
[----:B------:R-:W-:-:S02]  /*ce90*/  SEL R11, R54, 0xffffffff, !P5 ;  /* 0xffffffff360b7807 */ /* 0x000fc40006800000 */
[C---:B------:R-:W-:Y:S01]  /*cea0*/  IADD3 R165, PT, PT, R125.reuse, 0x1080, R165 ;  /* 0x000010807da57810 */ /* 0x040fe20007ffe0a5 */
[----:B------:R4:W-:Y:S01]  /*ceb0*/  STG.E desc[UR10][R6.64], R169 ;  /* 0x000000a906007986 */ /* 0x0009e2000c10190a */
[----:B------:R-:W-:Y:S02]  /*cec0*/  ISETP.GT.AND P3, PT, R60, -0x1, PT ;  /* 0xffffffff3c00780c */ /* 0x000fe40003f64270 */
[----:B------:R-:W-:Y:S02]  /*ced0*/  LEA R183, R10, UR4, 0x2 ;  /* 0x000000040ab77c11 */ /* 0x000fe4000f8e10ff */
[----:B------:R-:W-:Y:S02]  /*cee0*/  IADD3 R163, PT, PT, R125, 0x1140, R163 ;  /* 0x000011407da37810 */ /* 0x000fe40007ffe0a3 */
[----:B------:R-:W-:Y:S01]  /*cef0*/  LOP3.LUT R171, R11, R58, RZ, 0x3c, !PT ;  /* 0x0000003a0bab7212 */ /* 0x000fe200078e3cff */
[--C-:B------:R-:W-:Y:S01]  /*cf00*/  IMAD.WIDE.U32 R10, R165, 0x4, R4.reuse ;  /* 0x00000004a50a7825 */ /* 0x100fe200078e0004 */
[----:B------:R-:W-:Y:S01]  /*cf10*/  SEL R173, R54, 0xffffffff, !P3 ;  /* 0xffffffff36ad7807 */ /* 0x000fe20005800000 */
[----:B------:R-:W3:Y:S01]  /*cf20*/  LDS R183, [R183+0x7500] ;  /* 0x00750000b7b77984 */ /* 0x000ee20000000800 */
[----:B------:R-:W-:Y:S01]  /*cf30*/  ISETP.GT.AND P3, PT, R86, -0x1, PT ;  /* 0xffffffff5600780c */ /* 0x000fe20003f64270 */
[----:B------:R-:W-:Y:S01]  /*cf40*/  IMAD.WIDE.U32 R56, R163, 0x4, R4 ;  /* 0x00000004a3387825 */ /* 0x000fe200078e0004 */
[----:B------:R-:W-:Y:S01]  /*cf50*/  ISETP.GT.AND P4, PT, R90, -0x1, PT ;  /* 0xffffffff5a00780c */ /* 0x000fe20003f84270 */
[----:B------:R0:W-:Y:S01]  /*cf60*/  STG.E desc[UR10][R10.64], R55 ;  /* 0x000000370a007986 */ /* 0x0001e2000c10190a */
[----:B----4-:R-:W-:Y:S01]  /*cf70*/  IADD3 R169, PT, PT, R125, 0x1440, R177 ;  /* 0x000014407da97810 */ /* 0x010fe20007ffe0b1 */
[----:B------:R-:W-:Y:S01]  /*cf80*/  IMAD.WIDE.U32 R58, R161, 0x4, R4 ;  /* 0x00000004a13a7825 */ /* 0x000fe200078e0004 */
[----:B-----5:R-:W-:Y:S01]  /*cf90*/  IADD3 R177, PT, PT, R125, 0x1500, R181 ;  /* 0x000015007db17810 */ /* 0x020fe20007ffe0b5 */
[----:B------:R4:W-:Y:S01]  /*cfa0*/  STG.E desc[UR10][R56.64], R61 ;  /* 0x0000003d38007986 */ /* 0x0009e2000c10190a */
[----:B------:R-:W-:-:S03]  /*cfb0*/  ISETP.NE.AND P5, PT, R104, 0x7fffffff, PT ;  /* 0x7fffffff6800780c */ /* 0x000fc60003fa5270 */
[----:B------:R5:W-:Y:S01]  /*cfc0*/  STG.E desc[UR10][R58.64], R171 ;  /* 0x000000ab3a007986 */ /* 0x000be2000c10190a */
[----:B0-----:R-:W-:Y:S02]  /*cfd0*/  SEL R11, R54, 0xffffffff, !P3 ;  /* 0xffffffff360b7807 */ /* 0x001fe40005800000 */
[----:B------:R-:W-:Y:S02]  /*cfe0*/  ISETP.GT.AND P3, PT, R94, -0x1, PT ;  /* 0xffffffff5e00780c */ /* 0x000fe40003f64270 */
[C---:B----4-:R-:W-:Y:S02]  /*cff0*/  SEL R57, R54.reuse, 0xffffffff, !P4 ;  /* 0xffffffff36397807 */ /* 0x050fe40006000000 */
[----:B------:R-:W-:Y:S02]  /*d000*/  LOP3.LUT R61, R11, R86, RZ, 0x3c, !PT ;  /* 0x000000560b3d7212 */ /* 0x000fe400078e3cff */
[----:B-----5:R-:W-:Y:S01]  /*d010*/  SEL R59, R54, 0xffffffff, !P3 ;  /* 0xffffffff363b7807 */ /* 0x020fe20005800000 */
[----:B------:R-:W0:Y:S01]  /*d020*/  LDS R86, [R0+0x6c00] ;  /* 0x006c000000567984 */ /* 0x000e220000000800 */
[----:B------:R-:W-:Y:S01]  /*d030*/  LOP3.LUT R179, R57, R90, RZ, 0x3c, !PT ;  /* 0x0000005a39b37212 */ /* 0x000fe200078e3cff */
[----:B------:R-:W-:Y:S01]  /*d040*/  IMAD.WIDE.U32 R56, R169, 0x4, R4 ;  /* 0x00000004a9387825 */ /* 0x000fe200078e0004 */
[----:B------:R-:W-:Y:S01]  /*d050*/  LOP3.LUT R181, R59, R94, RZ, 0x3c, !PT ;  /* 0x0000005e3bb57212 */ /* 0x000fe200078e3cff */
[----:B------:R-:W4:Y:S01]  /*d060*/  LDS R90, [R0+0x6f00] ;  /* 0x006f0000005a7984 */ /* 0x000f220000000800 */
[----:B------:R-:W-:Y:S01]  /*d070*/  LOP3.LUT R55, R173, R60, RZ, 0x3c, !PT ;  /* 0x0000003cad377212 */ /* 0x000fe200078e3cff */
[----:B------:R-:W-:Y:S01]  /*d080*/  IMAD.IADD R173, R35, 0x1, R84 ;  /* 0x0000000123ad7824 */ /* 0x000fe200078e0254 */
[----:B-1----:R-:W-:Y:S01]  /*d090*/  IADD3 R171, PT, PT, R125, 0x1380, R175 ;  /* 0x000013807dab7810 */ /* 0x002fe20007ffe0af */
[----:B------:R-:W1:Y:S01]  /*d0a0*/  LDS R94, [R0+0x7200] ;  /* 0x00720000005e7984 */ /* 0x000e620000000800 */
[----:B--2---:R-:W-:Y:S01]  /*d0b0*/  ISETP.GT.AND P3, PT, R96, -0x1, PT ;  /* 0xffffffff6000780c */ /* 0x004fe20003f64270 */
[----:B------:R-:W-:Y:S01]  /*d0c0*/  IMAD.WIDE.U32 R6, R173, 0x4, R4 ;  /* 0x00000004ad067825 */ /* 0x000fe200078e0004 */
[----:B------:R-:W-:-:S02]  /*d0d0*/  ISETP.GT.AND P4, PT, R98, -0x1, PT ;  /* 0xffffffff6200780c */ /* 0x000fc40003f84270 */
[----:B------:R-:W-:Y:S01]  /*d0e0*/  ISETP.NE.AND P6, PT, R96, 0x7fffffff, PT ;  /* 0x7fffffff6000780c */ /* 0x000fe20003fc5270 */
[----:B------:R-:W-:Y:S01]  /*d0f0*/  IMAD.WIDE.U32 R10, R171, 0x4, R4 ;  /* 0x00000004ab0a7825 */ /* 0x000fe200078e0004 */
[----:B------:R2:W-:Y:S01]  /*d100*/  STG.E desc[UR10][R6.64], R55 ;  /* 0x0000003706007986 */ /* 0x0005e2000c10190a */
[----:B------:R-:W-:Y:S02]  /*d110*/  SEL R185, R54, 0xffffffff, !P4 ;  /* 0xffffffff36b97807 */ /* 0x000fe40006000000 */
[----:B------:R-:W-:Y:S01]  /*d120*/  ISETP.NE.AND P4, PT, R102, 0x7fffffff, PT ;  /* 0x7fffffff6600780c */ /* 0x000fe20003f85270 */
[----:B------:R5:W-:Y:S01]  /*d130*/  STG.E desc[UR10][R10.64], R61 ;  /* 0x0000003d0a007986 */ /* 0x000be2000c10190a */
[----:B---3--:R-:W-:Y:S02]  /*d140*/  IADD3 R175, PT, PT, R125, 0x15c0, R183 ;  /* 0x000015c07daf7810 */ /* 0x008fe40007ffe0b7 */
[----:B------:R-:W-:Y:S01]  /*d150*/  LOP3.LUT R185, R185, R98, RZ, 0x3c, !PT ;  /* 0x00000062b9b97212 */ /* 0x000fe200078e3cff */
[----:B------:R-:W-:Y:S02]  /*d160*/  STG.E desc[UR10][R56.64], R179 ;  /* 0x000000b338007986 */ /* 0x000fe4000c10190a */
[----:B------:R-:W-:-:S04]  /*d170*/  IMAD.WIDE.U32 R58, R175, 0x4, R4 ;  /* 0x00000004af3a7825 */ /* 0x000fc800078e0004 */
[----:B--2---:R-:W-:Y:S01]  /*d180*/  IMAD.WIDE.U32 R6, R177, 0x4, R4 ;  /* 0x00000004b1067825 */ /* 0x004fe200078e0004 */
[----:B-----5:R-:W-:Y:S02]  /*d190*/  SEL R11, R54, 0xffffffff, !P3 ;  /* 0xffffffff360b7807 */ /* 0x020fe40005800000 */
[----:B------:R-:W-:Y:S02]  /*d1a0*/  ISETP.NE.AND P3, PT, R100, 0x7fffffff, PT ;  /* 0x7fffffff6400780c */ /* 0x000fe40003f65270 */
[----:B------:R2:W-:Y:S01]  /*d1b0*/  STG.E desc[UR10][R6.64], R181 ;  /* 0x000000b506007986 */ /* 0x0005e2000c10190a */
[----:B------:R-:W-:Y:S02]  /*d1c0*/  LOP3.LUT R55, R11, R96, RZ, 0x3c, !PT ;  /* 0x000000600b377212 */ /* 0x000fe400078e3cff */
[----:B------:R-:W-:Y:S01]  /*d1d0*/  SEL R96, R96, 0x80000000, P6 ;  /* 0x8000000060607807 */ /* 0x000fe20003000000 */
[----:B------:R-:W-:Y:S01]  /*d1e0*/  STG.E desc[UR10][R58.64], R185 ;  /* 0x000000b93a007986 */ /* 0x000fe2000c10190a */
[----:B------:R-:W-:-:S02]  /*d1f0*/  ISETP.NE.AND P6, PT, R106, 0x7fffffff, PT ;  /* 0x7fffffff6a00780c */ /* 0x000fc40003fc5270 */
[----:B------:R-:W-:Y:S02]  /*d200*/  SEL R10, R100, 0x80000000, P3 ;  /* 0x80000000640a7807 */ /* 0x000fe40001800000 */
[----:B------:R-:W-:Y:S02]  /*d210*/  SEL R11, R106, 0x80000000, P6 ;  /* 0x800000006a0b7807 */ /* 0x000fe40003000000 */
[----:B------:R-:W-:Y:S02]  /*d220*/  SHF.R.U32.HI R10, RZ, UR14, R10 ;  /* 0x0000000eff0a7c19 */ /* 0x000fe4000801160a */
[----:B--2---:R-:W-:Y:S02]  /*d230*/  SEL R7, R104, 0x80000000, P5 ;  /* 0x8000000068077807 */ /* 0x004fe40002800000 */
[----:B------:R-:W-:Y:S02]  /*d240*/  SEL R6, R102, 0x80000000, P4 ;  /* 0x8000000066067807 */ /* 0x000fe40002000000 */
[----:B------:R-:W-:-:S02]  /*d250*/  SHF.R.U32.HI R7, RZ, UR14, R7 ;  /* 0x0000000eff077c19 */ /* 0x000fc40008011607 */
[----:B------:R-:W-:Y:S02]  /*d260*/  SHF.R.U32.HI R96, RZ, UR14, R96 ;  /* 0x0000000eff607c19 */ /* 0x000fe40008011660 */
[----:B------:R-:W-:Y:S02]  /*d270*/  SHF.R.U32.HI R6, RZ, UR14, R6 ;  /* 0x0000000eff067c19 */ /* 0x000fe40008011606 */
[----:B------:R-:W-:Y:S02]  /*d280*/  SHF.R.U32.HI R11, RZ, UR14, R11 ;  /* 0x0000000eff0b7c19 */ /* 0x000fe4000801160b */
[----:B------:R-:W-:Y:S02]  /*d290*/  LOP3.LUT R10, R10, UR13, RZ, 0xc0, !PT ;  /* 0x0000000d0a0a7c12 */ /* 0x000fe4000f8ec0ff */
[----:B------:R-:W-:Y:S02]  /*d2a0*/  LOP3.LUT R7, R7, UR13, RZ, 0xc0, !PT ;  /* 0x0000000d07077c12 */ /* 0x000fe4000f8ec0ff */
[----:B------:R-:W-:-:S02]  /*d2b0*/  ISETP.NE.AND P3, PT, R108, 0x7fffffff, PT ;  /* 0x7fffffff6c00780c */ /* 0x000fc40003f65270 */
[----:B------:R-:W-:Y:S02]  /*d2c0*/  LOP3.LUT R96, R96, UR13, RZ, 0xc0, !PT ;  /* 0x0000000d60607c12 */ /* 0x000fe4000f8ec0ff */
[----:B------:R-:W-:Y:S02]  /*d2d0*/  LOP3.LUT R6, R6, UR13, RZ, 0xc0, !PT ;  /* 0x0000000d06067c12 */ /* 0x000fe4000f8ec0ff */
[----:B------:R-:W-:Y:S02]  /*d2e0*/  LOP3.LUT R11, R11, UR13, RZ, 0xc0, !PT ;  /* 0x0000000d0b0b7c12 */ /* 0x000fe4000f8ec0ff */
[----:B------:R-:W-:Y:S02]  /*d2f0*/  LEA R56, R10, UR4, 0x2 ;  /* 0x000000040a387c11 */ /* 0x000fe4000f8e10ff */
[----:B------:R-:W-:Y:S02]  /*d300*/  LEA R10, R7, UR4, 0x2 ;  /* 0x00000004070a7c11 */ /* 0x000fe4000f8e10ff */
[----:B0-----:R-:W-:-:S02]  /*d310*/  ISETP.NE.AND P6, PT, R86, 0x7fffffff, PT ;  /* 0x7fffffff5600780c */ /* 0x001fc40003fc5270 */
[----:B------:R-:W-:Y:S02]  /*d320*/  SEL R7, R108, 0x80000000, P3 ;  /* 0x800000006c077807 */ /* 0x000fe40001800000 */
[----:B----4-:R-:W-:Y:S01]  /*d330*/  ISETP.NE.AND P5, PT, R90, 0x7fffffff, PT ;  /* 0x7fffffff5a00780c */ /* 0x010fe20003fa5270 */
[----:B------:R-:W0:Y:S01]  /*d340*/  LDS R10, [R10+0x7500] ;  /* 0x007500000a0a7984 */ /* 0x000e220000000800 */
[----:B-1----:R-:W-:Y:S02]  /*d350*/  ISETP.NE.AND P3, PT, R94, 0x7fffffff, PT ;  /* 0x7fffffff5e00780c */ /* 0x002fe40003f65270 */
[----:B------:R-:W-:Y:S02]  /*d360*/  LEA R96, R96, UR4, 0x2 ;  /* 0x0000000460607c11 */ /* 0x000fe4000f8e10ff */
[----:B------:R-:W-:Y:S02]  /*d370*/  LEA R179, R11, UR4, 0x2 ;  /* 0x000000040bb37c11 */ /* 0x000fe4000f8e10ff */
[----:B------:R-:W-:Y:S01]  /*d380*/  LEA R183, R6, UR4, 0x2 ;  /* 0x0000000406b77c11 */ /* 0x000fe2000f8e10ff */
[----:B------:R-:W1:Y:S01]  /*d390*/  LDS R187, [R96+0x7500] ;  /* 0x0075000060bb7984 */ /* 0x000e620000000800 */
[----:B------:R-:W-:-:S02]  /*d3a0*/  SEL R11, R86, 0x80000000, P6 ;  /* 0x80000000560b7807 */ /* 0x000fc40003000000 */
[----:B------:R-:W-:Y:S01]  /*d3b0*/  SEL R57, R94, 0x80000000, P3 ;  /* 0x800000005e397807 */ /* 0x000fe20001800000 */
[----:B------:R2:W3:Y:S01]  /*d3c0*/  LDS R6, [R56+0x7500] ;  /* 0x0075000038067984 */ /* 0x0004e20000000800 */
[----:B------:R-:W-:Y:S02]  /*d3d0*/  SHF.R.U32.HI R7, RZ, UR14, R7 ;  /* 0x0000000eff077c19 */ /* 0x000fe40008011607 */
[----:B------:R-:W-:Y:S01]  /*d3e0*/  SHF.R.U32.HI R11, RZ, UR14, R11 ;  /* 0x0000000eff0b7c19 */ /* 0x000fe2000801160b */
[----:B------:R-:W4:Y:S01]  /*d3f0*/  LDS R183, [R183+0x7500] ;  /* 0x00750000b7b77984 */ /* 0x000f220000000800 */
[----:B------:R-:W-:Y:S02]  /*d400*/  SHF.R.U32.HI R57, RZ, UR14, R57 ;  /* 0x0000000eff397c19 */ /* 0x000fe40008011639 */
[----:B------:R-:W-:Y:S01]  /*d410*/  LOP3.LUT R7, R7, UR13, RZ, 0xc0, !PT ;  /* 0x0000000d07077c12 */ /* 0x000fe2000f8ec0ff */
[----:B------:R-:W5:Y:S01]  /*d420*/  LDS R179, [R179+0x7500] ;  /* 0x00750000b3b37984 */ /* 0x000f620000000800 */
[----:B--2---:R-:W-:-:S02]  /*d430*/  SEL R56, R90, 0x80000000, P5 ;  /* 0x800000005a387807 */ /* 0x004fc40002800000 */
[----:B------:R-:W-:Y:S02]  /*d440*/  LOP3.LUT R11, R11, UR13, RZ, 0xc0, !PT ;  /* 0x0000000d0b0b7c12 */ /* 0x000fe4000f8ec0ff */
[----:B------:R-:W-:Y:S02]  /*d450*/  SHF.R.U32.HI R56, RZ, UR14, R56 ;  /* 0x0000000eff387c19 */ /* 0x000fe40008011638 */
[----:B------:R-:W-:Y:S02]  /*d460*/  LOP3.LUT R57, R57, UR13, RZ, 0xc0, !PT ;  /* 0x0000000d39397c12 */ /* 0x000fe4000f8ec0ff */
[----:B------:R-:W-:Y:S02]  /*d470*/  LOP3.LUT R56, R56, UR13, RZ, 0xc0, !PT ;  /* 0x0000000d38387c12 */ /* 0x000fe4000f8ec0ff */
[----:B------:R-:W-:Y:S02]  /*d480*/  LEA R84, R7, UR4, 0x2 ;  /* 0x0000000407547c11 */ /* 0x000fe4000f8e10ff */
[----:B------:R-:W-:-:S02]  /*d490*/  LEA R199, R11, UR4, 0x2 ;  /* 0x000000040bc77c11 */ /* 0x000fc4000f8e10ff */
[----:B------:R-:W-:Y:S02]  /*d4a0*/  LEA R56, R56, UR4, 0x2 ;  /* 0x0000000438387c11 */ /* 0x000fe4000f8e10ff */
[----:B------:R-:W-:Y:S01]  /*d4b0*/  LEA R205, R57, UR4, 0x2 ;  /* 0x0000000439cd7c11 */ /* 0x000fe2000f8e10ff */
[----:B------:R-:W2:Y:S01]  /*d4c0*/  LDS R84, [R84+0x7500] ;  /* 0x0075000054547984 */ /* 0x000ea20000000800 */
[----:B------:R-:W-:Y:S01]  /*d4d0*/  ISETP.GT.AND P4, PT, R100, -0x1, PT ;  /* 0xffffffff6400780c */ /* 0x000fe20003f84270 */
[----:B0-----:R-:W-:Y:S01]  /*d4e0*/  IMAD.IADD R181, R39, 0x1, R10 ;  /* 0x0000000127b57824 */ /* 0x001fe200078e020a */
[----:B------:R-:W-:Y:S01]  /*d4f0*/  ISETP.GT.AND P6, PT, R102, -0x1, PT ;  /* 0xffffffff6600780c */ /* 0x000fe20003fc4270 */
[----:B------:R-:W-:Y:S01]  /*d500*/  LDS R199, [R199+0x7500] ;  /* 0x00750000c7c77984 */ /* 0x000fe20000000800 */
[----:B------:R-:W-:Y:S02]  /*d510*/  ISETP.GT.AND P3, PT, R104, -0x1, PT ;  /* 0xffffffff6800780c */ /* 0x000fe40003f64270 */
[----:B------:R-:W-:Y:S01]  /*d520*/  ISETP.GT.AND P5, PT, R106, -0x1, PT ;  /* 0xffffffff6a00780c */ /* 0x000fe20003fa4270 */
[----:B------:R0:W2:Y:S01]  /*d530*/  LDS R203, [R56+0x7500] ;  /* 0x0075000038cb7984 */ /* 0x0000a20000000800 */
[----:B------:R-:W-:Y:S01]  /*d540*/  SEL R7, R54, 0xffffffff, !P4 ;  /* 0xffffffff36077807 */ /* 0x000fe20006000000 */
[----:B-1----:R-:W-:Y:S01]  /*d550*/  IMAD.IADD R187, R36, 0x1, R187 ;  /* 0x0000000124bb7824 */ /* 0x002fe200078e02bb */
[C---:B------:R-:W-:Y:S01]  /*d560*/  SEL R11, R54.reuse, 0xffffffff, !P6 ;  /* 0xffffffff360b7807 */ /* 0x040fe20007000000 */
[----:B------:R-:W1:Y:S01]  /*d570*/  LDS R205, [R205+0x7500] ;  /* 0x00750000cdcd7984 */ /* 0x000e620000000800 */
[C---:B------:R-:W-:Y:S01]  /*d580*/  SEL R57, R54.reuse, 0xffffffff, !P3 ;  /* 0xffffffff36397807 */ /* 0x040fe20005800000 */
[----:B---3--:R-:W-:Y:S01]  /*d590*/  IMAD.IADD R185, R37, 0x1, R6 ;  /* 0x0000000125b97824 */ /* 0x008fe200078e0206 */
[----:B------:R-:W-:-:S02]  /*d5a0*/  SEL R59, R54, 0xffffffff, !P5 ;  /* 0xffffffff363b7807 */ /* 0x000fc40006800000 */
[----:B------:R-:W-:Y:S01]  /*d5b0*/  LOP3.LUT R189, R7, R100, RZ, 0x3c, !PT ;  /* 0x0000006407bd7212 */ /* 0x000fe200078e3cff */
[----:B----4-:R-:W-:Y:S01]  /*d5c0*/  IMAD.IADD R183, R38, 0x1, R183 ;  /* 0x0000000126b77824 */ /* 0x010fe200078e02b7 */
[----:B------:R-:W-:Y:S01]  /*d5d0*/  LOP3.LUT R191, R11, R102, RZ, 0x3c, !PT ;  /* 0x000000660bbf7212 */ /* 0x000fe200078e3cff */
[----:B------:R-:W-:Y:S01]  /*d5e0*/  IMAD.WIDE.U32 R6, R187, 0x4, R4 ;  /* 0x00000004bb067825 */ /* 0x000fe200078e0004 */
[----:B------:R-:W-:Y:S02]  /*d5f0*/  LOP3.LUT R193, R57, R104, RZ, 0x3c, !PT ;  /* 0x0000006839c17212 */ /* 0x000fe400078e3cff */
[----:B------:R-:W-:Y:S01]  /*d600*/  LOP3.LUT R195, R59, R106, RZ, 0x3c, !PT ;  /* 0x0000006a3bc37212 */ /* 0x000fe200078e3cff */
[----:B-----5:R-:W-:Y:S01]  /*d610*/  IMAD.IADD R179, R40, 0x1, R179 ;  /* 0x0000000128b37824 */ /* 0x020fe200078e02b3 */
[----:B------:R-:W-:Y:S01]  /*d620*/  ISETP.GT.AND P6, PT, R94, -0x1, PT ;  /* 0xffffffff5e00780c */ /* 0x000fe20003fc4270 */
[----:B------:R-:W-:Y:S01]  /*d630*/  IMAD.WIDE.U32 R10, R185, 0x4, R4 ;  /* 0x00000004b90a7825 */ /* 0x000fe200078e0004 */
[----:B------:R-:W-:Y:S01]  /*d640*/  STG.E desc[UR10][R6.64], R55 ;  /* 0x0000003706007986 */ /* 0x000fe2000c10190a */
[----:B------:R-:W-:-:S02]  /*d650*/  ISETP.GT.AND P3, PT, R108, -0x1, PT ;  /* 0xffffffff6c00780c */ /* 0x000fc40003f64270 */
[--C-:B0-----:R-:W-:Y:S01]  /*d660*/  IMAD.WIDE.U32 R56, R183, 0x4, R4.reuse ;  /* 0x00000004b7387825 */ /* 0x101fe200078e0004 */
[----:B------:R0:W-:Y:S01]  /*d670*/  STG.E desc[UR10][R10.64], R189 ;  /* 0x000000bd0a007986 */ /* 0x0001e2000c10190a */
[----:B------:R-:W-:Y:S02]  /*d680*/  ISETP.GT.AND P4, PT, R86, -0x1, PT ;  /* 0xffffffff5600780c */ /* 0x000fe40003f84270 */
[--C-:B------:R-:W-:Y:S01]  /*d690*/  IMAD.WIDE.U32 R58, R181, 0x4, R4.reuse ;  /* 0x00000004b53a7825 */ /* 0x100fe200078e0004 */
[----:B------:R-:W-:Y:S01]  /*d6a0*/  STG.E desc[UR10][R56.64], R191 ;  /* 0x000000bf38007986 */ /* 0x000fe2000c10190a */
[----:B------:R-:W-:Y:S02]  /*d6b0*/  ISETP.GT.AND P5, PT, R90, -0x1, PT ;  /* 0xffffffff5a00780c */ /* 0x000fe40003fa4270 */
[----:B------:R-:W-:Y:S01]  /*d6c0*/  IMAD.WIDE.U32 R60, R179, 0x4, R4 ;  /* 0x00000004b33c7825 */ /* 0x000fe200078e0004 */
[----:B------:R3:W-:Y:S01]  /*d6d0*/  STG.E desc[UR10][R58.64], R193 ;  /* 0x000000c13a007986 */ /* 0x0007e2000c10190a */
[----:B------:R-:W-:-:S02]  /*d6e0*/  SEL R197, R54, 0xffffffff, !P3 ;  /* 0xffffffff36c57807 */ /* 0x000fc40005800000 */
[C---:B------:R-:W-:Y:S01]  /*d6f0*/  SEL R201, R54.reuse, 0xffffffff, !P4 ;  /* 0xffffffff36c97807 */ /* 0x040fe20006000000 */
[----:B------:R4:W-:Y:S01]  /*d700*/  STG.E desc[UR10][R60.64], R195 ;  /* 0x000000c33c007986 */ /* 0x0009e2000c10190a */
[C---:B0-----:R-:W-:Y:S01]  /*d710*/  SEL R11, R54.reuse, 0xffffffff, !P6 ;  /* 0xffffffff360b7807 */ /* 0x041fe20007000000 */
[----:B--2---:R-:W-:Y:S01]  /*d720*/  IMAD.IADD R189, R41, 0x1, R84 ;  /* 0x0000000129bd7824 */ /* 0x004fe200078e0254 */
[----:B------:R-:W-:Y:S02]  /*d730*/  SEL R7, R54, 0xffffffff, !P5 ;  /* 0xffffffff36077807 */ /* 0x000fe40006800000 */
[----:B------:R-:W-:Y:S02]  /*d740*/  IADD3 R6, P3, PT, R53, UR6, RZ ;  /* 0x0000000635067c10 */ /* 0x000fe4000ff7e0ff */
[----:B------:R-:W-:Y:S01]  /*d750*/  LOP3.LUT R197, R197, R108, RZ, 0x3c, !PT ;  /* 0x0000006cc5c57212 */ /* 0x000fe200078e3cff */
[----:B---3--:R-:W-:Y:S01]  /*d760*/  IMAD.IADD R59, R44, 0x1, R203 ;  /* 0x000000012c3b7824 */ /* 0x008fe200078e02cb */
[----:B------:R-:W-:Y:S01]  /*d770*/  LOP3.LUT R193, R11, R94, RZ, 0x3c, !PT ;  /* 0x0000005e0bc17212 */ /* 0x000fe200078e3cff */
[----:B-1----:R-:W-:Y:S01]  /*d780*/  IMAD.IADD R53, R48, 0x1, R205 ;  /* 0x0000000130357824 */ /* 0x002fe200078e02cd */
[----:B------:R-:W-:Y:S01]  /*d790*/  LOP3.LUT R201, R201, R86, RZ, 0x3c, !PT ;  /* 0x00000056c9c97212 */ /* 0x000fe200078e3cff */
[----:B----4-:R-:W-:Y:S01]  /*d7a0*/  IMAD.IADD R61, R42, 0x1, R199 ;  /* 0x000000012a3d7824 */ /* 0x010fe200078e02c7 */
[----:B------:R-:W-:Y:S01]  /*d7b0*/  LOP3.LUT R191, R7, R90, RZ, 0x3c, !PT ;  /* 0x0000005a07bf7212 */ /* 0x000fe200078e3cff */
[----:B------:R-:W-:Y:S01]  /*d7c0*/  IMAD.WIDE.U32 R10, R189, 0x4, R4 ;  /* 0x00000004bd0a7825 */ /* 0x000fe200078e0004 */
[----:B------:R-:W-:-:S03]  /*d7d0*/  IADD3.X R7, PT, PT, R52, UR7, RZ, P3, !PT ;  /* 0x0000000734077c10 */ /* 0x000fc60009ffe4ff */
[--C-:B------:R-:W-:Y:S01]  /*d7e0*/  IMAD.WIDE.U32 R54, R61, 0x4, R4.reuse ;  /* 0x000000043d367825 */ /* 0x100fe200078e0004 */
[----:B------:R-:W-:Y:S03]  /*d7f0*/  STG.E desc[UR10][R10.64], R197 ;  /* 0x000000c50a007986 */ /* 0x000fe6000c10190a */
[--C-:B------:R-:W-:Y:S01]  /*d800*/  IMAD.WIDE.U32 R56, R59, 0x4, R4.reuse ;  /* 0x000000043b387825 */ /* 0x100fe200078e0004 */
[----:B------:R-:W-:Y:S03]  /*d810*/  STG.E desc[UR10][R54.64], R201 ;  /* 0x000000c936007986 */ /* 0x000fe6000c10190a */
[----:B------:R-:W-:Y:S01]  /*d820*/  IMAD.WIDE.U32 R4, R53, 0x4, R4 ;  /* 0x0000000435047825 */ /* 0x000fe200078e0004 */
[----:B------:R-:W-:Y:S04]  /*d830*/  STG.E desc[UR10][R56.64], R191 ;  /* 0x000000bf38007986 */ /* 0x000fe8000c10190a */
[----:B------:R0:W-:Y:S01]  /*d840*/  STG.E desc[UR10][R4.64], R193 ;  /* 0x000000c104007986 */ /* 0x0001e2000c10190a */
[----:B------:R-:W-:Y:S08]  /*d850*/  BAR.SYNC.DEFER_BLOCKING 0x0 ;  /* 0x0000000000007b1d */ /* 0x000ff00000010000 */
[----:B0-----:R-:W0:Y:S01]  /*d860*/  LDC.64 R4, c[0x0][0x398] ;  /* 0x0000e600ff047b82 */ /* 0x001e220000000a00 */
        /* <DEDUP_REMOVED lines=39> */
[----:B------:R-:W-:-:S02]  /*dae0*/  VIADD R43, R43, 0xffffe2c0 ;  /* 0xffffe2c02b2b7836 */ /* 0x000fc40000000000 */
[----:B------:R-:W-:Y:S02]  /*daf0*/  @!P1 IMAD.IADD R46, R8, 0x1, R63 ;  /* 0x00000001082e9824 */ /* 0x000fe400078e023f */
[----:B------:R-:W-:Y:S01]  /*db00*/  VIADD R3, R3, 0x1d40 ;  /* 0x00001d4003037836 */ /* 0x000fe20000000000 */
[----:B------:R-:W-:Y:S01]  /*db10*/  ISETP.GT.AND P3, PT, R43, 0x1d3f, PT ;  /* 0x00001d3f2b00780c */ /* 0x000fe20003f64270 */
[--C-:B0-----:R-:W-:Y:S01]  /*db20*/  IMAD.WIDE.U32 R6, R119, 0x4, R4.reuse ;  /* 0x0000000477067825 */ /* 0x101fe200078e0004 */
[----:B--2---:R-:W-:Y:S04]  /*db30*/  STS [R0], R195 ;  /* 0x000000c300007388 */ /* 0x004fe80000000800 */
[----:B---3--:R-:W-:Y:S04]  /*db40*/  STS [R0+0x300], R199 ;  /* 0x000300c700007388 */ /* 0x008fe80000000800 */
[----:B----4-:R-:W-:Y:S04]  /*db50*/  STS [R0+0x600], R203 ;  /* 0x000600cb00007388 */ /* 0x010fe80000000800 */
[----:B-----5:R-:W-:Y:S04]  /*db60*/  STS [R0+0x900], R205 ;  /* 0x000900cd00007388 */ /* 0x020fe80000000800 */
[----:B------:R-:W-:Y:S04]  /*db70*/  STS [R0+0xc00], R207 ;  /* 0x000c00cf00007388 */ /* 0x000fe80000000800 */
[----:B------:R-:W-:Y:S04]  /*db80*/  STS [R0+0xf00], R209 ;  /* 0x000f00d100007388 */ /* 0x000fe80000000800 */
[----:B------:R0:W-:Y:S04]  /*db90*/  STS [R0+0x1200], R11 ;  /* 0x0012000b00007388 */ /* 0x0001e80000000800 */
[----:B------:R-:W-:Y:S04]  /*dba0*/  STS [R0+0x1500], R55 ;  /* 0x0015003700007388 */ /* 0x000fe80000000800 */
[----:B------:R-:W-:Y:S01]  /*dbb0*/  STS [R0+0x1800], R57 ;  /* 0x0018003900007388 */ /* 0x000fe20000000800 */
[----:B0-----:R-:W-:-:S03]  /*dbc0*/  IMAD.WIDE.U32 R10, R117, 0x4, R4 ;  /* 0x00000004750a7825 */ /* 0x001fc600078e0004 */
        /* <DEDUP_REMOVED lines=69> */
[----:B------:R-:W5:Y:S01]  /*e020*/  LDS R207, [R49+0x98] ;  /* 0x0000980031cf7984 */ /* 0x000f620000000800 */
[----:B------:R-:W-:Y:S08]  /*e030*/  BAR.SYNC.DEFER_BLOCKING 0x0 ;  /* 0x0000000000007b1d */ /* 0x000ff00000010000 */
[----:B------:R-:W-:Y:S06]  /*e040*/  BAR.SYNC.DEFER_BLOCKING 0x0 ;  /* 0x0000000000007b1d */ /* 0x000fec0000010000 */
[----:B0-----:R-:W-:Y:S04]  /*e050*/  STS [R62], R55 ;  /* 0x000000373e007388 */ /* 0x001fe80000000800 */
[----:B-1----:R-:W-:Y:S04]  /*e060*/  STS [R64], R57 ;  /* 0x0000003940007388 */ /* 0x002fe80000000800 */
[----:B--2---:R0:W-:Y:S04]  /*e070*/  STS [R65], R84 ;  /* 0x0000005441007388 */ /* 0x0041e80000000800 */
[----:B---3--:R-:W-:Y:S04]  /*e080*/  STS [R66], R117 ;  /* 0x0000007542007388 */ /* 0x008fe80000000800 */
[----:B----4-:R-:W-:Y:S01]  /*e090*/  STS [R75], R52 ;  /* 0x000000344b007388 */ /* 0x010fe20000000800 */
[----:B0-----:R-:W-:-:S03]  /*e0a0*/  IMAD.WIDE.U32 R64, R129, 0x4, R4 ;  /* 0x0000000481407825 */ /* 0x001fc600078e0004 */
[----:B-----5:R0:W-:Y:S04]  /*e0b0*/  STS [R77], R54 ;  /* 0x000000364d007388 */ /* 0x0201e80000000800 */
[----:B------:R1:W-:Y:S04]  /*e0c0*/  STS [R79], R56 ;  /* 0x000000384f007388 */ /* 0x0003e80000000800 */
[----:B------:R2:W-:Y:S01]  /*e0d0*/  STS [R83], R58 ;  /* 0x0000003a53007388 */ /* 0x0005e20000000800 */
[----:B0-----:R-:W-:-:S03]  /*e0e0*/  IMAD.WIDE.U32 R54, R121, 0x4, R4 ;  /* 0x0000000479367825 */ /* 0x001fc600078e0004 */
[----:B------:R-:W-:Y:S01]  /*e0f0*/  STS [R72], R119 ;  /* 0x0000007748007388 */ /* 0x000fe20000000800 */
[----:B-1----:R-:W-:-:S03]  /*e100*/  IMAD.WIDE.U32 R56, R131, 0x4, R4 ;  /* 0x0000000483387825 */ /* 0x002fc600078e0004 */
[----:B------:R-:W-:Y:S01]  /*e110*/  STS [R80], R191 ;  /* 0x000000bf50007388 */ /* 0x000fe20000000800 */
[----:B--2---:R-:W-:-:S03]  /*e120*/  IMAD.WIDE.U32 R58, R59, 0x4, R4 ;  /* 0x000000043b3a7825 */ /* 0x004fc600078e0004 */
[----:B------:R-:W-:Y:S04]  /*e130*/  STS [R88], R193 ;  /* 0x000000c158007388 */ /* 0x000fe80000000800 */
[----:B------:R0:W-:Y:S04]  /*e140*/  STS [R67], R60 ;  /* 0x0000003c43007388 */ /* 0x0001e80000000800 */
[----:B------:R1:W-:Y:S04]  /*e150*/  STS [R85], R86 ;  /* 0x0000005655007388 */ /* 0x0003e80000000800 */
[----:B------:R2:W-:Y:S01]  /*e160*/  STS [R87], R90 ;  /* 0x0000005a57007388 */ /* 0x0005e20000000800 */
[----:B0-----:R-:W-:-:S03]  /*e170*/  IMAD.WIDE.U32 R66, R127, 0x4, R4 ;  /* 0x000000047f427825 */ /* 0x001fc600078e0004 */
[----:B------:R0:W-:Y:S01]  /*e180*/  STS [R73], R94 ;  /* 0x0000005e49007388 */ /* 0x0001e20000000800 */
[----:B-1----:R-:W-:-:S03]  /*e190*/  IMAD.WIDE.U32 R84, R141, 0x4, R4 ;  /* 0x000000048d547825 */ /* 0x002fc600078e0004 */
[----:B------:R-:W-:Y:S01]  /*e1a0*/  STS [R68], R195 ;  /* 0x000000c344007388 */ /* 0x000fe20000000800 */
[----:B--2---:R-:W-:-:S03]  /*e1b0*/  IMAD.WIDE.U32 R86, R149, 0x4, R4 ;  /* 0x0000000495567825 */ /* 0x004fc600078e0004 */
[----:B------:R1:W-:Y:S01]  /*e1c0*/  STS [R91], R96 ;  /* 0x000000605b007388 */ /* 0x0003e20000000800 */
[----:B0-----:R-:W-:-:S03]  /*e1d0*/  IMAD.WIDE.U32 R72, R139, 0x4, R4 ;  /* 0x000000048b487825 */ /* 0x001fc600078e0004 */
[----:B------:R-:W-:Y:S01]  /*e1e0*/  STS [R70], R197 ;  /* 0x000000c546007388 */ /* 0x000fe20000000800 */
[----:B------:R-:W-:-:S03]  /*e1f0*/  IMAD.WIDE.U32 R60, R61, 0x4, R4 ;  /* 0x000000043d3c7825 */ /* 0x000fc600078e0004 */
[----:B------:R-:W-:Y:S01]  /*e200*/  STS [R92], R199 ;  /* 0x000000c75c007388 */ /* 0x000fe20000000800 */
[----:B-1----:R-:W-:-:S03]  /*e210*/  IMAD.WIDE.U32 R90, R151, 0x4, R4 ;  /* 0x00000004975a7825 */ /* 0x002fc600078e0004 */
[----:B------:R0:W-:Y:S04]  /*e220*/  STS [R69], R98 ;  /* 0x0000006245007388 */ /* 0x0001e80000000800 */
        /* <DEDUP_REMOVED lines=36> */
[--C-:B--2---:R-:W-:Y:S01]  /*e470*/  IMAD.WIDE.U32 R78, R147, 0x4, R4.reuse ;  /* 0x00000004934e7825 */ /* 0x104fe200078e0004 */
[----:B------:R-:W-:Y:S03]  /*e480*/  BAR.SYNC.DEFER_BLOCKING 0x0 ;  /* 0x0000000000007b1d */ /* 0x000fe60000010000 */
[----:B0-----:R-:W-:-:S04]  /*e490*/  IMAD.WIDE.U32 R114, R175, 0x4, R4 ;  /* 0x00000004af727825 */ /* 0x001fc800078e0004 */
[----:B-1----:R-:W-:-:S04]  /*e4a0*/  IMAD.WIDE.U32 R82, R143, 0x4, R4 ;  /* 0x000000048f527825 */ /* 0x002fc800078e0004 */
[----:B------:R-:W-:-:S04]  /*e4b0*/  IMAD.WIDE.U32 R126, R179, 0x4, R4 ;  /* 0x00000004b37e7825 */ /* 0x000fc800078e0004 */
[----:B------:R-:W-:-:S04]  /*e4c0*/  IMAD.WIDE.U32 R122, R181, 0x4, R4 ;  /* 0x00000004b57a7825 */ /* 0x000fc800078e0004 */
[----:B------:R-:W-:-:S04]  /*e4d0*/  IMAD.WIDE.U32 R120, R183, 0x4, R4 ;  /* 0x00000004b7787825 */ /* 0x000fc800078e0004 */
[--C-:B------:R-:W-:Y:S01]  /*e4e0*/  IMAD.WIDE.U32 R118, R185, 0x4, R4.reuse ;  /* 0x00000004b9767825 */ /* 0x100fe200078e0004 */
[----:B------:R-:W0:Y:S03]  /*e4f0*/  LDS R131, [R0] ;  /* 0x0000000000837984 */ /* 0x000e260000000800 */
[--C-:B------:R-:W-:Y:S01]  /*e500*/  IMAD.WIDE.U32 R116, R187, 0x4, R4.reuse ;  /* 0x00000004bb747825 */ /* 0x100fe200078e0004 */
[----:B------:R-:W1:Y:S03]  /*e510*/  LDS R133, [R0+0x300] ;  /* 0x0003000000857984 */ /* 0x000e660000000800 */
[--C-:B------:R-:W-:Y:S01]  /*e520*/  IMAD.WIDE.U32 R128, R189, 0x4, R4.reuse ;  /* 0x00000004bd807825 */ /* 0x100fe200078e0004 */
[----:B------:R-:W2:Y:S03]  /*e530*/  LDS R135, [R0+0x600] ;  /* 0x0006000000877984 */ /* 0x000ea60000000800 */
[----:B------:R-:W-:Y:S01]  /*e540*/  IMAD.WIDE.U32 R4, R53, 0x4, R4 ;  /* 0x0000000435047825 */ /* 0x000fe200078e0004 */
        /* <DEDUP_REMOVED lines=74> */
[----:B------:R0:W-:Y:S01]  /*e9f0*/  STG.E desc[UR10][R4.64], R207 ;  /* 0x000000cf04007986 */ /* 0x0001e2000c10190a */
[----:B------:R-:W-:Y:S06]  /*ea00*/  BAR.SYNC.DEFER_BLOCKING 0x0 ;  /* 0x0000000000007b1d */ /* 0x000fec0000010000 */
[----:B------:R-:W-:Y:S05]  /*ea10*/  @P3 BRA `(.L_x_63) ;  /* 0xffffff8800883947 */ /* 0x000fea000383ffff */
.L_x_62:
[----:B------:R-:W-:-:S13]  /*ea20*/  ISETP.GE.AND P0, PT, R3, R2, PT ;  /* 0x000000020300720c */ /* 0x000fda0003f06270 */
[----:B------:R-:W-:Y:S05]  /*ea30*/  @P0 EXIT ;  /* 0x000000000000094d */ /* 0x000fea0003800000 */
[----:B------:R-:W-:Y:S05]  /*ea40*/  WARPSYNC.ALL ;  /* 0x0000000000007948 */ /* 0x000fea0003800000 */
[----:B------:R-:W4:Y:S01]  /*ea50*/  SHFL.IDX PT, R41, R43, RZ, 0x1f ;  /* 0x00001fff2b297589 */ /* 0x000f2200000e0000 */
[----:B------:R-:W5:Y:S01]  /*ea60*/  LDCU.64 UR4, c[0x0][0x380] ;  /* 0x00007000ff0477ac */ /* 0x000f620008000a00 */
[C---:B0-----:R-:W-:Y:S01]  /*ea70*/  IADD3 R128, P0, PT, R125.reuse, R3, RZ ;  /* 0x000000037d807210 */ /* 0x041fe20007f1e0ff */
[C---:B------:R-:W-:Y:S01]  /*ea80*/  VIADD R40, R125.reuse, 0xc0 ;  /* 0x000000c07d287836 */ /* 0x040fe20000000000 */
[C---:B------:R-:W-:Y:S01]  /*ea90*/  LOP3.LUT R25, R125.reuse, 0xc00, RZ, 0xfc, !PT ;  /* 0x00000c007d197812 */ /* 0x040fe200078efcff */
[----:B------:R-:W-:Y:S01]  /*eaa0*/  VIADD R39, R125, 0x180 ;  /* 0x000001807d277836 */ /* 0x000fe20000000000 */
[----:B------:R-:W-:Y:S01]  /*eab0*/  LEA.HI.X.SX32 R3, R3, RZ, 0x1, P0 ;  /* 0x000000ff03037211 */ /* 0x000fe200000f0eff */
[----:B------:R-:W-:-:S02]  /*eac0*/  IMAD.SHL.U32 R129, R128, 0x4, RZ ;  /* 0x0000000480817824 */ /* 0x000fc400078e00ff */
[C---:B------:R-:W-:Y:S01]  /*ead0*/  VIADD R38, R125.reuse, 0x240 ;  /* 0x000002407d267836 */ /* 0x040fe20000000000 */
[----:B------:R-:W-:Y:S01]  /*eae0*/  SHF.L.U64.HI R128, R128, 0x2, R3 ;  /* 0x0000000280807819 */ /* 0x000fe20000010203 */
[----:B------:R-:W-:Y:S02]  /*eaf0*/  IMAD.MOV.U32 R87, RZ, RZ, -0x1 ;  /* 0xffffffffff577424 */ /* 0x000fe400078e00ff */
[----:B------:R-:W-:Y:S02]  /*eb00*/  IMAD.MOV.U32 R127, RZ, RZ, -0x1 ;  /* 0xffffffffff7f7424 */ /* 0x000fe400078e00ff */
[----:B------:R-:W-:Y:S02]  /*eb10*/  IMAD.MOV.U32 R131, RZ, RZ, -0x1 ;  /* 0xffffffffff837424 */ /* 0x000fe400078e00ff */
[----:B------:R-:W-:Y:S02]  /*eb20*/  IMAD.MOV.U32 R133, RZ, RZ, -0x1 ;  /* 0xffffffffff857424 */ /* 0x000fe400078e00ff */
[----:B------:R-:W-:Y:S01]  /*eb30*/  VIADD R37, R125, 0x300 ;  /* 0x000003007d257836 */ /* 0x000fe20000000000 */
[----:B-----5:R-:W-:Y:S01]  /*eb40*/  IADD3 R84, P0, PT, R129, UR4, RZ ;  /* 0x0000000481547c10 */ /* 0x020fe2000ff1e0ff */
[----:B------:R-:W-:-:S02]  /*eb50*/  VIADD R36, R125, 0x3c0 ;  /* 0x000003c07d247836 */ /* 0x000fc40000000000 */
[C---:B------:R-:W-:Y:S01]  /*eb60*/  VIADD R35, R125.reuse, 0x480 ;  /* 0x000004807d237836 */ /* 0x040fe20000000000 */
[----:B------:R-:W-:Y:S01]  /*eb70*/  IADD3.X R85, PT, PT, R128, UR5, RZ, P0, !PT ;  /* 0x0000000580557c10 */ /* 0x000fe200087fe4ff */
[C---:B------:R-:W-:Y:S01]  /*eb80*/  VIADD R34, R125.reuse, 0x540 ;  /* 0x000005407d227836 */ /* 0x040fe20000000000 */
[CC--:B----4-:R-:W-:Y:S01]  /*eb90*/  ISETP.GE.AND P5, PT, R125.reuse, R41.reuse, PT ;  /* 0x000000297d00720c */ /* 0x0d0fe20003fa6270 */
[----:B------:R-:W-:Y:S01]  /*eba0*/  VIADD R33, R125, 0x600 ;  /* 0x000006007d217836 */ /* 0x000fe20000000000 */
[-C--:B------:R-:W-:Y:S01]  /*ebb0*/  ISETP.GE.AND P6, PT, R40, R41.reuse, PT ;  /* 0x000000292800720c */ /* 0x080fe20003fc6270 */
[----:B------:R-:W-:Y:S01]  /*ebc0*/  IMAD.MOV.U32 R135, RZ, RZ, -0x1 ;  /* 0xffffffffff877424 */ /* 0x000fe200078e00ff */
[-C--:B------:R-:W-:Y:S01]  /*ebd0*/  ISETP.GE.AND P0, PT, R39, R41.reuse, PT ;  /* 0x000000292700720c */ /* 0x080fe20003f06270 */
[----:B------:R-:W-:Y:S01]  /*ebe0*/  IMAD.MOV.U32 R137, RZ, RZ, -0x1 ;  /* 0xffffffffff897424 */ /* 0x000fe200078e00ff */
[-C--:B------:R-:W-:Y:S01]  /*ebf0*/  ISETP.GE.AND P3, PT, R38, R41.reuse, PT ;  /* 0x000000292600720c */ /* 0x080fe20003f66270 */
[----:B------:R-:W-:Y:S01]  /*ec00*/  IMAD.MOV.U32 R139, RZ, RZ, -0x1 ;  /* 0xffffffffff8b7424 */ /* 0x000fe200078e00ff */
[----:B------:R-:W-:Y:S01]  /*ec10*/  ISETP.GE.AND P4, PT, R37, R41, PT ;  /* 0x000000292500720c */ /* 0x000fe20003f86270 */
[----:B------:R-:W-:-:S02]  /*ec20*/  IMAD.MOV.U32 R141, RZ, RZ, -0x1 ;  /* 0xffffffffff8d7424 */ /* 0x000fc400078e00ff */
[----:B------:R-:W-:Y:S02]  /*ec30*/  IMAD.MOV.U32 R143, RZ, RZ, -0x1 ;  /* 0xffffffffff8f7424 */ /* 0x000fe400078e00ff */
[C---:B------:R-:W-:Y:S01]  /*ec40*/  VIADD R32, R125.reuse, 0x6c0 ;  /* 0x000006c07d207836 */ /* 0x040fe20000000000 */
[----:B------:R-:W4:Y:S01]  /*ec50*/  @!P5 LDG.E R87, desc[UR10][R84.64] ;  /* 0x0000000a5457d981 */ /* 0x000f22000c1e1900 */
[-C--:B------:R-:W-:Y:S01]  /*ec60*/  ISETP.GE.AND P5, PT, R36, R41.reuse, PT ;  /* 0x000000292400720c */ /* 0x080fe20003fa6270 */
[C---:B------:R-:W-:Y:S02]  /*ec70*/  VIADD R31, R125.reuse, 0x780 ;  /* 0x000007807d1f7836 */ /* 0x040fe40000000000 */
[----:B------:R-:W-:Y:S01]  /*ec80*/  VIADD R30, R125, 0x840 ;  /* 0x000008407d1e7836 */ /* 0x000fe20000000000 */
[----:B------:R-:W5:Y:S01]  /*ec90*/  @!P6 LDG.E R127, desc[UR10][R84.64+0x300] ;  /* 0x0003000a547fe981 */ /* 0x000f62000c1e1900 */
[----:B------:R-:W-:Y:S01]  /*eca0*/  ISETP.GE.AND P6, PT, R35, R41, PT ;  /* 0x000000292300720c */ /* 0x000fe20003fc6270 */
[----:B------:R-:W-:-:S02]  /*ecb0*/  VIADD R29, R125, 0x900 ;  /* 0x000009007d1d7836 */ /* 0x000fc40000000000 */
[----:B------:R-:W-:Y:S01]  /*ecc0*/  VIADD R28, R125, 0x9c0 ;  /* 0x000009c07d1c7836 */ /* 0x000fe20000000000 */
[----:B------:R-:W5:Y:S01]  /*ecd0*/  @!P0 LDG.E R131, desc[UR10][R84.64+0x600] ;  /* 0x0006000a54838981 */ /* 0x000f62000c1e1900 */
[-C--:B------:R-:W-:Y:S01]  /*ece0*/  ISETP.GE.AND P0, PT, R34, R41.reuse, PT ;  /* 0x000000292200720c */ /* 0x080fe20003f06270 */
[----:B------:R-:W-:Y:S02]  /*ecf0*/  IMAD.MOV.U32 R145, RZ, RZ, -0x1 ;  /* 0xffffffffff917424 */ /* 0x000fe400078e00ff */
[----:B------:R-:W-:Y:S01]  /*ed00*/  IMAD.MOV.U32 R147, RZ, RZ, -0x1 ;  /* 0xffffffffff937424 */ /* 0x000fe200078e00ff */
[----:B------:R-:W5:Y:S01]  /*ed10*/  @!P3 LDG.E R133, desc[UR10][R84.64+0x900] ;  /* 0x0009000a5485b981 */ /* 0x000f62000c1e1900 */
[-C--:B------:R-:W-:Y:S01]  /*ed20*/  ISETP.GE.AND P3, PT, R33, R41.reuse, PT ;  /* 0x000000292100720c */ /* 0x080fe20003f66270 */
[----:B------:R-:W-:Y:S02]  /*ed30*/  IMAD.MOV.U32 R149, RZ, RZ, -0x1 ;  /* 0xffffffffff957424 */ /* 0x000fe400078e00ff */
[----:B------:R-:W-:Y:S01]  /*ed40*/  IMAD.MOV.U32 R151, RZ, RZ, -0x1 ;  /* 0xffffffffff977424 */ /* 0x000fe200078e00ff */
[----:B------:R-:W5:Y:S01]  /*ed50*/  @!P4 LDG.E R135, desc[UR10][R84.64+0xc00] ;  /* 0x000c000a5487c981 */ /* 0x000f62000c1e1900 */
[----:B------:R-:W-:Y:S01]  /*ed60*/  ISETP.GE.AND P4, PT, R32, R41, PT ;  /* 0x000000292000720c */ /* 0x000fe20003f86270 */
[----:B------:R-:W-:-:S02]  /*ed70*/  IMAD.MOV.U32 R153, RZ, RZ, -0x1 ;  /* 0xffffffffff997424 */ /* 0x000fc400078e00ff */
[----:B------:R-:W-:Y:S01]  /*ed80*/  VIADD R27, R125, 0xa80 ;  /* 0x00000a807d1b7836 */ /* 0x000fe20000000000 */
[----:B------:R-:W5:Y:S01]  /*ed90*/  @!P5 LDG.E R137, desc[UR10][R84.64+0xf00] ;  /* 0x000f000a5489d981 */ /* 0x000f62000c1e1900 */
[-C--:B------:R-:W-:Y:S01]  /*eda0*/  ISETP.GE.AND P5, PT, R31, R41.reuse, PT ;  /* 0x000000291f00720c */ /* 0x080fe20003fa6270 */
[C---:B------:R-:W-:Y:S02]  /*edb0*/  VIADD R26, R125.reuse, 0xb40 ;  /* 0x00000b407d1a7836 */ /* 0x040fe40000000000 */
[C---:B------:R-:W-:Y:S01]  /*edc0*/  VIADD R24, R125.reuse, 0xcc0 ;  /* 0x00000cc07d187836 */ /* 0x040fe20000000000 */
[----:B------:R-:W5:Y:S01]  /*edd0*/  @!P6 LDG.E R139, desc[UR10][R84.64+0x1200] ;  /* 0x0012000a548be981 */ /* 0x000f62000c1e1900 */
[-C--:B------:R-:W-:Y:S01]  /*ede0*/  ISETP.GE.AND P6, PT, R30, R41.reuse, PT ;  /* 0x000000291e00720c */ /* 0x080fe20003fc6270 */
[----:B---3--:R-:W-:Y:S02]  /*edf0*/  VIADD R23, R125, 0xd80 ;  /* 0x00000d807d177836 */ /* 0x008fe40000000000 */
[----:B------:R-:W-:Y:S01]  /*ee00*/  IMAD.MOV.U32 R155, RZ, RZ, -0x1 ;  /* 0xffffffffff9b7424 */ /* 0x000fe200078e00ff */
[----:B------:R-:W3:Y:S01]  /*ee10*/  @!P0 LDG.E R141, desc[UR10][R84.64+0x1500] ;  /* 0x0015000a548d8981 */ /* 0x000ee2000c1e1900 */
[----:B------:R-:W-:Y:S01]  /*ee20*/  ISETP.GE.AND P0, PT, R29, R41, PT ;  /* 0x000000291d00720c */ /* 0x000fe20003f06270 */
[----:B------:R-:W-:-:S02]  /*ee30*/  IMAD.MOV.U32 R157, RZ, RZ, -0x1 ;  /* 0xffffffffff9d7424 */ /* 0x000fc400078e00ff */
[----:B------:R-:W-:Y:S01]  /*ee40*/  IMAD.MOV.U32 R159, RZ, RZ, -0x1 ;  /* 0xffffffffff9f7424 */ /* 0x000fe200078e00ff */
[----:B------:R-:W3:Y:S01]  /*ee50*/  @!P3 LDG.E R143, desc[UR10][R84.64+0x1800] ;  /* 0x0018000a548fb981 */ /* 0x000ee2000c1e1900 */
[-C--:B------:R-:W-:Y:S01]  /*ee60*/  ISETP.GE.AND P3, PT, R28, R41.reuse, PT ;  /* 0x000000291c00720c */ /* 0x080fe20003f66270 */
[----:B------:R-:W-:Y:S02]  /*ee70*/  IMAD.MOV.U32 R161, RZ, RZ, -0x1 ;  /* 0xffffffffffa17424 */ /* 0x000fe400078e00ff */
[----:B------:R-:W-:Y:S01]  /*ee80*/  IMAD.MOV.U32 R163, RZ, RZ, -0x1 ;  /* 0xffffffffffa37424 */ /* 0x000fe200078e00ff */
[----:B------:R-:W3:Y:S01]  /*ee90*/  @!P4 LDG.E R145, desc[UR10][R84.64+0x1b00] ;  /* 0x001b000a5491c981 */ /* 0x000ee2000c1e1900 */
[-C--:B------:R-:W-:Y:S01]  /*eea0*/  ISETP.GE.AND P4, PT, R27, R41.reuse, PT ;  /* 0x000000291b00720c */ /* 0x080fe20003f86270 */
[C---:B------:R-:W-:Y:S02]  /*eeb0*/  VIADD R22, R125.reuse, 0xe40 ;  /* 0x00000e407d167836 */ /* 0x040fe40000000000 */
[C---:B------:R-:W-:Y:S01]  /*eec0*/  VIADD R21, R125.reuse, 0xf00 ;  /* 0x00000f007d157836 */ /* 0x040fe20000000000 */
[----:B------:R-:W3:Y:S01]  /*eed0*/  @!P5 LDG.E R147, desc[UR10][R84.64+0x1e00] ;  /* 0x001e000a5493d981 */ /* 0x000ee2000c1e1900 */
[----:B------:R-:W-:Y:S01]  /*eee0*/  ISETP.GE.AND P5, PT, R26, R41, PT ;  /* 0x000000291a00720c */ /* 0x000fe20003fa6270 */
[----:B------:R-:W-:-:S02]  /*eef0*/  VIADD R20, R125, 0xfc0 ;  /* 0x00000fc07d147836 */ /* 0x000fc40000000000 */
[----:B------:R-:W-:Y:S01]  /*ef00*/  VIADD R19, R125, 0x1080 ;  /* 0x000010807d137836 */ /* 0x000fe20000000000 */
[----:B------:R-:W3:Y:S01]  /*ef10*/  @!P6 LDG.E R149, desc[UR10][R84.64+0x2100] ;  /* 0x0021000a5495e981 */ /* 0x000ee2000c1e1900 */
[-C--:B------:R-:W-:Y:S01]  /*ef20*/  ISETP.GE.AND P6, PT, R25, R41.reuse, PT ;  /* 0x000000291900720c */ /* 0x080fe20003fc6270 */
[----:B--2---:R-:W-:Y:S02]  /*ef30*/  VIADD R18, R125, 0x1140 ;  /* 0x000011407d127836 */ /* 0x004fe40000000000 */
[----:B------:R-:W-:Y:S01]  /*ef40*/  IMAD.MOV.U32 R165, RZ, RZ, -0x1 ;  /* 0xffffffffffa57424 */ /* 0x000fe200078e00ff */
[----:B------:R-:W2:Y:S01]  /*ef50*/  @!P0 LDG.E R151, desc[UR10][R84.64+0x2400] ;  /* 0x0024000a54978981 */ /* 0x000ea2000c1e1900 */
[-C--:B------:R-:W-:Y:S01]  /*ef60*/  ISETP.GE.AND P0, PT, R24, R41.reuse, PT ;  /* 0x000000291800720c */ /* 0x080fe20003f06270 */
[----:B------:R-:W-:Y:S02]  /*ef70*/  IMAD.MOV.U32 R167, RZ, RZ, -0x1 ;  /* 0xffffffffffa77424 */ /* 0x000fe400078e00ff */
[----:B------:R-:W-:Y:S01]  /*ef80*/  IMAD.MOV.U32 R169, RZ, RZ, -0x1 ;  /* 0xffffffffffa97424 */ /* 0x000fe200078e00ff */
[----:B------:R-:W2:Y:S01]  /*ef90*/  @!P3 LDG.E R153, desc[UR10][R84.64+0x2700] ;  /* 0x0027000a5499b981 */ /* 0x000ea2000c1e1900 */
[----:B------:R-:W-:Y:S01]  /*efa0*/  ISETP.GE.AND P3, PT, R23, R41, PT ;  /* 0x000000291700720c */ /* 0x000fe20003f66270 */
[----:B------:R-:W-:-:S02]  /*efb0*/  IMAD.MOV.U32 R171, RZ, RZ, -0x1 ;  /* 0xffffffffffab7424 */ /* 0x000fc400078e00ff */
[----:B------:R-:W-:Y:S01]  /*efc0*/  IMAD.MOV.U32 R173, RZ, RZ, -0x1 ;  /* 0xffffffffffad7424 */ /* 0x000fe200078e00ff */
[----:B------:R-:W2:Y:S01]  /*efd0*/  @!P4 LDG.E R155, desc[UR10][R84.64+0x2a00] ;  /* 0x002a000a549bc981 */ /* 0x000ea2000c1e1900 */
[-C--:B------:R-:W-:Y:S01]  /*efe0*/  ISETP.GE.AND P4, PT, R22, R41.reuse, PT ;  /* 0x000000291600720c */ /* 0x080fe20003f86270 */
[C---:B------:R-:W-:Y:S02]  /*eff0*/  VIADD R17, R125.reuse, 0x1200 ;  /* 0x000012007d117836 */ /* 0x040fe40000000000 */
[----:B------:R-:W-:Y:S01]  /*f000*/  VIADD R16, R125, 0x12c0 ;  /* 0x000012c07d107836 */ /* 0x000fe20000000000 */
[----:B------:R-:W2:Y:S01]  /*f010*/  @!P5 LDG.E R157, desc[UR10][R84.64+0x2d00] ;  /* 0x002d000a549dd981 */ /* 0x000ea2000c1e1900 */
[-C--:B------:R-:W-:Y:S01]  /*f020*/  ISETP.GE.AND P5, PT, R21, R41.reuse, PT ;  /* 0x000000291500720c */ /* 0x080fe20003fa6270 */
[C---:B------:R-:W-:Y:S02]  /*f030*/  VIADD R15, R125.reuse, 0x1380 ;  /* 0x000013807d0f7836 */ /* 0x040fe40000000000 */
[C---:B------:R-:W-:Y:S01]  /*f040*/  VIADD R14, R125.reuse, 0x1440 ;  /* 0x000014407d0e7836 */ /* 0x040fe20000000000 */
[----:B------:R-:W2:Y:S01]  /*f050*/  @!P6 LDG.E R159, desc[UR10][R84.64+0x3000] ;  /* 0x0030000a549fe981 */ /* 0x000ea2000c1e1900 */
[----:B------:R-:W-:Y:S01]  /*f060*/  ISETP.GE.AND P6, PT, R20, R41, PT ;  /* 0x000000291400720c */ /* 0x000fe20003fc6270 */
[----:B------:R-:W-:-:S02]  /*f070*/  VIADD R13, R125, 0x1500 ;  /* 0x000015007d0d7836 */ /* 0x000fc40000000000 */
[----:B------:R-:W-:Y:S01]  /*f080*/  IMAD.MOV.U32 R175, RZ, RZ, -0x1 ;  /* 0xffffffffffaf7424 */ /* 0x000fe200078e00ff */
[----:B------:R-:W2:Y:S01]  /*f090*/  @!P0 LDG.E R161, desc[UR10][R84.64+0x3300] ;  /* 0x0033000a54a18981 */ /* 0x000ea2000c1e1900 */
[-C--:B------:R-:W-:Y:S01]  /*f0a0*/  ISETP.GE.AND P0, PT, R19, R41.reuse, PT ;  /* 0x000000291300720c */ /* 0x080fe20003f06270 */
[----:B------:R-:W-:Y:S02]  /*f0b0*/  IMAD.MOV.U32 R177, RZ, RZ, -0x1 ;  /* 0xffffffffffb17424 */ /* 0x000fe400078e00ff */
[----:B------:R-:W-:Y:S01]  /*f0c0*/  IMAD.MOV.U32 R179, RZ, RZ, -0x1 ;  /* 0xffffffffffb37424 */ /* 0x000fe200078e00ff */
[----:B------:R-:W2:Y:S01]  /*f0d0*/  @!P3 LDG.E R163, desc[UR10][R84.64+0x3600] ;  /* 0x0036000a54a3b981 */ /* 0x000ea2000c1e1900 */
[-C--:B------:R-:W-:Y:S01]  /*f0e0*/  ISETP.GE.AND P3, PT, R18, R41.reuse, PT ;  /* 0x000000291200720c */ /* 0x080fe20003f66270 */
[----:B------:R-:W-:Y:S02]  /*f0f0*/  IMAD.MOV.U32 R181, RZ, RZ, -0x1 ;  /* 0xffffffffffb57424 */ /* 0x000fe400078e00ff */
[----:B------:R-:W-:Y:S01]  /*f100*/  IMAD.MOV.U32 R183, RZ, RZ, -0x1 ;  /* 0xffffffffffb77424 */ /* 0x000fe200078e00ff */
[----:B------:R-:W2:Y:S01]  /*f110*/  @!P4 LDG.E R165, desc[UR10][R84.64+0x3900] ;  /* 0x0039000a54a5c981 */ /* 0x000ea2000c1e1900 */
[-C--:B------:R-:W-:Y:S01]  /*f120*/  ISETP.GE.AND P4, PT, R17, R41.reuse, PT ;  /* 0x000000291100720c */ /* 0x080fe20003f86270 */
[C---:B------:R-:W-:Y:S01]  /*f130*/  VIADD R12, R125.reuse, 0x15c0 ;  /* 0x000015c07d0c7836 */ /* 0x040fe20000000000 */
[C---:B------:R-:W-:Y:S01]  /*f140*/  LOP3.LUT R5, R125.reuse, 0x1800, RZ, 0xfc, !PT ;  /* 0x000018007d057812 */ /* 0x040fe200078efcff */
[----:B------:R-:W2:Y:S01]  /*f150*/  @!P5 LDG.E R167, desc[UR10][R84.64+0x3c00] ;  /* 0x003c000a54a7d981 */ /* 0x000ea2000c1e1900 */
[-C--:B------:R-:W-:Y:S01]  /*f160*/  ISETP.GE.AND P5, PT, R16, R41.reuse, PT ;  /* 0x000000291000720c */ /* 0x080fe20003fa6270 */
[----:B------:R-:W-:Y:S01]  /*f170*/  VIADD R11, R125, 0x1680 ;  /* 0x000016807d0b7836 */ /* 0x000fe20000000000 */
[----:B------:R-:W0:Y:S01]  /*f180*/  LDCU UR4, c[0x0][0x3b8] ;  /* 0x00007700ff0477ac */ /* 0x000e220008000800 */
[----:B------:R-:W2:Y:S01]  /*f190*/  @!P6 LDG.E R169, desc[UR10][R84.64+0x3f00] ;  /* 0x003f000a54a9e981 */ /* 0x000ea2000c1e1900 */
[-C--:B------:R-:W-:Y:S01]  /*f1a0*/  ISETP.GE.AND P6, PT, R15, R41.reuse, PT ;  /* 0x000000290f00720c */ /* 0x080fe20003fc6270 */
[C---:B------:R-:W-:Y:S01]  /*f1b0*/  VIADD R10, R125.reuse, 0x1740 ;  /* 0x000017407d0a7836 */ /* 0x040fe20000000000 */
[----:B------:R-:W1:Y:S01]  /*f1c0*/  LDCU UR5, c[0x0][0x3b4] ;  /* 0x00007680ff0577ac */ /* 0x000e620008000800 */
[----:B------:R-:W2:Y:S01]  /*f1d0*/  @!P0 LDG.E R171, desc[UR10][R84.64+0x4200] ;  /* 0x0042000a54ab8981 */ /* 0x000ea2000c1e1900 */
[-C--:B------:R-:W-:Y:S01]  /*f1e0*/  ISETP.GE.AND P0, PT, R14, R41.reuse, PT ;  /* 0x000000290e00720c */ /* 0x080fe20003f06270 */
[----:B------:R-:W-:Y:S01]  /*f1f0*/  VIADD R7, R125, 0x18c0 ;  /* 0x000018c07d077836 */ /* 0x000fe20000000000 */
[----:B------:R-:W1:Y:S01]  /*f200*/  LDCU.64 UR16, c[0x0][0x390] ;  /* 0x00007200ff1077ac */ /* 0x000e620008000a00 */
[----:B------:R-:W2:Y:S01]  /*f210*/  @!P3 LDG.E R173, desc[UR10][R84.64+0x4500] ;  /* 0x0045000a54adb981 */ /* 0x000ea2000c1e1900 */
[----:B------:R-:W-:-:S03]  /*f220*/  ISETP.GE.AND P3, PT, R13, R41, PT ;  /* 0x000000290d00720c */ /* 0x000fc60003f66270 */
        /* <DEDUP_REMOVED lines=9> */
[----:B------:R-:W-:Y:S01]  /*f2c0*/  ISETP.GE.AND P3, PT, R7, R41, PT ;  /* 0x000000290700720c */ /* 0x000fe20003f66270 */
[----:B------:R-:W-:Y:S02]  /*f2d0*/  IMAD.MOV.U32 R185, RZ, RZ, -0x1 ;  /* 0xffffffffffb97424 */ /* 0x000fe400078e00ff */
[----:B------:R-:W-:Y:S02]  /*f2e0*/  IMAD.MOV.U32 R187, RZ, RZ, -0x1 ;  /* 0xffffffffffbb7424 */ /* 0x000fe400078e00ff */
[----:B------:R-:W-:Y:S02]  /*f2f0*/  IMAD.MOV.U32 R189, RZ, RZ, -0x1 ;  /* 0xffffffffffbd7424 */ /* 0x000fe400078e00ff */
[----:B------:R-:W-:Y:S01]  /*f300*/  IMAD.MOV.U32 R191, RZ, RZ, -0x1 ;  /* 0xffffffffffbf7424 */ /* 0x000fe200078e00ff */
[----:B------:R-:W2:Y:S01]  /*f310*/  @!P4 LDG.E R185, desc[UR10][R84.64+0x5700] ;  /* 0x0057000a54b9c981 */ /* 0x000ea2000c1e1900 */
[----:B------:R-:W-:-:S02]  /*f320*/  IMAD.MOV.U32 R193, RZ, RZ, -0x1 ;  /* 0xffffffffffc17424 */ /* 0x000fc400078e00ff */
[C---:B------:R-:W-:Y:S01]  /*f330*/  VIADD R6, R125.reuse, 0x1980 ;  /* 0x000019807d067836 */ /* 0x040fe20000000000 */
[----:B------:R-:W2:Y:S01]  /*f340*/  @!P5 LDG.E R187, desc[UR10][R84.64+0x5a00] ;  /* 0x005a000a54bbd981 */ /* 0x000ea2000c1e1900 */
[C---:B------:R-:W-:Y:S02]  /*f350*/  VIADD R8, R125.reuse, 0x1a40 ;  /* 0x00001a407d087836 */ /* 0x040fe40000000000 */
[C---:B------:R-:W-:Y:S01]  /*f360*/  VIADD R3, R125.reuse, 0x1b00 ;  /* 0x00001b007d037836 */ /* 0x040fe20000000000 */
[----:B------:R-:W2:Y:S01]  /*f370*/  @!P6 LDG.E R189, desc[UR10][R84.64+0x5d00] ;  /* 0x005d000a54bde981 */ /* 0x000ea2000c1e1900 */
[C---:B------:R-:W-:Y:S02]  /*f380*/  VIADD R4, R125.reuse, 0x1bc0 ;  /* 0x00001bc07d047836 */ /* 0x040fe40000000000 */
[----:B------:R-:W-:Y:S01]  /*f390*/  VIADD R2, R125, 0x1c80 ;  /* 0x00001c807d027836 */ /* 0x000fe20000000000 */
[----:B------:R-:W2:Y:S01]  /*f3a0*/  @!P0 LDG.E R191, desc[UR10][R84.64+0x6000] ;  /* 0x0060000a54bf8981 */ /* 0x000ea2000c1e1900 */
[----:B------:R-:W-:-:S02]  /*f3b0*/  ISETP.GE.AND P4, PT, R6, R41, PT ;  /* 0x000000290600720c */ /* 0x000fc40003f86270 */
[-C--:B------:R-:W-:Y:S01]  /*f3c0*/  ISETP.GE.AND P5, PT, R8, R41.reuse, PT ;  /* 0x000000290800720c */ /* 0x080fe20003fa6270 */
[----:B------:R-:W2:Y:S01]  /*f3d0*/  @!P3 LDG.E R193, desc[UR10][R84.64+0x6300] ;  /* 0x0063000a54c1b981 */ /* 0x000ea2000c1e1900 */
[-C--:B------:R-:W-:Y:S02]  /*f3e0*/  ISETP.GE.AND P6, PT, R3, R41.reuse, PT ;  /* 0x000000290300720c */ /* 0x080fe40003fc6270 */
[-C--:B------:R-:W-:Y:S02]  /*f3f0*/  ISETP.GE.AND P0, PT, R4, R41.reuse, PT ;  /* 0x000000290400720c */ /* 0x080fe40003f06270 */
[----:B------:R-:W-:Y:S01]  /*f400*/  ISETP.GE.AND P3, PT, R2, R41, PT ;  /* 0x000000290200720c */ /* 0x000fe20003f66270 */
[----:B------:R-:W-:Y:S02]  /*f410*/  IMAD.MOV.U32 R195, RZ, RZ, -0x1 ;  /* 0xffffffffffc37424 */ /* 0x000fe400078e00ff */
[----:B------:R-:W-:Y:S02]  /*f420*/  IMAD.MOV.U32 R197, RZ, RZ, -0x1 ;  /* 0xffffffffffc57424 */ /* 0x000fe400078e00ff */
[----:B------:R-:W-:-:S02]  /*f430*/  IMAD.MOV.U32 R199, RZ, RZ, -0x1 ;  /* 0xffffffffffc77424 */ /* 0x000fc400078e00ff */
[----:B------:R-:W-:Y:S01]  /*f440*/  IMAD.MOV.U32 R201, RZ, RZ, -0x1 ;  /* 0xffffffffffc97424 */ /* 0x000fe200078e00ff */
[----:B------:R-:W2:Y:S01]  /*f450*/  @!P4 LDG.E R195, desc[UR10][R84.64+0x6600] ;  /* 0x0066000a54c3c981 */ /* 0x000ea2000c1e1900 */
[----:B------:R-:W-:-:S03]  /*f460*/  IMAD.MOV.U32 R203, RZ, RZ, -0x1 ;  /* 0xffffffffffcb7424 */ /* 0x000fc600078e00ff */
[----:B------:R-:W2:Y:S04]  /*f470*/  @!P5 LDG.E R197, desc[UR10][R84.64+0x6900] ;  /* 0x0069000a54c5d981 */ /* 0x000ea8000c1e1900 */
[----:B------:R-:W2:Y:S04]  /*f480*/  @!P6 LDG.E R199, desc[UR10][R84.64+0x6c00] ;  /* 0x006c000a54c7e981 */ /* 0x000ea8000c1e1900 */
[----:B------:R-:W2:Y:S04]  /*f490*/  @!P0 LDG.E R201, desc[UR10][R84.64+0x6f00] ;  /* 0x006f000a54c98981 */ /* 0x000ea8000c1e1900 */
[----:B------:R-:W2:Y:S01]  /*f4a0*/  @!P3 LDG.E R203, desc[UR10][R84.64+0x7200] ;  /* 0x0072000a54cbb981 */ /* 0x000ea2000c1e1900 */
[----:B------:R-:W-:-:S02]  /*f4b0*/  IMAD R41, R125, 0x98, R0 ;  /* 0x000000987d297824 */ /* 0x000fc400078e0200 */
[----:B------:R-:W-:Y:S01]  /*f4c0*/  IMAD.MOV.U32 R42, RZ, RZ, -0x80000000 ;  /* 0x80000000ff2a7424 */ /* 0x000fe200078e00ff */
[----:B0-----:R-:W-:Y:S01]  /*f4d0*/  UBMSK UR4, URZ, UR4 ;  /* 0x00000004ff04729b */ /* 0x001fe20008000000 */
[----:B----4-:R-:W-:Y:S04]  /*f4e0*/  STS [R0], R87 ;  /* 0x0000005700007388 */ /* 0x010fe80000000800 */
[----:B-----5:R-:W-:Y:S04]  /*f4f0*/  STS [R0+0x300], R127 ;  /* 0x0003007f00007388 */ /* 0x020fe80000000800 */
[----:B------:R-:W-:Y:S04]  /*f500*/  STS [R0+0x600], R131 ;  /* 0x0006008300007388 */ /* 0x000fe80000000800 */
[----:B------:R-:W-:Y:S04]  /*f510*/  STS [R0+0x900], R133 ;  /* 0x0009008500007388 */ /* 0x000fe80000000800 */
[----:B------:R-:W-:Y:S04]  /*f520*/  STS [R0+0xc00], R135 ;  /* 0x000c008700007388 */ /* 0x000fe80000000800 */
[----:B------:R-:W-:Y:S04]  /*f530*/  STS [R0+0xf00], R137 ;  /* 0x000f008900007388 */ /* 0x000fe80000000800 */
[----:B------:R-:W-:Y:S04]  /*f540*/  STS [R0+0x1200], R139 ;  /* 0x0012008b00007388 */ /* 0x000fe80000000800 */
[----:B---3--:R-:W-:Y:S04]  /*f550*/  STS [R0+0x1500], R141 ;  /* 0x0015008d00007388 */ /* 0x008fe80000000800 */
[----:B------:R-:W-:Y:S04]  /*f560*/  STS [R0+0x1800], R143 ;  /* 0x0018008f00007388 */ /* 0x000fe80000000800 */
[----:B------:R-:W-:Y:S04]  /*f570*/  STS [R0+0x1b00], R145 ;  /* 0x001b009100007388 */ /* 0x000fe80000000800 */
[----:B------:R-:W-:Y:S04]  /*f580*/  STS [R0+0x1e00], R147 ;  /* 0x001e009300007388 */ /* 0x000fe80000000800 */
[----:B------:R-:W-:Y:S04]  /*f590*/  STS [R0+0x2100], R149 ;  /* 0x0021009500007388 */ /* 0x000fe80000000800 */
[----:B--2---:R-:W-:Y:S04]  /*f5a0*/  STS [R0+0x2400], R151 ;  /* 0x0024009700007388 */ /* 0x004fe80000000800 */
        /* <DEDUP_REMOVED lines=46> */
[----:B------:R-:W-:Y:S04]  /*f890*/  LDS R171, [R41+0x38] ;  /* 0x0000380029ab7984 */ /* 0x000fe80000000800 */
[----:B------:R-:W-:Y:S01]  /*f8a0*/  LDS R179, [R41+0x3c] ;  /* 0x00003c0029b37984 */ /* 0x000fe20000000800 */
[----:B-1----:R-:W-:-:S03]  /*f8b0*/  SHF.R.U32.HI R48, RZ, UR5, R48 ;  /* 0x00000005ff307c19 */ /* 0x002fc60008011630 */
[----:B------:R-:W-:Y:S04]  /*f8c0*/  LDS R177, [R41+0x40] ;  /* 0x0000400029b17984 */ /* 0x000fe80000000800 */
        /* <DEDUP_REMOVED lines=22> */
[----:B------:R-:W-:Y:S01]  /*fa30*/  BAR.SYNC.DEFER_BLOCKING 0x0 ;  /* 0x0000000000007b1d */ /* 0x000fe20000010000 */
[----:B------:R-:W-:-:S04]  /*fa40*/  LOP3.LUT R48, R48, UR4, RZ, 0xc0, !PT ;  /* 0x0000000430307c12 */ /* 0x000fc8000f8ec0ff */
[----:B------:R-:W-:Y:S02]  /*fa50*/  LOP3.LUT R85, R48, 0x1f, RZ, 0xc, !PT ;  /* 0x0000001f30557812 */ /* 0x000fe400078e0cff */
[----:B------:R-:W-:-:S03]  /*fa60*/  SHF.R.U32.HI R48, RZ, 0x4, R48 ;  /* 0x00000004ff307819 */ /* 0x000fc60000011630 */
[----:B------:R-:W-:Y:S01]  /*fa70*/  IMAD R85, R85, 0x300, R0 ;  /* 0x0000030055557824 */ /* 0x000fe200078e0200 */
[----:B------:R-:W-:-:S05]  /*fa80*/  LOP3.LUT R48, R48, 0xffffffe, RZ, 0xc0, !PT ;  /* 0x0ffffffe30307812 */ /* 0x000fca00078ec0ff */
[----:B------:R-:W-:Y:S01]  /*fa90*/  IMAD.IADD R208, R85, 0x1, -R48 ;  /* 0x0000000155d07824 */ /* 0x000fe200078e0a30 */
[----:B--2---:R-:W-:Y:S01]  /*faa0*/  ISETP.GT.AND P0, PT, R205, -0x1, PT ;  /* 0xffffffffcd00780c */ /* 0x004fe20003f04270 */
        /* <DEDUP_REMOVED lines=602> */
[----:B------:R-:W0:Y:S01]  /*12050*/  LDS.U16 R130, [R58+0x2] ;  /* 0x000002003a827984 */ /* 0x000e220000000400 */
[----:B------:R-:W-:Y:S02]  /*12060*/  IMAD R209, R125, 0x80, R0 ;  /* 0x000000807dd17824 */ /* 0x000fe400078e0200 */
        /* <DEDUP_REMOVED lines=27> */
[----:B------:R-:W-:-:S03]  /*12220*/  IMAD.IADD R234, R234, 0x1, R235 ;  /* 0x00000001eaea7824 */ /* 0x000fc600078e02eb */
        /* <DEDUP_REMOVED lines=29> */
[----:B------:R-:W-:-:S04]  /*12400*/  IMAD.IADD R219, R219, 0x1, R220 ;  /* 0x00000001dbdb7824 */ /* 0x000fc800078e02dc */
[----:B0-----:R-:W-:-:S04]  /*12410*/  IMAD.IADD R218, R218, 0x1, R219 ;  /* 0x00000001dada7824 */ /* 0x001fc800078e02db */
[----:B-1----:R-:W-:-:S04]  /*12420*/  IMAD.IADD R217, R217, 0x1, R218 ;  /* 0x00000001d9d97824 */ /* 0x002fc800078e02da */
[----:B--2---:R-:W-:-:S04]  /*12430*/  IMAD.IADD R216, R216, 0x1, R217 ;  /* 0x00000001d8d87824 */ /* 0x004fc800078e02d9 */
[----:B---3--:R-:W-:-:S04]  /*12440*/  IMAD.IADD R215, R215, 0x1, R216 ;  /* 0x00000001d7d77824 */ /* 0x008fc800078e02d8 */
[----:B----4-:R-:W-:-:S04]  /*12450*/  IMAD.IADD R214, R214, 0x1, R215 ;  /* 0x00000001d6d67824 */ /* 0x010fc800078e02d7 */
[----:B-----5:R-:W-:-:S04]  /*12460*/  IMAD.IADD R213, R213, 0x1, R214 ;  /* 0x00000001d5d57824 */ /* 0x020fc800078e02d6 */
        /* <DEDUP_REMOVED lines=10> */
[----:B------:R-:W0:Y:S01]  /*12510*/  SHFL.UP P0, R243, R126, 0x8, RZ ;  /* 0x050000007ef37989 */ /* 0x000e2200000000ff */
[----:B------:R-:W-:Y:S01]  /*12520*/  ISETP.NE.AND P3, PT, R9, 0x1f, PT ;  /* 0x0000001f0900780c */ /* 0x000fe20003f65270 */
[----:B0-----:R-:W-:-:S05]  /*12530*/  @P0 IMAD.IADD R243, R126, 0x1, R243 ;  /* 0x000000017ef30824 */ /* 0x001fca00078e02f3 */
[----:B------:R-:W0:Y:S01]  /*12540*/  SHFL.UP P0, R246, R243, 0x10, RZ ;  /* 0x06000000f3f67989 */ /* 0x000e2200000000ff */
[----:B------:R-:W1:Y:S01]  /*12550*/  S2R R87, SR_CgaCtaId ;  /* 0x0000000000577919 */ /* 0x000e620000008800 */
[----:B0-----:R-:W-:-:S05]  /*12560*/  @P0 IMAD.IADD R246, R243, 0x1, R246 ;  /* 0x00000001f3f60824 */ /* 0x001fca00078e02f6 */
[----:B------:R-:W-:Y:S01]  /*12570*/  @!P3 STS [R47+0x6300], R246 ;  /* 0x006300f62f00b388 */ /* 0x000fe20000000800 */
[----:B------:R-:W-:-:S04]  /*12580*/  MOV R84, 0x400 ;  /* 0x0000040000547802 */ /* 0x000fc80000000f00 */
[----:B-1----:R-:W-:Y:S01]  /*12590*/  LEA R42, R87, R84, 0x18 ;  /* 0x00000054572a7211 */ /* 0x002fe200078ec0ff */
[----:B------:R-:W-:Y:S06]  /*125a0*/  BAR.SYNC.DEFER_BLOCKING 0x0 ;  /* 0x0000000000007b1d */ /* 0x000fec0000010000 */
[----:B------:R-:W0:Y:S04]  /*125b0*/  LDS.128 R84, [R42+0x6300] ;  /* 0x006300002a547984 */ /* 0x000e280000000c00 */
[----:B------:R-:W1:Y:S01]  /*125c0*/  LDS.64 R126, [R42+0x6310] ;  /* 0x006310002a7e7984 */ /* 0x000e620000000a00 */
[----:B------:R-:W-:-:S02]  /*125d0*/  ISETP.NE.AND P0, PT, R45, 0x2, PT ;  /* 0x000000022d00780c */ /* 0x000fc40003f05270 */
[----:B------:R-:W-:Y:S02]  /*125e0*/  ISETP.NE.AND P4, PT, R9, RZ, PT ;  /* 0x000000ff0900720c */ /* 0x000fe40003f85270 */
        /* <DEDUP_REMOVED lines=8> */
[----:B-1----:R-:W-:-:S03]  /*12670*/  IMAD.IADD R126, R87, 0x1, R126 ;  /* 0x00000001577e7824 */ /* 0x002fc600078e027e */
[----:B------:R-:W-:Y:S02]  /*12680*/  SEL R84, R87, R84, !P0 ;  /* 0x0000005457547207 */ /* 0x000fe40004000000 */
[----:B------:R-:W-:Y:S01]  /*12690*/  ISETP.GT.U32.OR P0, PT, R125, 0x1f, P4 ;  /* 0x0000001f7d00780c */ /* 0x000fe20002704470 */
[----:B------:R-:W-:Y:S01]  /*126a0*/  IMAD.IADD R85, R246, 0x1, -R241 ;  /* 0x00000001f6557824 */ /* 0x000fe200078e0af1 */
[----:B------:R-:W-:Y:S01]  /*126b0*/  SEL R84, R126, R84, !P3 ;  /* 0x000000547e547207 */ /* 0x000fe20005800000 */
[----:B------:R-:W-:-:S03]  /*126c0*/  IMAD.IADD R127, R127, 0x1, R126 ;  /* 0x000000017f7f7824 */ /* 0x000fc600078e027e */
[----:B------:R-:W-:-:S05]  /*126d0*/  SEL R87, R85, RZ, P4 ;  /* 0x000000ff55577207 */ /* 0x000fca0002000000 */
[----:B------:R-:W-:Y:S02]  /*126e0*/  @P2 IMAD.IADD R85, R84, 0x1, R87 ;  /* 0x0000000154552824 */ /* 0x000fe400078e0257 */
[----:B------:R-:W-:-:S05]  /*126f0*/  @!P0 IMAD.U32 R85, R127, 0x10000, RZ ;  /* 0x000100007f558824 */ /* 0x000fca00078e00ff */
[----:B------:R-:W-:Y:S01]  /*12700*/  @!P0 STS [R42+0x6320], R85 ;  /* 0x006320552a008388 */ /* 0x000fe20000000800 */
[----:B------:R-:W-:Y:S01]  /*12710*/  BAR.SYNC.DEFER_BLOCKING 0x0 ;  /* 0x0000000000007b1d */ /* 0x000fe20000010000 */
[----:B------:R-:W-:-:S13]  /*12720*/  ISETP.NE.AND P2, PT, R125, RZ, PT ;  /* 0x000000ff7d00720c */ /* 0x000fda0003f45270 */
[----:B------:R-:W0:Y:S01]  /*12730*/  @P2 LDS R84, [R42+0x6320] ;  /* 0x006320002a542984 */ /* 0x000e220000000800 */
[----:B------:R-:W-:-:S04]  /*12740*/  @!P1 IADD3 R86, PT, PT, -R125, 0x3f, RZ ;  /* 0x0000003f7d569810 */ /* 0x000fc80007ffe1ff */
[----:B------:R-:W-:Y:S02]  /*12750*/  @!P1 LOP3.LUT R87, R86, 0x1f, RZ, 0xc0, !PT ;  /* 0x0000001f56579812 */ /* 0x000fe400078ec0ff */
[----:B------:R-:W-:Y:S01]  /*12760*/  @!P1 SHF.R.U32.HI R86, RZ, 0x4, R86 ;  /* 0x00000004ff569819 */ /* 0x000fe20000011656 */
[----:B0-----:R-:W-:Y:S02]  /*12770*/  @P2 IMAD.IADD R85, R85, 0x1, R84 ;  /* 0x0000000155552824 */ /* 0x001fe400078e0254 */
[----:B------:R-:W-:Y:S01]  /*12780*/  @!P1 IMAD R84, R87, 0x300, R42 ;  /* 0x0000030057549824 */ /* 0x000fe200078e022a */
[----:B------:R-:W-:Y:S01]  /*12790*/  @!P1 LOP3.LUT R87, R86, 0x2, RZ, 0xc0, !PT ;  /* 0x0000000256579812 */ /* 0x000fe200078ec0ff */
        /* <DEDUP_REMOVED lines=66> */
[----:B------:R-:W-:-:S05]  /*12bc0*/  @!P1 IMAD.IADD R84, R84, 0x1, R87 ;  /* 0x0000000154549824 */ /* 0x000fca00078e0257 */
[----:B------:R-:W0:Y:S04]  /*12bd0*/  @!P1 LDS.U16 R237, [R84] ;  /* 0x0000000054ed9984 */ /* 0x000e280000000400 */
[----:B------:R-:W-:Y:S04]  /*12be0*/  LDS.U16 R235, [R50+0x2] ;  /* 0x0000020032eb7984 */ /* 0x000fe80000000400 */
[----:B------:R-:W-:Y:S04]  /*12bf0*/  LDS.U16 R247, [R48+0x2] ;  /* 0x0000020030f77984 */ /* 0x000fe80000000400 */
[----:B------:R-:W-:Y:S04]  /*12c00*/  LDS.U16 R249, [R52+0x2] ;  /* 0x0000020034f97984 */ /* 0x000fe80000000400 */
[----:B------:R-:W1:Y:S04]  /*12c10*/  LDS.U16 R85, [R208+0x2] ;  /* 0x00000200d0557984 */ /* 0x000e680000000400 */
[----:B------:R-:W2:Y:S04]  /*12c20*/  LDS.U16 R207, [R207+0x2] ;  /* 0x00000200cfcf7984 */ /* 0x000ea80000000400 */
[----:B------:R-:W3:Y:S04]  /*12c30*/  LDS.U16 R87, [R124+0x2] ;  /* 0x000002007c577984 */ /* 0x000ee80000000400 */
[----:B------:R-:W4:Y:S04]  /*12c40*/  LDS.U16 R127, [R56+0x2] ;  /* 0x00000200387f7984 */ /* 0x000f280000000400 */
[----:B------:R-:W5:Y:S04]  /*12c50*/  LDS.U16 R215, [R60+0x2] ;  /* 0x000002003cd77984 */ /* 0x000f680000000400 */
[----:B------:R-:W5:Y:S04]  /*12c60*/  LDS.U16 R217, [R66+0x2] ;  /* 0x0000020042d97984 */ /* 0x000f680000000400 */
[----:B------:R-:W-:Y:S04]  /*12c70*/  LDS.U16 R213, [R122+0x2] ;  /* 0x000002007ad57984 */ /* 0x000fe80000000400 */
        /* <DEDUP_REMOVED lines=23> */
[----:B------:R-:W5:Y:S04]  /*12df0*/  LDS.U16 R74, [R74+0x2] ;  /* 0x000002004a4a7984 */ /* 0x000f680000000400 */
[----:B------:R5:W-:Y:S04]  /*12e00*/  LDS.U16 R48, [R72+0x2] ;  /* 0x0000020048307984 */ /* 0x000be80000000400 */
[----:B------:R-:W-:Y:S04]  /*12e10*/  LDS.U16 R68, [R68+0x2] ;  /* 0x0000020044447984 */ /* 0x000fe80000000400 */
[----:B------:R-:W-:Y:S04]  /*12e20*/  LDS.U16 R110, [R110+0x2] ;  /* 0x000002006e6e7984 */ /* 0x000fe80000000400 */
[----:B------:R-:W-:Y:S04]  /*12e30*/  LDS.U16 R62, [R62+0x2] ;  /* 0x000002003e3e7984 */ /* 0x000fe80000000400 */
[----:B------:R-:W5:Y:S01]  /*12e40*/  LDS.U16 R52, [R58+0x2] ;  /* 0x000002003a347984 */ /* 0x000f620000000400 */
[----:B------:R-:W-:Y:S06]  /*12e50*/  BAR.SYNC.DEFER_BLOCKING 0x0 ;  /* 0x0000000000007b1d */ /* 0x000fec0000010000 */
[----:B0-----:R-:W-:Y:S01]  /*12e60*/  @!P1 STS [R0], R237 ;  /* 0x000000ed00009388 */ /* 0x001fe20000000800 */
[----:B------:R-:W-:Y:S01]  /*12e70*/  @!P1 IMAD.IADD R46, R46, 0x1, -R237 ;  /* 0x000000012e2e9824 */ /* 0x000fe200078e0aed */
[----:B------:R-:W-:Y:S08]  /*12e80*/  BAR.SYNC.DEFER_BLOCKING 0x0 ;  /* 0x0000000000007b1d */ /* 0x000ff00000010000 */
[----:B------:R-:W-:Y:S01]  /*12e90*/  BAR.SYNC.DEFER_BLOCKING 0x0 ;  /* 0x0000000000007b1d */ /* 0x000fe20000010000 */
[----:B-1----:R-:W-:-:S02]  /*12ea0*/  IMAD.IADD R85, R206, 0x1, R85 ;  /* 0x00000001ce557824 */ /* 0x002fc400078e0255 */
[----:B--2---:R-:W-:Y:S02]  /*12eb0*/  IMAD.IADD R207, R204, 0x1, R207 ;  /* 0x00000001cccf7824 */ /* 0x004fe400078e02cf */
[----:B---3--:R-:W-:Y:S01]  /*12ec0*/  IMAD.IADD R87, R202, 0x1, R87 ;  /* 0x00000001ca577824 */ /* 0x008fe200078e0257 */
[----:B------:R-:W-:Y:S02]  /*12ed0*/  @!P1 STS [R0+0x7500], R46 ;  /* 0x0075002e00009388 */ /* 0x000fe40000000800 */
[----:B------:R-:W-:Y:S01]  /*12ee0*/  BAR.SYNC.DEFER_BLOCKING 0x0 ;  /* 0x0000000000007b1d */ /* 0x000fe20000010000 */
[----:B----4-:R-:W-:Y:S02]  /*12ef0*/  IMAD.IADD R127, R200, 0x1, R127 ;  /* 0x00000001c87f7824 */ /* 0x010fe400078e027f */
[----:B-----5:R-:W-:Y:S02]  /*12f00*/  IMAD.IADD R215, R198, 0x1, R215 ;  /* 0x00000001c6d77824 */ /* 0x020fe400078e02d7 */
[----:B------:R-:W-:-:S02]  /*12f10*/  IMAD R56, R85, 0x4, R42 ;  /* 0x0000000455387824 */ /* 0x000fc400078e022a */
[----:B------:R-:W-:Y:S02]  /*12f20*/  IMAD.IADD R217, R196, 0x1, R217 ;  /* 0x00000001c4d97824 */ /* 0x000fe400078e02d9 */
[----:B------:R-:W-:Y:S02]  /*12f30*/  IMAD.IADD R72, R140, 0x1, R74 ;  /* 0x000000018c487824 */ /* 0x000fe400078e024a */
[--C-:B------:R-:W-:Y:S02]  /*12f40*/  IMAD R66, R207, 0x4, R42.reuse ;  /* 0x00000004cf427824 */ /* 0x100fe400078e022a */
[----:B------:R-:W-:Y:S02]  /*12f50*/  IMAD.IADD R213, R194, 0x1, R213 ;  /* 0x00000001c2d57824 */ /* 0x000fe400078e02d5 */
[----:B------:R-:W-:Y:S02]  /*12f60*/  IMAD R74, R87, 0x4, R42 ;  /* 0x00000004574a7824 */ /* 0x000fe400078e022a */
[----:B------:R-:W-:-:S02]  /*12f70*/  IMAD.IADD R219, R192, 0x1, R219 ;  /* 0x00000001c0db7824 */ /* 0x000fc400078e02db */
[----:B------:R-:W-:Y:S02]  /*12f80*/  IMAD R82, R127, 0x4, R42 ;  /* 0x000000047f527824 */ /* 0x000fe400078e022a */
[----:B------:R-:W-:Y:S02]  /*12f90*/  IMAD.IADD R211, R190, 0x1, R211 ;  /* 0x00000001bed37824 */ /* 0x000fe400078e02d3 */
[----:B------:R-:W-:Y:S01]  /*12fa0*/  IMAD.IADD R96, R152, 0x1, R98 ;  /* 0x0000000198607824 */ /* 0x000fe200078e0262 */
[----:B------:R-:W-:Y:S01]  /*12fb0*/  STS [R56], R199 ;  /* 0x000000c738007388 */ /* 0x000fe20000000800 */
[--C-:B------:R-:W-:Y:S02]  /*12fc0*/  IMAD R90, R215, 0x4, R42.reuse ;  /* 0x00000004d75a7824 */ /* 0x100fe400078e022a */
[----:B------:R-:W-:Y:S01]  /*12fd0*/  IMAD.IADD R209, R188, 0x1, R209 ;  /* 0x00000001bcd17824 */ /* 0x000fe200078e02d1 */
[----:B------:R-:W-:Y:S01]  /*12fe0*/  STS [R66], R205 ;  /* 0x000000cd42007388 */ /* 0x000fe20000000800 */
[----:B------:R-:W-:-:S02]  /*12ff0*/  IMAD R98, R217, 0x4, R42 ;  /* 0x00000004d9627824 */ /* 0x000fc400078e022a */
[----:B------:R-:W-:Y:S01]  /*13000*/  IMAD.IADD R221, R186, 0x1, R221 ;  /* 0x00000001badd7824 */ /* 0x000fe200078e02dd */
[----:B------:R-:W-:Y:S01]  /*13010*/  STS [R74], R203 ;  /* 0x000000cb4a007388 */ /* 0x000fe20000000800 */
[----:B------:R-:W-:Y:S02]  /*13020*/  IMAD.IADD R100, R154, 0x1, R114 ;  /* 0x000000019a647824 */ /* 0x000fe400078e0272 */
[--C-:B------:R-:W-:Y:S01]  /*13030*/  IMAD R106, R213, 0x4, R42.reuse ;  /* 0x00000004d56a7824 */ /* 0x100fe200078e022a */
[----:B------:R-:W-:Y:S01]  /*13040*/  STS [R82], R201 ;  /* 0x000000c952007388 */ /* 0x000fe20000000800 */
[----:B------:R-:W-:Y:S02]  /*13050*/  IMAD.IADD R223, R184, 0x1, R223 ;  /* 0x00000001b8df7824 */ /* 0x000fe400078e02df */
[----:B------:R-:W-:Y:S01]  /*13060*/  IMAD R114, R219, 0x4, R42 ;  /* 0x00000004db727824 */ /* 0x000fe200078e022a */
[----:B------:R-:W-:Y:S01]  /*13070*/  STS [R90], R189 ;  /* 0x000000bd5a007388 */ /* 0x000fe20000000800 */
[----:B------:R-:W-:-:S02]  /*13080*/  IMAD.IADD R225, R182, 0x1, R225 ;  /* 0x00000001b6e17824 */ /* 0x000fc400078e02e1 */
[----:B------:R-:W-:Y:S02]  /*13090*/  IMAD.IADD R54, R130, 0x1, R52 ;  /* 0x0000000182367824 */ /* 0x000fe400078e0234 */
[--C-:B------:R-:W-:Y:S01]  /*130a0*/  IMAD R122, R211, 0x4, R42.reuse ;  /* 0x00000004d37a7824 */ /* 0x100fe200078e022a */
        /* <DEDUP_REMOVED lines=8> */
[--C-:B------:R-:W-:Y:S01]  /*13130*/  IMAD R118, R223, 0x4, R42.reuse ;  /* 0x00000004df767824 */ /* 0x100fe200078e022a */
[----:B------:R-:W-:Y:S01]  /*13140*/  STS [R122], R191 ;  /* 0x000000bf7a007388 */ /* 0x000fe20000000800 */
[----:B------:R-:W-:Y:S02]  /*13150*/  IMAD.IADD R233, R174, 0x1, R233 ;  /* 0x00000001aee97824 */ /* 0x000fe400078e02e9 */
[----:B------:R-:W-:Y:S01]  /*13160*/  IMAD R70, R225, 0x4, R42 ;  /* 0x00000004e1467824 */ /* 0x000fe200078e022a */
[----:B------:R0:W-:Y:S01]  /*13170*/  STS [R52], R133 ;  /* 0x0000008534007388 */ /* 0x0001e20000000800 */
[----:B------:R-:W-:Y:S02]  /*13180*/  IMAD.IADD R235, R172, 0x1, R235 ;  /* 0x00000001aceb7824 */ /* 0x000fe400078e02eb */
[----:B------:R-:W-:Y:S02]  /*13190*/  IMAD.IADD R58, R132, 0x1, R62 ;  /* 0x00000001843a7824 */ /* 0x000fe400078e023e */
[----:B------:R-:W-:Y:S01]  /*131a0*/  IMAD R102, R227, 0x4, R42 ;  /* 0x00000004e3667824 */ /* 0x000fe200078e022a */
[----:B------:R-:W-:Y:S01]  /*131b0*/  STS [R86], R187 ;  /* 0x000000bb56007388 */ /* 0x000fe20000000800 */
[----:B------:R-:W-:-:S02]  /*131c0*/  IMAD.IADD R239, R170, 0x1, R239 ;  /* 0x00000001aaef7824 */ /* 0x000fc400078e02ef */
[----:B------:R-:W-:Y:S02]  /*131d0*/  IMAD.IADD R60, R134, 0x1, R110 ;  /* 0x00000001863c7824 */ /* 0x000fe400078e026e */
[----:B------:R-:W-:Y:S01]  /*131e0*/  IMAD R132, R229, 0x4, R42 ;  /* 0x00000004e5847824 */ /* 0x000fe200078e022a */
[----:B------:R-:W-:Y:S01]  /*131f0*/  STS [R118], R185 ;  /* 0x000000b976007388 */ /* 0x000fe20000000800 */
[----:B------:R-:W-:Y:S02]  /*13200*/  IMAD.IADD R241, R168, 0x1, R241 ;  /* 0x00000001a8f17824 */ /* 0x000fe400078e02f1 */
        /* <DEDUP_REMOVED lines=14> */
[--C-:B0-----:R-:W-:Y:S01]  /*132f0*/  IMAD R133, R241, 0x4, R42.reuse ;  /* 0x00000004f1857824 */ /* 0x101fe200078e022a */
[----:B------:R-:W-:Y:S01]  /*13300*/  STS [R94], R177 ;  /* 0x000000b15e007388 */ /* 0x000fe20000000800 */
[----:B------:R-:W-:Y:S02]  /*13310*/  IMAD.IADD R251, R158, 0x1, R251 ;  /* 0x000000019efb7824 */ /* 0x000fe400078e02fb */
[----:B------:R-:W-:Y:S01]  /*13320*/  IMAD R124, R243, 0x4, R42 ;  /* 0x00000004f37c7824 */ /* 0x000fe200078e022a */
[----:B------:R-:W-:Y:S01]  /*13330*/  STS [R78], R175 ;  /* 0x000000af4e007388 */ /* 0x000fe20000000800 */
[----:B------:R-:W-:Y:S02]  /*13340*/  IMAD.IADD R104, R156, 0x1, R104 ;  /* 0x000000019c687824 */ /* 0x000fe400078e0268 */
[----:B------:R-:W-:Y:S01]  /*13350*/  IMAD R120, R245, 0x4, R42 ;  /* 0x00000004f5787824 */ /* 0x000fe200078e022a */
[----:B------:R-:W-:Y:S01]  /*13360*/  STS [R62], R173 ;  /* 0x000000ad3e007388 */ /* 0x000fe20000000800 */
[----:B------:R-:W-:-:S02]  /*13370*/  IMAD.IADD R80, R144, 0x1, R112 ;  /* 0x0000000190507824 */ /* 0x000fc400078e0270 */
[--C-:B------:R-:W-:Y:S01]  /*13380*/  IMAD R116, R247, 0x4, R42.reuse ;  /* 0x00000004f7747824 */ /* 0x100fe200078e022a */
[----:B------:R-:W-:Y:S01]  /*13390*/  STS [R133], R44 ;  /* 0x0000002c85007388 */ /* 0x000fe20000000800 */
[--C-:B------:R-:W-:Y:S02]  /*133a0*/  IMAD R112, R249, 0x4, R42.reuse ;  /* 0x00000004f9707824 */ /* 0x100fe400078e022a */
        /* <DEDUP_REMOVED lines=9> */
[--C-:B------:R-:W-:Y:S01]  /*13440*/  IMAD R92, R92, 0x4, R42.reuse ;  /* 0x000000045c5c7824 */ /* 0x100fe200078e022a */
[----:B------:R-:W-:Y:S01]  /*13450*/  STS [R112], R163 ;  /* 0x000000a370007388 */ /* 0x000fe20000000800 */
[----:B------:R-:W-:Y:S02]  /*13460*/  IMAD R88, R50, 0x4, R42 ;  /* 0x0000000432587824 */ /* 0x000fe400078e022a */
[----:B------:R-:W-:Y:S01]  /*13470*/  IMAD.IADD R48, R138, 0x1, R48 ;  /* 0x000000018a307824 */ /* 0x000fe200078e0230 */
[----:B------:R-:W-:Y:S01]  /*13480*/  STS [R108], R153 ;  /* 0x000000996c007388 */ /* 0x000fe20000000800 */
[----:B------:R-:W-:-:S02]  /*13490*/  IMAD R84, R84, 0x4, R42 ;  /* 0x0000000454547824 */ /* 0x000fc400078e022a */
[----:B------:R-:W-:Y:S01]  /*134a0*/  IMAD.IADD R64, R136, 0x1, R68 ;  /* 0x0000000188407824 */ /* 0x000fe200078e0244 */
[----:B------:R-:W-:Y:S01]  /*134b0*/  STS [R104], R161 ;  /* 0x000000a168007388 */ /* 0x000fe20000000800 */
[--C-:B------:R-:W-:Y:S02]  /*134c0*/  IMAD R80, R80, 0x4, R42.reuse ;  /* 0x0000000450507824 */ /* 0x100fe400078e022a */
[--C-:B------:R-:W-:Y:S01]  /*134d0*/  IMAD R76, R76, 0x4, R42.reuse ;  /* 0x000000044c4c7824 */ /* 0x100fe200078e022a */
[----:B------:R-:W-:Y:S01]  /*134e0*/  STS [R100], R159 ;  /* 0x0000009f64007388 */ /* 0x000fe20000000800 */
[----:B------:R-:W-:-:S03]  /*134f0*/  IMAD R72, R72, 0x4, R42 ;  /* 0x0000000448487824 */ /* 0x000fc600078e022a */
        /* <DEDUP_REMOVED lines=21> */
[----:B------:R-:W3:Y:S01]  /*13650*/  LDS R46, [R0+0x900] ;  /* 0x00090000002e7984 */ /* 0x000ee20000000800 */
[----:B------:R-:W-:-:S03]  /*13660*/  ISETP.GE.AND P2, PT, R125, R43, PT ;  /* 0x0000002b7d00720c */ /* 0x000fc60003f46270 */
[----:B------:R-:W4:Y:S01]  /*13670*/  LDS R85, [R0+0xc00] ;  /* 0x000c000000557984 */ /* 0x000f220000000800 */
[-C--:B------:R-:W-:Y:S02]  /*13680*/  ISETP.GE.AND P4, PT, R40, R43.reuse, PT ;  /* 0x0000002b2800720c */ /* 0x080fe40003f86270 */
[-C--:B------:R-:W-:Y:S01]  /*13690*/  ISETP.GE.AND P3, PT, R39, R43.reuse, PT ;  /* 0x0000002b2700720c */ /* 0x080fe20003f66270 */
[----:B------:R-:W5:Y:S01]  /*136a0*/  LDS R50, [R0+0xf00] ;  /* 0x000f000000327984 */ /* 0x000f620000000800 */
[-C--:B------:R-:W-:Y:S02]  /*136b0*/  ISETP.GE.AND P6, PT, R38, R43.reuse, PT ;  /* 0x0000002b2600720c */ /* 0x080fe40003fc6270 */
[----:B------:R-:W-:Y:S01]  /*136c0*/  LOP3.LUT R9, R9, 0xbfffffff, RZ, 0xc0, !PT ;  /* 0xbfffffff09097812 */ /* 0x000fe200078ec0ff */
[----:B------:R-:W5:Y:S02]  /*136d0*/  LDS R48, [R0+0x1200] ;  /* 0x0012000000307984 */ /* 0x000f640000000800 */
[----:B------:R-:W-:Y:S01]  /*136e0*/  @!P2 IMAD.MOV.U32 R246, RZ, RZ, -0x1 ;  /* 0xfffffffffff6a424 */ /* 0x000fe200078e00ff */
[----:B------:R-:W-:Y:S01]  /*136f0*/  @P2 LOP3.LUT R9, R9, 0x40000000, RZ, 0xfc, !PT ;  /* 0x4000000009092812 */ /* 0x000fe200078efcff */
[----:B------:R-:W5:Y:S02]  /*13700*/  LDS R138, [R0+0x1500] ;  /* 0x00150000008a7984 */ /* 0x000f640000000800 */
[----:B------:R-:W-:Y:S01]  /*13710*/  @!P4 IMAD.MOV.U32 R249, RZ, RZ, -0x1 ;  /* 0xfffffffffff9c424 */ /* 0x000fe200078e00ff */
[----:B------:R-:W-:Y:S01]  /*13720*/  ISETP.GE.AND P5, PT, R37, R43, PT ;  /* 0x0000002b2500720c */ /* 0x000fe20003fa6270 */
[----:B------:R-:W5:Y:S04]  /*13730*/  LDS R141, [R0+0x1800] ;  /* 0x00180000008d7984 */ /* 0x000f680000000800 */
[----:B------:R-:W5:Y:S01]  /*13740*/  LDS R144, [R0+0x1b00] ;  /* 0x001b000000907984 */ /* 0x000f620000000800 */
[----:B0-----:R-:W-:-:S03]  /*13750*/  @!P2 ISETP.GT.AND P0, PT, R131, -0x1, PT ;  /* 0xffffffff8300a80c */ /* 0x001fc60003f04270 */
[----:B------:R-:W0:Y:S01]  /*13760*/  LDS R147, [R0+0x1e00] ;  /* 0x001e000000937984 */ /* 0x000e220000000800 */
[----:B------:R-:W-:-:S03]  /*13770*/  @!P2 SEL R246, R246, 0x80000000, P0 ;  /* 0x80000000f6f6a807 */ /* 0x000fc60000000000 */
[----:B------:R-:W0:Y:S01]  /*13780*/  LDS R150, [R0+0x2100] ;  /* 0x0021000000967984 */ /* 0x000e220000000800 */
[----:B-1----:R-:W-:Y:S01]  /*13790*/  @!P4 ISETP.GT.AND P0, PT, R248, -0x1, PT ;  /* 0xfffffffff800c80c */ /* 0x002fe20003f04270 */
[----:B------:R-:W-:Y:S01]  /*137a0*/  @!P3 IMAD.MOV.U32 R242, RZ, RZ, -0x1 ;  /* 0xfffffffffff2b424 */ /* 0x000fe200078e00ff */
[----:B------:R-:W-:Y:S01]  /*137b0*/  LOP3.LUT R9, R9, 0xdfffffff, RZ, 0xc0, !PT ;  /* 0xdfffffff09097812 */ /* 0x000fe200078ec0ff */
[----:B------:R-:W1:Y:S01]  /*137c0*/  LDS R153, [R0+0x2400] ;  /* 0x0024000000997984 */ /* 0x000e620000000800 */
[----:B------:R-:W-:Y:S02]  /*137d0*/  @!P4 SEL R249, R249, 0x80000000, P0 ;  /* 0x80000000f9f9c807 */ /* 0x000fe40000000000 */
[----:B--2---:R-:W-:Y:S01]  /*137e0*/  @!P3 ISETP.GT.AND P0, PT, R245, -0x1, PT ;  /* 0xfffffffff500b80c */ /* 0x004fe20003f04270 */
[----:B------:R-:W-:Y:S01]  /*137f0*/  @!P6 IMAD.MOV.U32 R87, RZ, RZ, -0x1 ;  /* 0xffffffffff57e424 */ /* 0x000fe200078e00ff */
[----:B------:R-:W-:Y:S01]  /*13800*/  @P4 LOP3.LUT R9, R9, 0x20000000, RZ, 0xfc, !PT ;  /* 0x2000000009094812 */ /* 0x000fe200078efcff */
[----:B------:R-:W2:Y:S01]  /*13810*/  LDS R156, [R0+0x2700] ;  /* 0x00270000009c7984 */ /* 0x000ea20000000800 */
[----:B------:R-:W-:-:S02]  /*13820*/  @!P3 SEL R242, R242, 0x80000000, P0 ;  /* 0x80000000f2f2b807 */ /* 0x000fc40000000000 */
[C---:B---3--:R-:W-:Y:S01]  /*13830*/  @!P6 ISETP.GT.AND P0, PT, R46.reuse, -0x1, PT ;  /* 0xffffffff2e00e80c */ /* 0x048fe20003f04270 */
[----:B------:R-:W3:Y:S01]  /*13840*/  LDS R159, [R0+0x2a00] ;  /* 0x002a0000009f7984 */ /* 0x000ee20000000800 */
[----:B------:R-:W-:Y:S02]  /*13850*/  LOP3.LUT R9, R9, 0xefffffff, RZ, 0xc0, !PT ;  /* 0xefffffff09097812 */ /* 0x000fe400078ec0ff */
[----:B------:R-:W-:Y:S01]  /*13860*/  @!P6 SEL R87, R87, 0x80000000, P0 ;  /* 0x800000005757e807 */ /* 0x000fe20000000000 */
[----:B------:R-:W3:Y:S01]  /*13870*/  LDS R162, [R0+0x2d00] ;  /* 0x002d000000a27984 */ /* 0x000ee20000000800 */
[----:B------:R-:W-:Y:S02]  /*13880*/  ISETP.NE.AND P0, PT, R46, 0x7fffffff, PT ;  /* 0x7fffffff2e00780c */ /* 0x000fe40003f05270 */
[----:B------:R-:W-:Y:S01]  /*13890*/  ISETP.NE.AND P1, PT, R131, 0x7fffffff, PT ;  /* 0x7fffffff8300780c */ /* 0x000fe20003f25270 */
[----:B------:R-:W3:Y:S01]  /*138a0*/  LDS R165, [R0+0x3000] ;  /* 0x0030000000a57984 */ /* 0x000ee20000000800 */
[----:B------:R-:W-:-:S02]  /*138b0*/  ISETP.GE.AND P2, PT, R36, R43, PT ;  /* 0x0000002b2400720c */ /* 0x000fc40003f46270 */
[----:B------:R-:W-:Y:S01]  /*138c0*/  @P3 LOP3.LUT R9, R9, 0x10000000, RZ, 0xfc, !PT ;  /* 0x1000000009093812 */ /* 0x000fe200078efcff */
[----:B------:R-:W-:Y:S01]  /*138d0*/  @!P5 IMAD.MOV.U32 R44, RZ, RZ, -0x1 ;  /* 0xffffffffff2cd424 */ /* 0x000fe200078e00ff */
[----:B------:R-:W-:Y:S01]  /*138e0*/  SEL R247, R46, 0x80000000, P0 ;  /* 0x800000002ef77807 */ /* 0x000fe20000000000 */
[----:B------:R-:W3:Y:S01]  /*138f0*/  LDS R168, [R0+0x3300] ;  /* 0x0033000000a87984 */ /* 0x000ee20000000800 */
[----:B------:R-:W-:Y:S02]  /*13900*/  SEL R241, R131, 0x80000000, P1 ;  /* 0x8000000083f17807 */ /* 0x000fe40000800000 */
[----:B----4-:R-:W-:Y:S01]  /*13910*/  @!P5 ISETP.GT.AND P0, PT, R85, -0x1, PT ;  /* 0xffffffff5500d80c */ /* 0x010fe20003f04270 */
[----:B------:R-:W4:Y:S01]  /*13920*/  LDS R171, [R0+0x3600] ;  /* 0x0036000000ab7984 */ /* 0x000f220000000800 */
[----:B------:R-:W-:Y:S02]  /*13930*/  LOP3.LUT R9, R9, 0xf7ffffff, RZ, 0xc0, !PT ;  /* 0xf7ffffff09097812 */ /* 0x000fe400078ec0ff */
[----:B------:R-:W-:Y:S01]  /*13940*/  ISETP.NE.AND P1, PT, R248, 0x7fffffff, PT ;  /* 0x7ffffffff800780c */ /* 0x000fe20003f25270 */
[----:B------:R-:W4:Y:S01]  /*13950*/  LDS R174, [R0+0x3900] ;  /* 0x0039000000ae7984 */ /* 0x000f220000000800 */
[----:B------:R-:W-:-:S02]  /*13960*/  @!P5 SEL R44, R44, 0x80000000, P0 ;  /* 0x800000002c2cd807 */ /* 0x000fc40000000000 */
[----:B------:R-:W-:Y:S01]  /*13970*/  @P6 LOP3.LUT R9, R9, 0x8000000, RZ, 0xfc, !PT ;  /* 0x0800000009096812 */ /* 0x000fe200078efcff */
[----:B------:R-:W4:Y:S01]  /*13980*/  LDS R177, [R0+0x3c00] ;  /* 0x003c000000b17984 */ /* 0x000f220000000800 */
[----:B------:R-:W-:Y:S02]  /*13990*/  SEL R243, R248, 0x80000000, P1 ;  /* 0x80000000f8f37807 */ /* 0x000fe40000800000 */
[----:B------:R-:W-:Y:S01]  /*139a0*/  ISETP.NE.AND P0, PT, R85, 0x7fffffff, PT ;  /* 0x7fffffff5500780c */ /* 0x000fe20003f05270 */
[----:B------:R-:W4:Y:S01]  /*139b0*/  LDS R180, [R0+0x3f00] ;  /* 0x003f000000b47984 */ /* 0x000f220000000800 */
[----:B------:R-:W-:Y:S01]  /*139c0*/  ISETP.NE.AND P1, PT, R245, 0x7fffffff, PT ;  /* 0x7ffffffff500780c */ /* 0x000fe20003f25270 */
[----:B------:R-:W-:Y:S01]  /*139d0*/  @!P2 IMAD.MOV.U32 R135, RZ, RZ, -0x1 ;  /* 0xffffffffff87a424 */ /* 0x000fe200078e00ff */
[----:B------:R-:W-:Y:S01]  /*139e0*/  LOP3.LUT R9, R9, 0xfbffffff, RZ, 0xc0, !PT ;  /* 0xfbffffff09097812 */ /* 0x000fe200078ec0ff */
[----:B------:R-:W4:Y:S01]  /*139f0*/  LDS R183, [R0+0x4200] ;  /* 0x0042000000b77984 */ /* 0x000f220000000800 */
[----:B------:R-:W-:-:S02]  /*13a00*/  SEL R244, R85, 0x80000000, P0 ;  /* 0x8000000055f47807 */ /* 0x000fc40000000000 */
[----:B------:R-:W-:Y:S01]  /*13a10*/  SEL R130, R245, 0x80000000, P1 ;  /* 0x80000000f5827807 */ /* 0x000fe20000800000 */
[----:B------:R-:W4:Y:S01]  /*13a20*/  LDS R186, [R0+0x4500] ;  /* 0x0045000000ba7984 */ /* 0x000f220000000800 */
[C---:B-----5:R-:W-:Y:S02]  /*13a30*/  @!P2 ISETP.GT.AND P0, PT, R50.reuse, -0x1, PT ;  /* 0xffffffff3200a80c */ /* 0x060fe40003f04270 */
[----:B------:R-:W-:Y:S01]  /*13a40*/  ISETP.GE.AND P1, PT, R35, R43, PT ;  /* 0x0000002b2300720c */ /* 0x000fe20003f26270 */
[----:B------:R-:W5:Y:S01]  /*13a50*/  LDS R189, [R0+0x4800] ;  /* 0x0048000000bd7984 */ /* 0x000f620000000800 */
[----:B------:R-:W-:Y:S02]  /*13a60*/  @P5 LOP3.LUT R9, R9, 0x4000000, RZ, 0xfc, !PT ;  /* 0x0400000009095812 */ /* 0x000fe400078efcff */
[----:B------:R-:W-:Y:S01]  /*13a70*/  @!P2 SEL R135, R135, 0x80000000, P0 ;  /* 0x800000008787a807 */ /* 0x000fe20000000000 */
[----:B------:R-:W5:Y:S01]  /*13a80*/  LDS R192, [R0+0x4b00] ;  /* 0x004b000000c07984 */ /* 0x000f620000000800 */
[----:B------:R-:W-:-:S02]  /*13a90*/  ISETP.NE.AND P0, PT, R50, 0x7fffffff, PT ;  /* 0x7fffffff3200780c */ /* 0x000fc40003f05270 */
[----:B------:R-:W-:Y:S01]  /*13aa0*/  LOP3.LUT R9, R9, 0xfdffffff, RZ, 0xc0, !PT ;  /* 0xfdffffff09097812 */ /* 0x000fe200078ec0ff */
[----:B------:R-:W5:Y:S01]  /*13ab0*/  LDS R195, [R0+0x4e00] ;  /* 0x004e000000c37984 */ /* 0x000f620000000800 */
[----:B------:R-:W-:Y:S02]  /*13ac0*/  SEL R134, R50, 0x80000000, P0 ;  /* 0x8000000032867807 */ /* 0x000fe40000000000 */
[----:B------:R-:W-:Y:S01]  /*13ad0*/  IADD3 R126, P0, PT, R129, UR16, RZ ;  /* 0x00000010817e7c10 */ /* 0x000fe2000ff1e0ff */
[----:B------:R-:W5:Y:S01]  /*13ae0*/  LDS R198, [R0+0x5100] ;  /* 0x0051000000c67984 */ /* 0x000f620000000800 */
[----:B------:R-:W-:Y:S01]  /*13af0*/  @P2 LOP3.LUT R9, R9, 0x2000000, RZ, 0xfc, !PT ;  /* 0x0200000009092812 */ /* 0x000fe200078efcff */
[----:B------:R-:W-:Y:S01]  /*13b00*/  @!P1 IMAD.MOV.U32 R137, RZ, RZ, -0x1 ;  /* 0xffffffffff899424 */ /* 0x000fe200078e00ff */
[----:B------:R-:W-:Y:S01]  /*13b10*/  IADD3.X R127, PT, PT, R128, UR17, RZ, P0, !PT ;  /* 0x00000011807f7c10 */ /* 0x000fe200087fe4ff */
[----:B------:R-:W5:Y:S01]  /*13b20*/  LDS R201, [R0+0x5400] ;  /* 0x0054000000c97984 */ /* 0x000f620000000800 */
[----:B------:R-:W-:-:S02]  /*13b30*/  LOP3.LUT R9, R9, 0xfeffffff, RZ, 0xc0, !PT ;  /* 0xfeffffff09097812 */ /* 0x000fc400078ec0ff */
[----:B------:R-:W-:Y:S01]  /*13b40*/  @!P1 ISETP.GT.AND P0, PT, R48, -0x1, PT ;  /* 0xffffffff3000980c */ /* 0x000fe20003f04270 */
[----:B------:R-:W5:Y:S01]  /*13b50*/  LDS R204, [R0+0x5700] ;  /* 0x0057000000cc7984 */ /* 0x000f620000000800 */
[----:B------:R-:W-:Y:S02]  /*13b60*/  @P1 LOP3.LUT R9, R9, 0x1000000, RZ, 0xfc, !PT ;  /* 0x0100000009091812 */ /* 0x000fe400078efcff */
[----:B------:R-:W-:Y:S01]  /*13b70*/  @!P1 SEL R137, R137, 0x80000000, P0 ;  /* 0x8000000089899807 */ /* 0x000fe20000000000 */
[----:B------:R-:W5:Y:S01]  /*13b80*/  LDS R207, [R0+0x5a00] ;  /* 0x005a000000cf7984 */ /* 0x000f620000000800 */
[----:B------:R-:W-:Y:S02]  /*13b90*/  ISETP.GE.AND P1, PT, R34, R43, PT ;  /* 0x0000002b2200720c */ /* 0x000fe40003f26270 */
[----:B------:R-:W-:Y:S01]  /*13ba0*/  ISETP.NE.AND P0, PT, R48, 0x7fffffff, PT ;  /* 0x7fffffff3000780c */ /* 0x000fe20003f05270 */
[----:B------:R-:W5:Y:S01]  /*13bb0*/  LDS R210, [R0+0x5d00] ;  /* 0x005d000000d27984 */ /* 0x000f620000000800 */
[----:B------:R-:W-:-:S02]  /*13bc0*/  LOP3.LUT R9, R9, 0xff7fffff, RZ, 0xc0, !PT ;  /* 0xff7fffff09097812 */ /* 0x000fc400078ec0ff */
[----:B------:R-:W-:Y:S01]  /*13bd0*/  SEL R136, R48, 0x80000000, P0 ;  /* 0x8000000030887807 */ /* 0x000fe20000000000 */
[----:B------:R-:W5:Y:S04]  /*13be0*/  LDS R214, [R0+0x6000] ;  /* 0x0060000000d67984 */ /* 0x000f680000000800 */
[----:B------:R-:W5:Y:S02]  /*13bf0*/  LDS R217, [R0+0x6300] ;  /* 0x0063000000d97984 */ /* 0x000f640000000800 */
[----:B------:R-:W-:Y:S01]  /*13c00*/  @!P1 IMAD.MOV.U32 R139, RZ, RZ, -0x1 ;  /* 0xffffffffff8b9424 */ /* 0x000fe200078e00ff */
[----:B------:R-:W-:Y:S01]  /*13c10*/  @!P1 ISETP.GT.AND P0, PT, R138, -0x1, PT ;  /* 0xffffffff8a00980c */ /* 0x000fe20003f04270 */
[----:B------:R-:W5:Y:S01]  /*13c20*/  LDS R220, [R0+0x6600] ;  /* 0x0066000000dc7984 */ /* 0x000f620000000800 */
[----:B------:R-:W-:-:S02]  /*13c30*/  @P1 LOP3.LUT R9, R9, 0x800000, RZ, 0xfc, !PT ;  /* 0x0080000009091812 */ /* 0x000fc400078efcff */
[----:B------:R-:W-:Y:S01]  /*13c40*/  @!P1 SEL R139, R139, 0x80000000, P0 ;  /* 0x800000008b8b9807 */ /* 0x000fe20000000000 */
[----:B------:R-:W5:Y:S01]  /*13c50*/  LDS R223, [R0+0x6900] ;  /* 0x0069000000df7984 */ /* 0x000f620000000800 */
[----:B------:R-:W-:Y:S02]  /*13c60*/  ISETP.GE.AND P1, PT, R33, R43, PT ;  /* 0x0000002b2100720c */ /* 0x000fe40003f26270 */
[C---:B------:R-:W-:Y:S01]  /*13c70*/  ISETP.NE.AND P0, PT, R138.reuse, 0x7fffffff, PT ;  /* 0x7fffffff8a00780c */ /* 0x040fe20003f05270 */
[----:B------:R-:W5:Y:S01]  /*13c80*/  LDS R226, [R0+0x6c00] ;  /* 0x006c000000e27984 */ /* 0x000f620000000800 */
[----:B------:R-:W-:Y:S02]  /*13c90*/  LOP3.LUT R9, R9, 0xffbfffff, RZ, 0xc0, !PT ;  /* 0xffbfffff09097812 */ /* 0x000fe400078ec0ff */
[----:B------:R-:W-:Y:S01]  /*13ca0*/  SEL R140, R138, 0x80000000, P0 ;  /* 0x800000008a8c7807 */ /* 0x000fe20000000000 */
[----:B------:R-:W5:Y:S04]  /*13cb0*/  LDS R229, [R0+0x6f00] ;  /* 0x006f000000e57984 */ /* 0x000f680000000800 */
[----:B------:R-:W5:Y:S02]  /*13cc0*/  LDS R232, [R0+0x7200] ;  /* 0x0072000000e87984 */ /* 0x000f640000000800 */
[----:B------:R-:W-:Y:S01]  /*13cd0*/  @!P1 IMAD.MOV.U32 R142, RZ, RZ, -0x1 ;  /* 0xffffffffff8e9424 */ /* 0x000fe200078e00ff */
[----:B------:R-:W-:-:S02]  /*13ce0*/  @!P1 ISETP.GT.AND P0, PT, R141, -0x1, PT ;  /* 0xffffffff8d00980c */ /* 0x000fc40003f04270 */
[----:B------:R-:W-:Y:S02]  /*13cf0*/  @P1 LOP3.LUT R9, R9, 0x400000, RZ, 0xfc, !PT ;  /* 0x0040000009091812 */ /* 0x000fe400078efcff */
[----:B------:R-:W-:Y:S02]  /*13d00*/  @!P1 SEL R142, R142, 0x80000000, P0 ;  /* 0x800000008e8e9807 */ /* 0x000fe40000000000 */
[----:B------:R-:W-:Y:S02]  /*13d10*/  ISETP.GE.AND P1, PT, R32, R43, PT ;  /* 0x0000002b2000720c */ /* 0x000fe40003f26270 */
[----:B------:R-:W-:Y:S02]  /*13d20*/  ISETP.NE.AND P0, PT, R141, 0x7fffffff, PT ;  /* 0x7fffffff8d00780c */ /* 0x000fe40003f05270 */
[----:B------:R-:W-:Y:S02]  /*13d30*/  LOP3.LUT R9, R9, 0xffdfffff, RZ, 0xc0, !PT ;  /* 0xffdfffff09097812 */ /* 0x000fe400078ec0ff */
[----:B------:R-:W-:-:S07]  /*13d40*/  SEL R143, R141, 0x80000000, P0 ;  /* 0x800000008d8f7807 */ /* 0x000fce0000000000 */
[----:B------:R-:W-:Y:S01]  /*13d50*/  @!P1 IMAD.MOV.U32 R145, RZ, RZ, -0x1 ;  /* 0xffffffffff919424 */ /* 0x000fe200078e00ff */
[C---:B------:R-:W-:Y:S02]  /*13d60*/  @!P1 ISETP.GT.AND P0, PT, R144.reuse, -0x1, PT ;  /* 0xffffffff9000980c */ /* 0x040fe40003f04270 */
[----:B------:R-:W-:Y:S02]  /*13d70*/  @P1 LOP3.LUT R9, R9, 0x200000, RZ, 0xfc, !PT ;  /* 0x0020000009091812 */ /* 0x000fe400078efcff */
[----:B------:R-:W-:Y:S02]  /*13d80*/  @!P1 SEL R145, R145, 0x80000000, P0 ;  /* 0x8000000091919807 */ /* 0x000fe40000000000 */
[----:B------:R-:W-:Y:S02]  /*13d90*/  ISETP.GE.AND P1, PT, R31, R43, PT ;  /* 0x0000002b1f00720c */ /* 0x000fe40003f26270 */
[----:B------:R-:W-:Y:S02]  /*13da0*/  ISETP.NE.AND P0, PT, R144, 0x7fffffff, PT ;  /* 0x7fffffff9000780c */ /* 0x000fe40003f05270 */
[----:B------:R-:W-:-:S02]  /*13db0*/  LOP3.LUT R9, R9, 0xffefffff, RZ, 0xc0, !PT ;  /* 0xffefffff09097812 */ /* 0x000fc400078ec0ff */
[----:B------:R-:W-:-:S07]  /*13dc0*/  SEL R146, R144, 0x80000000, P0 ;  /* 0x8000000090927807 */ /* 0x000fce0000000000 */
[----:B------:R-:W-:Y:S01]  /*13dd0*/  @!P1 IMAD.MOV.U32 R148, RZ, RZ, -0x1 ;  /* 0xffffffffff949424 */ /* 0x000fe200078e00ff */
[----:B0-----:R-:W-:Y:S02]  /*13de0*/  @!P1 ISETP.GT.AND P0, PT, R147, -0x1, PT ;  /* 0xffffffff9300980c */ /* 0x001fe40003f04270 */
[----:B------:R-:W-:Y:S02]  /*13df0*/  @P1 LOP3.LUT R9, R9, 0x100000, RZ, 0xfc, !PT ;  /* 0x0010000009091812 */ /* 0x000fe400078efcff */
[----:B------:R-:W-:Y:S02]  /*13e00*/  @!P1 SEL R148, R148, 0x80000000, P0 ;  /* 0x8000000094949807 */ /* 0x000fe40000000000 */
[----:B------:R-:W-:Y:S02]  /*13e10*/  ISETP.GE.AND P1, PT, R30, R43, PT ;  /* 0x0000002b1e00720c */ /* 0x000fe40003f26270 */
[----:B------:R-:W-:Y:S02]  /*13e20*/  ISETP.NE.AND P0, PT, R147, 0x7fffffff, PT ;  /* 0x7fffffff9300780c */ /* 0x000fe40003f05270 */
[----:B------:R-:W-:-:S02]  /*13e30*/  LOP3.LUT R9, R9, 0xfff7ffff, RZ, 0xc0, !PT ;  /* 0xfff7ffff09097812 */ /* 0x000fc400078ec0ff */
        /* <DEDUP_REMOVED lines=10> */
[----:B-1----:R-:W-:Y:S02]  /*13ee0*/  @!P1 ISETP.GT.AND P0, PT, R153, -0x1, PT ;  /* 0xffffffff9900980c */ /* 0x002fe40003f04270 */
[----:B------:R-:W-:Y:S02]  /*13ef0*/  @P1 LOP3.LUT R9, R9, 0x40000, RZ, 0xfc, !PT ;  /* 0x0004000009091812 */ /* 0x000fe400078efcff */
[----:B------:R-:W-:Y:S02]  /*13f00*/  @!P1 SEL R154, R154, 0x80000000, P0 ;  /* 0x800000009a9a9807 */ /* 0x000fe40000000000 */
[----:B------:R-:W-:Y:S02]  /*13f10*/  ISETP.GE.AND P1, PT, R28, R43, PT ;  /* 0x0000002b1c00720c */ /* 0x000fe40003f26270 */
[----:B------:R-:W-:Y:S02]  /*13f20*/  ISETP.NE.AND P0, PT, R153, 0x7fffffff, PT ;  /* 0x7fffffff9900780c */ /* 0x000fe40003f05270 */
[----:B------:R-:W-:-:S02]  /*13f30*/  LOP3.LUT R9, R9, 0xfffdffff, RZ, 0xc0, !PT ;  /* 0xfffdffff09097812 */ /* 0x000fc400078ec0ff */
[----:B------:R-:W-:-:S07]  /*13f40*/  SEL R155, R153, 0x80000000, P0 ;  /* 0x80000000999b7807 */ /* 0x000fce0000000000 */
[----:B------:R-:W-:Y:S01]  /*13f50*/  @!P1 IMAD.MOV.U32 R157, RZ, RZ, -0x1 ;  /* 0xffffffffff9d9424 */ /* 0x000fe200078e00ff */
[C---:B--2---:R-:W-:Y:S02]  /*13f60*/  @!P1 ISETP.GT.AND P0, PT, R156.reuse, -0x1, PT ;  /* 0xffffffff9c00980c */ /* 0x044fe40003f04270 */
[----:B------:R-:W-:Y:S02]  /*13f70*/  @P1 LOP3.LUT R9, R9, 0x20000, RZ, 0xfc, !PT ;  /* 0x0002000009091812 */ /* 0x000fe400078efcff */
[----:B------:R-:W-:Y:S02]  /*13f80*/  @!P1 SEL R157, R157, 0x80000000, P0 ;  /* 0x800000009d9d9807 */ /* 0x000fe40000000000 */
[----:B------:R-:W-:Y:S02]  /*13f90*/  ISETP.GE.AND P1, PT, R27, R43, PT ;  /* 0x0000002b1b00720c */ /* 0x000fe40003f26270 */
[----:B------:R-:W-:Y:S02]  /*13fa0*/  ISETP.NE.AND P0, PT, R156, 0x7fffffff, PT ;  /* 0x7fffffff9c00780c */ /* 0x000fe40003f05270 */
[----:B------:R-:W-:-:S02]  /*13fb0*/  LOP3.LUT R9, R9, 0xfffeffff, RZ, 0xc0, !PT ;  /* 0xfffeffff09097812 */ /* 0x000fc400078ec0ff */
[----:B------:R-:W-:-:S07]  /*13fc0*/  SEL R158, R156, 0x80000000, P0 ;  /* 0x800000009c9e7807 */ /* 0x000fce0000000000 */
[----:B------:R-:W-:Y:S01]  /*13fd0*/  @!P1 IMAD.MOV.U32 R160, RZ, RZ, -0x1 ;  /* 0xffffffffffa09424 */ /* 0x000fe200078e00ff */
[----:B---3--:R-:W-:Y:S02]  /*13fe0*/  @!P1 ISETP.GT.AND P0, PT, R159, -0x1, PT ;  /* 0xffffffff9f00980c */ /* 0x008fe40003f04270 */
        /* <DEDUP_REMOVED lines=15> */
[----:B------:R-:W-:Y:S02]  /*140e0*/  @!P1 ISETP.GT.AND P0, PT, R165, -0x1, PT ;  /* 0xffffffffa500980c */ /* 0x000fe40003f04270 */
        /* <DEDUP_REMOVED lines=15> */
[----:B----4-:R-:W-:Y:S02]  /*141e0*/  @!P1 ISETP.GT.AND P0, PT, R171, -0x1, PT ;  /* 0xffffffffab00980c */ /* 0x010fe40003f04270 */
        /* <DEDUP_REMOVED lines=47> */
[----:B-----5:R-:W-:Y:S02]  /*144e0*/  @!P1 ISETP.GT.AND P0, PT, R189, -0x1, PT ;  /* 0xffffffffbd00980c */ /* 0x020fe40003f04270 */
        /* <DEDUP_REMOVED lines=43> */
[----:B------:R-:W-:-:S04]  /*147a0*/  ISETP.NE.AND P0, PT, R204, 0x7fffffff, PT ;  /* 0x7fffffffcc00780c */ /* 0x000fc80003f05270 */
[----:B------:R-:W-:-:S07]  /*147b0*/  SEL R206, R204, 0x80000000, P0 ;  /* 0x80000000ccce7807 */ /* 0x000fce0000000000 */
[----:B------:R-:W-:Y:S01]  /*147c0*/  @!P1 IMAD.MOV.U32 R208, RZ, RZ, -0x1 ;  /* 0xffffffffffd09424 */ /* 0x000fe200078e00ff */
[----:B------:R-:W-:-:S04]  /*147d0*/  @!P1 ISETP.GT.AND P0, PT, R207, -0x1, PT ;  /* 0xffffffffcf00980c */ /* 0x000fc80003f04270 */
[----:B------:R-:W-:Y:S02]  /*147e0*/  @!P1 SEL R208, R208, 0x80000000, P0 ;  /* 0x80000000d0d09807 */ /* 0x000fe40000000000 */
[----:B------:R-:W-:-:S04]  /*147f0*/  ISETP.NE.AND P0, PT, R207, 0x7fffffff, PT ;  /* 0x7fffffffcf00780c */ /* 0x000fc80003f05270 */
[----:B------:R-:W-:Y:S02]  /*14800*/  SEL R209, R207, 0x80000000, P0 ;  /* 0x80000000cfd17807 */ /* 0x000fe40000000000 */
[----:B------:R-:W-:Y:S02]  /*14810*/  ISETP.GE.AND P0, PT, R10, R43, PT ;  /* 0x0000002b0a00720c */ /* 0x000fe40003f06270 */
[----:B------:R-:W-:-:S04]  /*14820*/  LOP3.LUT R9, R9, 0xfffffffe, RZ, 0xc0, !PT ;  /* 0xfffffffe09097812 */ /* 0x000fc800078ec0ff */
[----:B------:R-:W-:-:S07]  /*14830*/  @P1 LOP3.LUT R9, R9, 0x1, RZ, 0xfc, !PT ;  /* 0x0000000109091812 */ /* 0x000fce00078efcff */
[----:B------:R-:W-:Y:S01]  /*14840*/  @!P0 IMAD.MOV.U32 R211, RZ, RZ, -0x1 ;  /* 0xffffffffffd38424 */ /* 0x000fe200078e00ff */
[----:B------:R-:W-:-:S04]  /*14850*/  @!P0 ISETP.GT.AND P1, PT, R210, -0x1, PT ;  /* 0xffffffffd200880c */ /* 0x000fc80003f24270 */
[----:B------:R-:W-:Y:S02]  /*14860*/  @!P0 SEL R211, R211, 0x80000000, P1 ;  /* 0x80000000d3d38807 */ /* 0x000fe40000800000 */
[----:B------:R-:W-:-:S04]  /*14870*/  ISETP.NE.AND P1, PT, R210, 0x7fffffff, PT ;  /* 0x7fffffffd200780c */ /* 0x000fc80003f25270 */
[----:B------:R-:W-:Y:S02]  /*14880*/  SEL R213, R210, 0x80000000, P1 ;  /* 0x80000000d2d57807 */ /* 0x000fe40000800000 */
[----:B------:R-:W-:-:S13]  /*14890*/  ISETP.GE.AND P1, PT, R5, R43, PT ;  /* 0x0000002b0500720c */ /* 0x000fda0003f26270 */
[----:B------:R-:W-:Y:S01]  /*148a0*/  @!P1 IMAD.MOV.U32 R215, RZ, RZ, -0x1 ;  /* 0xffffffffffd79424 */ /* 0x000fe200078e00ff */
[----:B------:R-:W-:-:S04]  /*148b0*/  @!P1 ISETP.GT.AND P2, PT, R214, -0x1, PT ;  /* 0xffffffffd600980c */ /* 0x000fc80003f44270 */
[----:B------:R-:W-:Y:S02]  /*148c0*/  @!P1 SEL R215, R215, 0x80000000, P2 ;  /* 0x80000000d7d79807 */ /* 0x000fe40001000000 */
        /* <DEDUP_REMOVED lines=8> */
[----:B------:R-:W-:Y:S02]  /*14950*/  ISETP.GE.AND P4, PT, R8, R43, PT ;  /* 0x0000002b0800720c */ /* 0x000fe40003f86270 */
[----:B------:R-:W-:-:S04]  /*14960*/  SHF.R.U32.HI R241, RZ, UR5, R241 ;  /* 0x00000005fff17c19 */ /* 0x000fc800080116f1 */
[----:B------:R-:W-:-:S07]  /*14970*/  LOP3.LUT R241, R241, UR4, RZ, 0xc0, !PT ;  /* 0x00000004f1f17c12 */ /* 0x000fce000f8ec0ff */
[----:B------:R-:W-:Y:S01]  /*14980*/  @!P4 IMAD.MOV.U32 R224, RZ, RZ, -0x1 ;  /* 0xffffffffffe0c424 */ /* 0x000fe200078e00ff */
[----:B------:R-:W-:-:S04]  /*14990*/  @!P4 ISETP.GT.AND P5, PT, R223, -0x1, PT ;  /* 0xffffffffdf00c80c */ /* 0x000fc80003fa4270 */
[----:B------:R-:W-:Y:S02]  /*149a0*/  @!P4 SEL R224, R224, 0x80000000, P5 ;  /* 0x80000000e0e0c807 */ /* 0x000fe40002800000 */
[----:B------:R-:W-:Y:S01]  /*149b0*/  ISETP.GE.AND P5, PT, R3, R43, PT ;  /* 0x0000002b0300720c */ /* 0x000fe20003fa6270 */
[----:B------:R-:W-:-:S06]  /*149c0*/  IMAD R241, R241, 0x4, R42 ;  /* 0x00000004f1f17824 */ /* 0x000fcc00078e022a */
[----:B------:R-:W0:Y:S01]  /*149d0*/  LDS R241, [R241+0x7500] ;  /* 0x00750000f1f17984 */ /* 0x000e220000000800 */
[----:B------:R-:W-:-:S05]  /*149e0*/  P2R R216, PR, RZ, 0x2 ;  /* 0x00000002ffd87803 */ /* 0x000fca0000000000 */
[----:B------:R-:W-:Y:S01]  /*149f0*/  @!P5 IMAD.MOV.U32 R227, RZ, RZ, -0x1 ;  /* 0xffffffffffe3d424 */ /* 0x000fe200078e00ff */
[----:B------:R-:W-:Y:S02]  /*14a00*/  @!P5 ISETP.GT.AND P6, PT, R226, -0x1, PT ;  /* 0xffffffffe200d80c */ /* 0x000fe40003fc4270 */
[----:B------:R-:W-:Y:S02]  /*14a10*/  LOP3.LUT P1, RZ, R9, 0x40000000, RZ, 0xc0, !PT ;  /* 0x4000000009ff7812 */ /* 0x000fe4000782c0ff */
[----:B------:R-:W-:Y:S02]  /*14a20*/  @!P5 SEL R227, R227, 0x80000000, P6 ;  /* 0x80000000e3e3d807 */ /* 0x000fe40003000000 */
[----:B------:R-:W-:Y:S02]  /*14a30*/  ISETP.GE.AND P6, PT, R4, R43, PT ;  /* 0x0000002b0400720c */ /* 0x000fe40003fc6270 */
[----:B------:R-:W-:Y:S02]  /*14a40*/  SHF.R.U32.HI R243, RZ, UR5, R243 ;  /* 0x00000005fff37c19 */ /* 0x000fe400080116f3 */
[----:B------:R-:W-:-:S02]  /*14a50*/  P2R R219, PR, RZ, 0x4 ;  /* 0x00000004ffdb7803 */ /* 0x000fc40000000000 */
[----:B------:R-:W-:Y:S02]  /*14a60*/  ISETP.GE.AND P2, PT, R2, R43, PT ;  /* 0x0000002b0200720c */ /* 0x000fe40003f46270 */
[----:B------:R-:W-:Y:S01]  /*14a70*/  LOP3.LUT R243, R243, UR4, RZ, 0xc0, !PT ;  /* 0x00000004f3f37c12 */ /* 0x000fe2000f8ec0ff */
[----:B------:R-:W1:Y:S01]  /*14a80*/  @!P1 LDC.64 R128, c[0x0][0x388] ;  /* 0x0000e200ff809b82 */ /* 0x000e620000000a00 */
[----:B------:R-:W-:-:S03]  /*14a90*/  P2R R212, PR, RZ, 0x1 ;  /* 0x00000001ffd47803 */ /* 0x000fc60000000000 */
[----:B------:R-:W-:Y:S01]  /*14aa0*/  IMAD R243, R243, 0x4, R42 ;  /* 0x00000004f3f37824 */ /* 0x000fe200078e022a */
[----:B------:R-:W-:Y:S01]  /*14ab0*/  @!P6 ISETP.GT.AND P0, PT, R229, -0x1, PT ;  /* 0xffffffffe500e80c */ /* 0x000fe20003f04270 */
[----:B------:R-:W-:Y:S01]  /*14ac0*/  @!P6 IMAD.MOV.U32 R230, RZ, RZ, -0x1 ;  /* 0xffffffffffe6e424 */ /* 0x000fe200078e00ff */
[----:B------:R-:W-:-:S03]  /*14ad0*/  LOP3.LUT R9, R9, 0x7fffffff, RZ, 0xc0, !PT ;  /* 0x7fffffff09097812 */ /* 0x000fc600078ec0ff */
[----:B------:R-:W2:Y:S01]  /*14ae0*/  LDS R243, [R243+0x7500] ;  /* 0x00750000f3f37984 */ /* 0x000ea20000000800 */
[----:B------:R-:W-:Y:S01]  /*14af0*/  @!P6 SEL R230, R230, 0x80000000, P0 ;  /* 0x80000000e6e6e807 */ /* 0x000fe20000000000 */
[----:B------:R-:W-:Y:S01]  /*14b00*/  @!P2 IMAD.MOV.U32 R233, RZ, RZ, -0x1 ;  /* 0xffffffffffe9a424 */ /* 0x000fe200078e00ff */
[----:B------:R-:W-:Y:S02]  /*14b10*/  @!P2 ISETP.GT.AND P0, PT, R232, -0x1, PT ;  /* 0xffffffffe800a80c */ /* 0x000fe40003f04270 */
[----:B------:R-:W-:Y:S02]  /*14b20*/  @P2 LOP3.LUT R9, R9, 0x80000000, RZ, 0xfc, !PT ;  /* 0x8000000009092812 */ /* 0x000fe400078efcff */
[----:B------:R-:W-:Y:S02]  /*14b30*/  @!P2 SEL R233, R233, 0x80000000, P0 ;  /* 0x80000000e9e9a807 */ /* 0x000fe40000000000 */
[----:B------:R-:W-:Y:S02]  /*14b40*/  LOP3.LUT P0, RZ, R9, 0x20000000, RZ, 0xc0, !PT ;  /* 0x2000000009ff7812 */ /* 0x000fe4000780c0ff */
[----:B------:R-:W-:-:S02]  /*14b50*/  @!P1 LOP3.LUT R251, R246, R131, RZ, 0x3c, !PT ;  /* 0x00000083f6fb9212 */ /* 0x000fc400078e3cff */
[----:B------:R-:W-:Y:S01]  /*14b60*/  SHF.R.U32.HI R246, RZ, UR5, R130 ;  /* 0x00000005fff67c19 */ /* 0x000fe20008011682 */
[----:B0-----:R-:W-:-:S03]  /*14b70*/  @!P1 IMAD.IADD R131, R241, 0x1, R125 ;  /* 0x00000001f1839824 */ /* 0x001fc600078e027d */
[----:B------:R-:W-:Y:S01]  /*14b80*/  LOP3.LUT R246, R246, UR4, RZ, 0xc0, !PT ;  /* 0x00000004f6f67c12 */ /* 0x000fe2000f8ec0ff */
[----:B-1----:R-:W-:-:S04]  /*14b90*/  @!P1 IMAD.WIDE.U32 R128, R131, 0x4, R128 ;  /* 0x0000000483809825 */ /* 0x002fc800078e0080 */
[----:B------:R-:W0:Y:S01]  /*14ba0*/  @!P0 LDC.64 R130, c[0x0][0x388] ;  /* 0x0000e200ff828b82 */ /* 0x000e220000000a00 */
[----:B------:R-:W-:Y:S01]  /*14bb0*/  IMAD R246, R246, 0x4, R42 ;  /* 0x00000004f6f67824 */ /* 0x000fe200078e022a */
[----:B------:R-:W-:Y:S02]  /*14bc0*/  ISETP.NE.AND P2, PT, R214, 0x7fffffff, PT ;  /* 0x7fffffffd600780c */ /* 0x000fe40003f45270 */
[----:B------:R-:W-:-:S03]  /*14bd0*/  SHF.R.U32.HI R247, RZ, UR5, R247 ;  /* 0x00000005fff77c19 */ /* 0x000fc600080116f7 */
[----:B------:R-:W1:Y:S01]  /*14be0*/  LDS R246, [R246+0x7500] ;  /* 0x00750000f6f67984 */ /* 0x000e620000000800 */
[----:B------:R-:W-:Y:S02]  /*14bf0*/  SEL R234, R214, 0x80000000, P2 ;  /* 0x80000000d6ea7807 */ /* 0x000fe40001000000 */
[----:B------:R-:W-:Y:S02]  /*14c00*/  ISETP.NE.AND P2, PT, R217, 0x7fffffff, PT ;  /* 0x7fffffffd900780c */ /* 0x000fe40003f45270 */
[----:B------:R-:W-:Y:S02]  /*14c10*/  P2R R225, PR, RZ, 0x10 ;  /* 0x00000010ffe17803 */ /* 0x000fe40000000000 */
[----:B------:R-:W-:Y:S02]  /*14c20*/  LOP3.LUT R247, R247, UR4, RZ, 0xc0, !PT ;  /* 0x00000004f7f77c12 */ /* 0x000fe4000f8ec0ff */
[----:B------:R-:W-:Y:S02]  /*14c30*/  LOP3.LUT P4, RZ, R9, 0x10000000, RZ, 0xc0, !PT ;  /* 0x1000000009ff7812 */ /* 0x000fe4000788c0ff */
[----:B------:R-:W-:-:S02]  /*14c40*/  SEL R235, R217, 0x80000000, P2 ;  /* 0x80000000d9eb7807 */ /* 0x000fc40001000000 */
[C---:B------:R-:W-:Y:S01]  /*14c50*/  ISETP.NE.AND P2, PT, R220.reuse, 0x7fffffff, PT ;  /* 0x7fffffffdc00780c */ /* 0x040fe20003f45270 */
[----:B------:R-:W-:Y:S01]  /*14c60*/  IMAD R247, R247, 0x4, R42 ;  /* 0x00000004f7f77824 */ /* 0x000fe200078e022a */
[----:B------:R-:W-:Y:S02]  /*14c70*/  SHF.R.U32.HI R244, RZ, UR5, R244 ;  /* 0x00000005fff47c19 */ /* 0x000fe400080116f4 */
[----:B------:R-:W-:Y:S01]  /*14c80*/  SEL R236, R220, 0x80000000, P2 ;  /* 0x80000000dcec7807 */ /* 0x000fe20001000000 */
[----:B------:R3:W-:Y:S01]  /*14c90*/  @!P1 STG.E desc[UR10][R128.64], R251 ;  /* 0x000000fb80009986 */ /* 0x0007e2000c10190a */
[----:B------:R-:W-:Y:S02]  /*14ca0*/  ISETP.NE.AND P2, PT, R223, 0x7fffffff, PT ;  /* 0x7fffffffdf00780c */ /* 0x000fe40003f45270 */
[----:B------:R-:W-:Y:S01]  /*14cb0*/  @!P0 LOP3.LUT R249, R249, R248, RZ, 0x3c, !PT ;  /* 0x000000f8f9f98212 */ /* 0x000fe200078e3cff */
[----:B--2---:R-:W-:Y:S01]  /*14cc0*/  @!P0 IMAD.IADD R248, R40, 0x1, R243 ;  /* 0x0000000128f88824 */ /* 0x004fe200078e02f3 */
[----:B------:R-:W-:Y:S01]  /*14cd0*/  P2R R222, PR, RZ, 0x8 ;  /* 0x00000008ffde7803 */ /* 0x000fe20000000000 */
[----:B------:R-:W-:Y:S01]  /*14ce0*/  LDS R247, [R247+0x7500] ;  /* 0x00750000f7f77984 */ /* 0x000fe20000000800 */
[----:B------:R-:W-:Y:S01]  /*14cf0*/  SEL R237, R223, 0x80000000, P2 ;  /* 0x80000000dfed7807 */ /* 0x000fe20001000000 */
[----:B0-----:R-:W-:Y:S01]  /*14d00*/  @!P0 IMAD.WIDE.U32 R130, R248, 0x4, R130 ;  /* 0x00000004f8828825 */ /* 0x001fe200078e0082 */
[----:B------:R-:W-:-:S02]  /*14d10*/  LOP3.LUT P3, RZ, R9, 0x8000000, RZ, 0xc0, !PT ;  /* 0x0800000009ff7812 */ /* 0x000fc4000786c0ff */
[----:B---3--:R-:W-:Y:S01]  /*14d20*/  LOP3.LUT R251, R244, UR4, RZ, 0xc0, !PT ;  /* 0x00000004f4fb7c12 */ /* 0x008fe2000f8ec0ff */
[----:B------:R-:W0:Y:S01]  /*14d30*/  @!P4 LDC.64 R128, c[0x0][0x388] ;  /* 0x0000e200ff80cb82 */ /* 0x000e220000000a00 */
[----:B------:R-:W-:Y:S02]  /*14d40*/  ISETP.NE.AND P2, PT, R226, 0x7fffffff, PT ;  /* 0x7fffffffe200780c */ /* 0x000fe40003f45270 */
[----:B------:R-:W-:Y:S01]  /*14d50*/  @!P4 LOP3.LUT R248, R242, R245, RZ, 0x3c, !PT ;  /* 0x000000f5f2f8c212 */ /* 0x000fe200078e3cff */
[----:B------:R-:W-:Y:S01]  /*14d60*/  IMAD R242, R251, 0x4, R42 ;  /* 0x00000004fbf27824 */ /* 0x000fe200078e022a */
[----:B------:R-:W-:Y:S02]  /*14d70*/  SEL R238, R226, 0x80000000, P2 ;  /* 0x80000000e2ee7807 */ /* 0x000fe40001000000 */
[C---:B------:R-:W-:Y:S02]  /*14d80*/  ISETP.NE.AND P2, PT, R229.reuse, 0x7fffffff, PT ;  /* 0x7fffffffe500780c */ /* 0x040fe40003f45270 */
[----:B------:R-:W-:Y:S01]  /*14d90*/  SHF.R.U32.HI R134, RZ, UR5, R134 ;  /* 0x00000005ff867c19 */ /* 0x000fe20008011686 */
[----:B------:R-:W2:Y:S01]  /*14da0*/  LDS R242, [R242+0x7500] ;  /* 0x00750000f2f27984 */ /* 0x000ea20000000800 */
[----:B------:R-:W-:-:S02]  /*14db0*/  SEL R239, R229, 0x80000000, P2 ;  /* 0x80000000e5ef7807 */ /* 0x000fc40001000000 */
[----:B------:R-:W-:Y:S02]  /*14dc0*/  ISETP.NE.AND P2, PT, R232, 0x7fffffff, PT ;  /* 0x7fffffffe800780c */ /* 0x000fe40003f45270 */
[----:B------:R-:W-:Y:S02]  /*14dd0*/  @!P3 LOP3.LUT R251, R87, R46, RZ, 0x3c, !PT ;  /* 0x0000002e57fbb212 */ /* 0x000fe400078e3cff */
[----:B------:R-:W-:Y:S02]  /*14de0*/  LOP3.LUT R87, R134, UR4, RZ, 0xc0, !PT ;  /* 0x0000000486577c12 */ /* 0x000fe4000f8ec0ff */
[----:B------:R-:W-:Y:S02]  /*14df0*/  SEL R240, R232, 0x80000000, P2 ;  /* 0x80000000e8f07807 */ /* 0x000fe40001000000 */
[----:B------:R-:W-:Y:S01]  /*14e00*/  LOP3.LUT P2, RZ, R9, 0x4000000, RZ, 0xc0, !PT ;  /* 0x0400000009ff7812 */ /* 0x000fe2000784c0ff */
[----:B------:R3:W-:Y:S01]  /*14e10*/  @!P0 STG.E desc[UR10][R130.64], R249 ;  /* 0x000000f982008986 */ /* 0x0007e2000c10190a */
[----:B------:R-:W-:Y:S01]  /*14e20*/  SHF.R.U32.HI R136, RZ, UR5, R136 ;  /* 0x00000005ff887c19 */ /* 0x000fe20008011688 */
[----:B------:R-:W-:-:S02]  /*14e30*/  IMAD R87, R87, 0x4, R42 ;  /* 0x0000000457577824 */ /* 0x000fc400078e022a */
[----:B-1----:R-:W-:-:S04]  /*14e40*/  @!P4 IMAD.IADD R245, R39, 0x1, R246 ;  /* 0x0000000127f5c824 */ /* 0x002fc800078e02f6 */
[----:B------:R-:W1:Y:S01]  /*14e50*/  LDS R87, [R87+0x7500] ;  /* 0x0075000057577984 */ /* 0x000e620000000800 */
[----:B---3--:R-:W3:Y:S01]  /*14e60*/  @!P3 LDC.64 R130, c[0x0][0x388] ;  /* 0x0000e200ff82bb82 */ /* 0x008ee20000000a00 */
[----:B------:R-:W-:Y:S01]  /*14e70*/  LOP3.LUT R249, R136, UR4, RZ, 0xc0, !PT ;  /* 0x0000000488f97c12 */ /* 0x000fe2000f8ec0ff */
[----:B0-----:R-:W-:-:S04]  /*14e80*/  @!P4 IMAD.WIDE.U32 R128, R245, 0x4, R128 ;  /* 0x00000004f580c825 */ /* 0x001fc800078e0080 */
[----:B------:R-:W-:Y:S02]  /*14e90*/  IMAD R46, R249, 0x4, R42 ;  /* 0x00000004f92e7824 */ /* 0x000fe400078e022a */
[----:B------:R-:W0:Y:S01]  /*14ea0*/  @!P2 LDC.64 R244, c[0x0][0x388] ;  /* 0x0000e200fff4ab82 */ /* 0x000e220000000a00 */
[----:B------:R-:W-:-:S03]  /*14eb0*/  LOP3.LUT P1, RZ, R9, 0x2000000, RZ, 0xc0, !PT ;  /* 0x0200000009ff7812 */ /* 0x000fc6000782c0ff */
[----:B------:R-:W4:Y:S01]  /*14ec0*/  LDS R46, [R46+0x7500] ;  /* 0x007500002e2e7984 */ /* 0x000f220000000800 */
[----:B------:R-:W-:-:S03]  /*14ed0*/  LOP3.LUT P0, RZ, R9, 0x1000000, RZ, 0xc0, !PT ;  /* 0x0100000009ff7812 */ /* 0x000fc6000780c0ff */
[----:B------:R5:W-:Y:S01]  /*14ee0*/  @!P4 STG.E desc[UR10][R128.64], R248 ;  /* 0x000000f88000c986 */ /* 0x000be2000c10190a */
[----:B--2---:R-:W-:Y:S02]  /*14ef0*/  @!P2 IMAD.IADD R249, R37, 0x1, R242 ;  /* 0x0000000125f9a824 */ /* 0x004fe400078e02f2 */
[----:B-----5:R-:W-:-:S04]  /*14f00*/  @!P3 IMAD.IADD R129, R38, 0x1, R247 ;  /* 0x000000012681b824 */ /* 0x020fc800078e02f7 */
[----:B---3--:R-:W-:Y:S02]  /*14f10*/  @!P3 IMAD.WIDE.U32 R130, R129, 0x4, R130 ;  /* 0x000000048182b825 */ /* 0x008fe400078e0082 */
[----:B------:R-:W2:Y:S01]  /*14f20*/  @!P1 LDC.64 R128, c[0x0][0x388] ;  /* 0x0000e200ff809b82 */ /* 0x000ea20000000a00 */
[----:B------:R-:W-:Y:S01]  /*14f30*/  SHF.R.U32.HI R140, RZ, UR5, R140 ;  /* 0x00000005ff8c7c19 */ /* 0x000fe2000801168c */
[----:B0-----:R-:W-:Y:S01]  /*14f40*/  @!P2 IMAD.WIDE.U32 R248, R249, 0x4, R244 ;  /* 0x00000004f9f8a825 */ /* 0x001fe200078e00f4 */
[----:B------:R-:W-:Y:S02]  /*14f50*/  @!P2 LOP3.LUT R44, R44, R85, RZ, 0x3c, !PT ;  /* 0x000000552c2ca212 */ /* 0x000fe400078e3cff */
[----:B------:R-:W-:-:S03]  /*14f60*/  LOP3.LUT R85, R140, UR4, RZ, 0xc0, !PT ;  /* 0x000000048c557c12 */ /* 0x000fc6000f8ec0ff */
[----:B------:R-:W0:Y:S02]  /*14f70*/  @!P0 LDC.64 R244, c[0x0][0x388] ;  /* 0x0000e200fff48b82 */ /* 0x000e240000000a00 */
[----:B------:R-:W-:Y:S01]  /*14f80*/  IMAD R85, R85, 0x4, R42 ;  /* 0x0000000455557824 */ /* 0x000fe200078e022a */
[----:B------:R1:W-:Y:S01]  /*14f90*/  @!P3 STG.E desc[UR10][R130.64], R251 ;  /* 0x000000fb8200b986 */ /* 0x0003e2000c10190a */
[----:B------:R-:W-:Y:S02]  /*14fa0*/  @!P0 LOP3.LUT R137, R137, R48, RZ, 0x3c, !PT ;  /* 0x0000003089898212 */ /* 0x000fe400078e3cff */
[----:B------:R-:W-:Y:S02]  /*14fb0*/  SHF.R.U32.HI R48, RZ, UR5, R143 ;  /* 0x00000005ff307c19 */ /* 0x000fe4000801168f */
[----:B------:R-:W3:Y:S01]  /*14fc0*/  LDS R85, [R85+0x7500] ;  /* 0x0075000055557984 */ /* 0x000ee20000000800 */
[----:B------:R-:W-:Y:S02]  /*14fd0*/  P2R R231, PR, RZ, 0x40 ;  /* 0x00000040ffe77803 */ /* 0x000fe40000000000 */
[----:B------:R-:W-:Y:S01]  /*14fe0*/  LOP3.LUT P6, RZ, R9, 0x100000, RZ, 0xc0, !PT ;  /* 0x0010000009ff7812 */ /* 0x000fe200078cc0ff */
[----:B-1----:R-:W-:-:S03]  /*14ff0*/  @!P1 IMAD.IADD R131, R36, 0x1, R87 ;  /* 0x0000000124839824 */ /* 0x002fc600078e0257 */
[----:B------:R-:W-:Y:S01]  /*15000*/  P2R R136, PR, RZ, 0x40 ;  /* 0x00000040ff887803 */ /* 0x000fe20000000000 */
[----:B--2---:R-:W-:Y:S01]  /*15010*/  @!P1 IMAD.WIDE.U32 R128, R131, 0x4, R128 ;  /* 0x0000000483809825 */ /* 0x004fe200078e0080 */
[----:B------:R-:W-:Y:S02]  /*15020*/  LOP3.LUT R131, R48, UR4, RZ, 0xc0, !PT ;  /* 0x0000000430837c12 */ /* 0x000fe4000f8ec0ff */
[----:B------:R-:W-:Y:S01]  /*15030*/  LOP3.LUT P6, RZ, R9, 0x800000, RZ, 0xc0, !PT ;  /* 0x0080000009ff7812 */ /* 0x000fe200078cc0ff */
[----:B----4-:R-:W-:Y:S01]  /*15040*/  @!P0 IMAD.IADD R143, R35, 0x1, R46 ;  /* 0x00000001238f8824 */ /* 0x010fe200078e022e */
[----:B------:R-:W-:Y:S01]  /*15050*/  SHF.R.U32.HI R146, RZ, UR5, R146 ;  /* 0x00000005ff927c19 */ /* 0x000fe20008011692 */
[----:B------:R-:W-:Y:S02]  /*15060*/  IMAD R48, R131, 0x4, R42 ;  /* 0x0000000483307824 */ /* 0x000fe400078e022a */
[----:B0-----:R-:W-:Y:S01]  /*15070*/  @!P0 IMAD.WIDE.U32 R244, R143, 0x4, R244 ;  /* 0x000000048ff48825 */ /* 0x001fe200078e00f4 */
[----:B------:R-:W-:Y:S01]  /*15080*/  LOP3.LUT R143, R146, UR4, RZ, 0xc0, !PT ;  /* 0x00000004928f7c12 */ /* 0x000fe2000f8ec0ff */
[----:B------:R0:W-:Y:S01]  /*15090*/  @!P2 STG.E desc[UR10][R248.64], R44 ;  /* 0x0000002cf800a986 */ /* 0x0001e2000c10190a */
[----:B------:R-:W-:-:S03]  /*150a0*/  LOP3.LUT P2, RZ, R9, 0x10000, RZ, 0xc0, !PT ;  /* 0x0001000009ff7812 */ /* 0x000fc6000784c0ff */
[----:B------:R-:W1:Y:S01]  /*150b0*/  LDS R48, [R48+0x7500] ;  /* 0x0075000030307984 */ /* 0x000e620000000800 */
[----:B------:R-:W-:Y:S01]  /*150c0*/  IMAD R143, R143, 0x4, R42 ;  /* 0x000000048f8f7824 */ /* 0x000fe200078e022a */
[----:B------:R-:W-:Y:S01]  /*150d0*/  @!P1 LOP3.LUT R135, R135, R50, RZ, 0x3c, !PT ;  /* 0x0000003287879212 */ /* 0x000fe200078e3cff */
[----:B------:R-:W2:Y:S04]  /*150e0*/  @!P6 LDC.64 R130, c[0x0][0x388] ;  /* 0x0000e200ff82eb82 */ /* 0x000ea80000000a00 */
[----:B------:R-:W4:Y:S01]  /*150f0*/  LDS R143, [R143+0x7500] ;  /* 0x007500008f8f7984 */ /* 0x000f220000000800 */
[----:B0-----:R-:W-:Y:S02]  /*15100*/  P2R R44, PR, RZ, 0x4 ;  /* 0x00000004ff2c7803 */ /* 0x001fe40000000000 */
[----:B------:R-:W-:Y:S01]  /*15110*/  LOP3.LUT P2, RZ, R9, 0x400000, RZ, 0xc0, !PT ;  /* 0x0040000009ff7812 */ /* 0x000fe2000784c0ff */
[----:B------:R0:W-:Y:S01]  /*15120*/  @!P1 STG.E desc[UR10][R128.64], R135 ;  /* 0x0000008780009986 */ /* 0x0001e2000c10190a */
[----:B------:R-:W-:-:S03]  /*15130*/  SHF.R.U32.HI R149, RZ, UR5, R149 ;  /* 0x00000005ff957c19 */ /* 0x000fc60008011695 */
[----:B------:R3:W-:Y:S01]  /*15140*/  @!P0 STG.E desc[UR10][R244.64], R137 ;  /* 0x00000089f4008986 */ /* 0x0007e2000c10190a */
[C---:B------:R-:W-:Y:S02]  /*15150*/  LOP3.LUT P0, RZ, R9.reuse, 0x8000, RZ, 0xc0, !PT ;  /* 0x0000800009ff7812 */ /* 0x040fe4000780c0ff */
[----:B------:R-:W-:Y:S02]  /*15160*/  SHF.R.U32.HI R152, RZ, UR5, R152 ;  /* 0x00000005ff987c19 */ /* 0x000fe40008011698 */
[----:B------:R-:W-:Y:S02]  /*15170*/  SHF.R.U32.HI R155, RZ, UR5, R155 ;  /* 0x00000005ff9b7c19 */ /* 0x000fe4000801169b */
[----:B------:R-:W-:Y:S01]  /*15180*/  P2R R50, PR, RZ, 0x1 ;  /* 0x00000001ff327803 */ /* 0x000fe20000000000 */
[----:B0-----:R-:W0:Y:S01]  /*15190*/  @!P2 LDC.64 R128, c[0x0][0x388] ;  /* 0x0000e200ff80ab82 */ /* 0x001e220000000a00 */
[----:B------:R-:W-:Y:S02]  /*151a0*/  LOP3.LUT P0, RZ, R9, 0x200000, RZ, 0xc0, !PT ;  /* 0x0020000009ff7812 */ /* 0x000fe4000780c0ff */
[----:B------:R-:W-:-:S02]  /*151b0*/  LOP3.LUT R149, R149, UR4, RZ, 0xc0, !PT ;  /* 0x0000000495957c12 */ /* 0x000fc4000f8ec0ff */
[----:B------:R-:W-:Y:S02]  /*151c0*/  LOP3.LUT R135, R152, UR4, RZ, 0xc0, !PT ;  /* 0x0000000498877c12 */ /* 0x000fe4000f8ec0ff */
[----:B------:R-:W-:Y:S02]  /*151d0*/  LOP3.LUT R155, R155, UR4, RZ, 0xc0, !PT ;  /* 0x000000049b9b7c12 */ /* 0x000fe4000f8ec0ff */
[----:B------:R-:W-:Y:S01]  /*151e0*/  SHF.R.U32.HI R158, RZ, UR5, R158 ;  /* 0x00000005ff9e7c19 */ /* 0x000fe2000801169e */
[--C-:B------:R-:W-:Y:S02]  /*151f0*/  IMAD R146, R149, 0x4, R42.reuse ;  /* 0x0000000495927824 */ /* 0x100fe400078e022a */
[--C-:B------:R-:W-:Y:S01]  /*15200*/  IMAD R149, R135, 0x4, R42.reuse ;  /* 0x0000000487957824 */ /* 0x100fe200078e022a */
[----:B------:R-:W-:Y:S01]  /*15210*/  LOP3.LUT R135, R158, UR4, RZ, 0xc0, !PT ;  /* 0x000000049e877c12 */ /* 0x000fe2000f8ec0ff */
[--C-:B------:R-:W-:Y:S02]  /*15220*/  IMAD R152, R155, 0x4, R42.reuse ;  /* 0x000000049b987824 */ /* 0x100fe400078e022a */
[----:B---3--:R-:W-:Y:S01]  /*15230*/  @!P6 IMAD.IADD R137, R34, 0x1, R85 ;  /* 0x000000012289e824 */ /* 0x008fe200078e0255 */
[----:B------:R-:W-:Y:S01]  /*15240*/  SHF.R.U32.HI R161, RZ, UR5, R161 ;  /* 0x00000005ffa17c19 */ /* 0x000fe200080116a1 */
[----:B------:R-:W3:Y:S01]  /*15250*/  LDS R146, [R146+0x7500] ;  /* 0x0075000092927984 */ /* 0x000ee20000000800 */
[----:B------:R-:W-:Y:S01]  /*15260*/  @!P6 LOP3.LUT R251, R139, R138, RZ, 0x3c, !PT ;  /* 0x0000008a8bfbe212 */ /* 0x000fe200078e3cff */
[----:B------:R-:W-:-:S02]  /*15270*/  IMAD R155, R135, 0x4, R42 ;  /* 0x00000004879b7824 */ /* 0x000fc400078e022a */
[----:B------:R-:W5:Y:S01]  /*15280*/  LDS R149, [R149+0x7500] ;  /* 0x0075000095957984 */ /* 0x000f620000000800 */
[----:B--2---:R-:W-:Y:S01]  /*15290*/  @!P6 IMAD.WIDE.U32 R130, R137, 0x4, R130 ;  /* 0x000000048982e825 */ /* 0x004fe200078e0082 */
[----:B------:R-:W2:Y:S02]  /*152a0*/  @!P0 LDC.64 R134, c[0x0][0x388] ;  /* 0x0000e200ff868b82 */ /* 0x000ea40000000a00 */
[----:B------:R-:W5:Y:S01]  /*152b0*/  LDS R152, [R152+0x7500] ;  /* 0x0075000098987984 */ /* 0x000f620000000800 */
[----:B------:R-:W-:Y:S02]  /*152c0*/  LOP3.LUT R161, R161, UR4, RZ, 0xc0, !PT ;  /* 0x00000004a1a17c12 */ /* 0x000fe4000f8ec0ff */
[----:B------:R-:W-:Y:S01]  /*152d0*/  P2R R228, PR, RZ, 0x20 ;  /* 0x00000020ffe47803 */ /* 0x000fe20000000000 */
[----:B------:R4:W-:Y:S01]  /*152e0*/  @!P6 STG.E desc[UR10][R130.64], R251 ;  /* 0x000000fb8200e986 */ /* 0x0009e2000c10190a */
[----:B------:R-:W-:Y:S01]  /*152f0*/  ISETP.NE.AND P6, PT, R136, RZ, PT ;  /* 0x000000ff8800720c */ /* 0x000fe20003fc5270 */
[----:B------:R-:W-:Y:S01]  /*15300*/  IMAD R158, R161, 0x4, R42 ;  /* 0x00000004a19e7824 */ /* 0x000fe200078e022a */
[C---:B------:R-:W-:Y:S01]  /*15310*/  LOP3.LUT P5, RZ, R9.reuse, 0x80000, RZ, 0xc0, !PT ;  /* 0x0008000009ff7812 */ /* 0x040fe200078ac0ff */
[----:B------:R-:W5:Y:S01]  /*15320*/  LDS R155, [R155+0x7500] ;  /* 0x007500009b9b7984 */ /* 0x000f620000000800 */
[----:B------:R-:W-:-:S02]  /*15330*/  LOP3.LUT P4, RZ, R9, 0x40000, RZ, 0xc0, !PT ;  /* 0x0004000009ff7812 */ /* 0x000fc4000788c0ff */
[----:B------:R-:W-:Y:S01]  /*15340*/  SHF.R.U32.HI R164, RZ, UR5, R164 ;  /* 0x00000005ffa47c19 */ /* 0x000fe200080116a4 */
[----:B------:R-:W5:Y:S01]  /*15350*/  LDS R158, [R158+0x7500] ;  /* 0x007500009e9e7984 */ /* 0x000f620000000800 */
[----:B------:R-:W-:Y:S01]  /*15360*/  @!P0 LOP3.LUT R249, R145, R144, RZ, 0x3c, !PT ;  /* 0x0000009091f98212 */ /* 0x000fe200078e3cff */
[----:B-1----:R-:W-:Y:S01]  /*15370*/  @!P2 IMAD.IADD R145, R33, 0x1, R48 ;  /* 0x000000012191a824 */ /* 0x002fe200078e0230 */
[----:B------:R-:W-:Y:S02]  /*15380*/  LOP3.LUT P3, RZ, R9, 0x20000, RZ, 0xc0, !PT ;  /* 0x0002000009ff7812 */ /* 0x000fe4000786c0ff */
[----:B------:R-:W-:Y:S01]  /*15390*/  LOP3.LUT R139, R164, UR4, RZ, 0xc0, !PT ;  /* 0x00000004a48b7c12 */ /* 0x000fe2000f8ec0ff */
[----:B0-----:R-:W-:Y:S01]  /*153a0*/  @!P2 IMAD.WIDE.U32 R128, R145, 0x4, R128 ;  /* 0x000000049180a825 */ /* 0x001fe200078e0080 */
[----:B------:R-:W-:Y:S02]  /*153b0*/  SHF.R.U32.HI R136, RZ, UR5, R167 ;  /* 0x00000005ff887c19 */ /* 0x000fe400080116a7 */
[----:B------:R-:W-:Y:S01]  /*153c0*/  @!P2 LOP3.LUT R167, R142, R141, RZ, 0x3c, !PT ;  /* 0x0000008d8ea7a212 */ /* 0x000fe200078e3cff */
[----:B------:R-:W-:Y:S01]  /*153d0*/  IMAD R161, R139, 0x4, R42 ;  /* 0x000000048ba17824 */ /* 0x000fe200078e022a */
[----:B------:R-:W0:Y:S01]  /*153e0*/  @!P6 LDC.64 R140, c[0x0][0x388] ;  /* 0x0000e200ff8ceb82 */ /* 0x000e220000000a00 */
[----:B------:R-:W-:Y:S01]  /*153f0*/  LOP3.LUT R245, R136, UR4, RZ, 0xc0, !PT ;  /* 0x0000000488f57c12 */ /* 0x000fe2000f8ec0ff */
[----:B----4-:R-:W-:Y:S01]  /*15400*/  @!P0 IMAD.IADD R131, R32, 0x1, R143 ;  /* 0x0000000120838824 */ /* 0x010fe200078e028f */
[----:B------:R1:W-:Y:S01]  /*15410*/  @!P2 STG.E desc[UR10][R128.64], R167 ;  /* 0x000000a78000a986 */ /* 0x0003e2000c10190a */
[----:B------:R-:W-:Y:S01]  /*15420*/  ISETP.NE.AND P2, PT, R44, RZ, PT ;  /* 0x000000ff2c00720c */ /* 0x000fe20003f45270 */
[----:B---3--:R-:W-:-:S03]  /*15430*/  @!P6 IMAD.IADD R251, R31, 0x1, R146 ;  /* 0x000000011ffbe824 */ /* 0x008fc600078e0292 */
[----:B------:R-:W3:Y:S01]  /*15440*/  @!P5 LDC.64 R138, c[0x0][0x388] ;  /* 0x0000e200ff8adb82 */ /* 0x000ee20000000a00 */
[----:B--2---:R-:W-:Y:S01]  /*15450*/  @!P0 IMAD.WIDE.U32 R134, R131, 0x4, R134 ;  /* 0x0000000483868825 */ /* 0x004fe200078e0086 */
[----:B------:R-:W-:Y:S01]  /*15460*/  @!P6 LOP3.LUT R147, R148, R147, RZ, 0x3c, !PT ;  /* 0x000000939493e212 */ /* 0x000fe200078e3cff */
[----:B------:R-:W-:Y:S05]  /*15470*/  LDS R161, [R161+0x7500] ;  /* 0x00750000a1a17984 */ /* 0x000fea0000000800 */
[----:B------:R-:W2:Y:S01]  /*15480*/  @!P4 LDC.64 R136, c[0x0][0x388] ;  /* 0x0000e200ff88cb82 */ /* 0x000ea20000000a00 */
[----:B------:R-:W-:-:S07]  /*15490*/  IMAD R142, R245, 0x4, R42 ;  /* 0x00000004f58e7824 */ /* 0x000fce00078e022a */
[----:B------:R-:W4:Y:S01]  /*154a0*/  @!P3 LDC.64 R130, c[0x0][0x388] ;  /* 0x0000e200ff82bb82 */ /* 0x000f220000000a00 */
[----:B------:R-:W4:Y:S01]  /*154b0*/  LDS R142, [R142+0x7500] ;  /* 0x007500008e8e7984 */ /* 0x000f220000000800 */
[----:B-----5:R-:W-:-:S06]  /*154c0*/  @!P5 IMAD.IADD R44, R30, 0x1, R149 ;  /* 0x000000011e2cd824 */ /* 0x020fcc00078e0295 */
[----:B------:R-:W5:Y:S01]  /*154d0*/  @!P2 LDC.64 R144, c[0x0][0x388] ;  /* 0x0000e200ff90ab82 */ /* 0x000f620000000a00 */
[----:B------:R1:W-:Y:S01]  /*154e0*/  @!P0 STG.E desc[UR10][R134.64], R249 ;  /* 0x000000f986008986 */ /* 0x0003e2000c10190a */
[----:B------:R-:W-:Y:S01]  /*154f0*/  ISETP.NE.AND P0, PT, R50, RZ, PT ;  /* 0x000000ff3200720c */ /* 0x000fe20003f05270 */
[----:B------:R-:W-:Y:S01]  /*15500*/  @!P4 IMAD.IADD R50, R29, 0x1, R152 ;  /* 0x000000011d32c824 */ /* 0x000fe200078e0298 */
[----:B------:R-:W-:Y:S01]  /*15510*/  @!P5 LOP3.LUT R151, R151, R150, RZ, 0x3c, !PT ;  /* 0x000000969797d212 */ /* 0x000fe200078e3cff */
[----:B0-----:R-:W-:Y:S01]  /*15520*/  @!P6 IMAD.WIDE.U32 R140, R251, 0x4, R140 ;  /* 0x00000004fb8ce825 */ /* 0x001fe200078e008c */
[----:B------:R-:W-:Y:S02]  /*15530*/  LOP3.LUT P1, RZ, R9, 0x4000, RZ, 0xc0, !PT ;  /* 0x0000400009ff7812 */ /* 0x000fe4000782c0ff */
[----:B------:R-:W-:Y:S01]  /*15540*/  @!P4 LOP3.LUT R153, R154, R153, RZ, 0x3c, !PT ;  /* 0x000000999a99c212 */ /* 0x000fe200078e3cff */
[----:B---3--:R-:W-:Y:S01]  /*15550*/  @!P5 IMAD.WIDE.U32 R138, R44, 0x4, R138 ;  /* 0x000000042c8ad825 */ /* 0x008fe200078e008a */
[----:B------:R-:W-:-:S03]  /*15560*/  SHF.R.U32.HI R170, RZ, UR5, R170 ;  /* 0x00000005ffaa7c19 */ /* 0x000fc600080116aa */
[----:B--2---:R-:W-:Y:S01]  /*15570*/  @!P4 IMAD.WIDE.U32 R136, R50, 0x4, R136 ;  /* 0x000000043288c825 */ /* 0x004fe200078e0088 */
[----:B------:R-:W-:Y:S03]  /*15580*/  @!P6 STG.E desc[UR10][R140.64], R147 ;  /* 0x000000938c00e986 */ /* 0x000fe6000c10190a */
[----:B-1----:R-:W-:Y:S01]  /*15590*/  @!P3 IMAD.IADD R167, R28, 0x1, R155 ;  /* 0x000000011ca7b824 */ /* 0x002fe200078e029b */
[----:B------:R-:W-:Y:S01]  /*155a0*/  @!P5 STG.E desc[UR10][R138.64], R151 ;  /* 0x000000978a00d986 */ /* 0x000fe2000c10190a */
[----:B------:R-:W-:Y:S02]  /*155b0*/  @!P3 LOP3.LUT R135, R157, R156, RZ, 0x3c, !PT ;  /* 0x0000009c9d87b212 */ /* 0x000fe400078e3cff */
[----:B------:R-:W-:Y:S01]  /*155c0*/  SHF.R.U32.HI R176, RZ, UR5, R176 ;  /* 0x00000005ffb07c19 */ /* 0x000fe200080116b0 */
[----:B------:R0:W-:Y:S01]  /*155d0*/  @!P4 STG.E desc[UR10][R136.64], R153 ;  /* 0x000000998800c986 */ /* 0x0001e2000c10190a */
[----:B----4-:R-:W-:Y:S01]  /*155e0*/  @!P3 IMAD.WIDE.U32 R130, R167, 0x4, R130 ;  /* 0x00000004a782b825 */ /* 0x010fe200078e0082 */
[----:B------:R-:W1:Y:S03]  /*155f0*/  @!P1 LDC.64 R128, c[0x0][0x388] ;  /* 0x0000e200ff809b82 */ /* 0x000e660000000a00 */
[----:B------:R-:W-:Y:S01]  /*15600*/  @!P2 IMAD.IADD R249, R27, 0x1, R158 ;  /* 0x000000011bf9a824 */ /* 0x000fe200078e029e */
[----:B------:R2:W-:Y:S01]  /*15610*/  @!P3 STG.E desc[UR10][R130.64], R135 ;  /* 0x000000878200b986 */ /* 0x0005e2000c10190a */
[----:B------:R-:W-:-:S02]  /*15620*/  @!P2 LOP3.LUT R159, R160, R159, RZ, 0x3c, !PT ;  /* 0x0000009fa09fa212 */ /* 0x000fc400078e3cff */
[----:B------:R-:W-:Y:S01]  /*15630*/  SHF.R.U32.HI R173, RZ, UR5, R173 ;  /* 0x00000005ffad7c19 */ /* 0x000fe200080116ad */
[----:B------:R-:W3:Y:S01]  /*15640*/  @!P0 LDC.64 R244, c[0x0][0x388] ;  /* 0x0000e200fff48b82 */ /* 0x000ee20000000a00 */
[----:B0-----:R-:W-:Y:S01]  /*15650*/  LOP3.LUT R137, R170, UR4, RZ, 0xc0, !PT ;  /* 0x00000004aa897c12 */ /* 0x001fe2000f8ec0ff */
[----:B-----5:R-:W-:-:S04]  /*15660*/  @!P2 IMAD.WIDE.U32 R144, R249, 0x4, R144 ;  /* 0x00000004f990a825 */ /* 0x020fc800078e0090 */
[----:B------:R-:W-:Y:S01]  /*15670*/  IMAD R147, R137, 0x4, R42 ;  /* 0x0000000489937824 */ /* 0x000fe200078e022a */
[----:B--2---:R-:W-:Y:S01]  /*15680*/  LOP3.LUT R131, R176, UR4, RZ, 0xc0, !PT ;  /* 0x00000004b0837c12 */ /* 0x004fe2000f8ec0ff */
[----:B------:R-:W-:Y:S01]  /*15690*/  @!P2 STG.E desc[UR10][R144.64], R159 ;  /* 0x0000009f9000a986 */ /* 0x000fe2000c10190a */
[----:B------:R-:W-:-:S03]  /*156a0*/  LOP3.LUT P2, RZ, R9, 0x20, RZ, 0xc0, !PT ;  /* 0x0000002009ff7812 */ /* 0x000fc6000784c0ff */
[----:B------:R-:W-:Y:S01]  /*156b0*/  IMAD R153, R131, 0x4, R42 ;  /* 0x0000000483997824 */ /* 0x000fe200078e022a */
[----:B------:R-:W0:Y:S01]  /*156c0*/  LDS R147, [R147+0x7500] ;  /* 0x0075000093937984 */ /* 0x000e220000000800 */
[----:B------:R-:W-:Y:S02]  /*156d0*/  P2R R150, PR, RZ, 0x4 ;  /* 0x00000004ff967803 */ /* 0x000fe40000000000 */
[----:B------:R-:W-:Y:S02]  /*156e0*/  LOP3.LUT P2, RZ, R9, 0x2000, RZ, 0xc0, !PT ;  /* 0x0000200009ff7812 */ /* 0x000fe4000784c0ff */
[----:B------:R-:W2:Y:S01]  /*156f0*/  LDS R153, [R153+0x7500] ;  /* 0x0075000099997984 */ /* 0x000ea20000000800 */
[----:B------:R-:W-:Y:S01]  /*15700*/  LOP3.LUT R173, R173, UR4, RZ, 0xc0, !PT ;  /* 0x00000004adad7c12 */ /* 0x000fe2000f8ec0ff */
[----:B------:R-:W-:Y:S01]  /*15710*/  @!P1 IMAD.IADD R137, R25, 0x1, R142 ;  /* 0x0000000119899824 */ /* 0x000fe200078e028e */
[----:B------:R-:W-:Y:S02]  /*15720*/  SHF.R.U32.HI R179, RZ, UR5, R179 ;  /* 0x00000005ffb37c19 */ /* 0x000fe400080116b3 */
[----:B------:R-:W-:Y:S01]  /*15730*/  SHF.R.U32.HI R182, RZ, UR5, R182 ;  /* 0x00000005ffb67c19 */ /* 0x000fe200080116b6 */
[----:B------:R-:W-:Y:S01]  /*15740*/  IMAD R44, R173, 0x4, R42 ;  /* 0x00000004ad2c7824 */ /* 0x000fe200078e022a */
[----:B------:R-:W-:Y:S01]  /*15750*/  LOP3.LUT P6, RZ, R9, 0x200, RZ, 0xc0, !PT ;  /* 0x0000020009ff7812 */ /* 0x000fe200078cc0ff */
[----:B-1----:R-:W-:Y:S01]  /*15760*/  @!P1 IMAD.WIDE.U32 R128, R137, 0x4, R128 ;  /* 0x0000000489809825 */ /* 0x002fe200078e0080 */
[----:B------:R-:W-:-:S02]  /*15770*/  LOP3.LUT R179, R179, UR4, RZ, 0xc0, !PT ;  /* 0x00000004b3b37c12 */ /* 0x000fc4000f8ec0ff */
[----:B------:R-:W1:Y:S01]  /*15780*/  @!P2 LDC.64 R130, c[0x0][0x388] ;  /* 0x0000e200ff82ab82 */ /* 0x000e620000000a00 */
[----:B------:R-:W-:Y:S01]  /*15790*/  LOP3.LUT R137, R182, UR4, RZ, 0xc0, !PT ;  /* 0x00000004b6897c12 */ /* 0x000fe2000f8ec0ff */
[----:B------:R-:W4:Y:S01]  /*157a0*/  LDS R44, [R44+0x7500] ;  /* 0x007500002c2c7984 */ /* 0x000f220000000800 */
[----:B------:R-:W-:Y:S01]  /*157b0*/  P2R R140, PR, RZ, 0x40 ;  /* 0x00000040ff8c7803 */ /* 0x000fe20000000000 */
[--C-:B------:R-:W-:Y:S01]  /*157c0*/  IMAD R50, R179, 0x4, R42.reuse ;  /* 0x00000004b3327824 */ /* 0x100fe200078e022a */
[----:B------:R-:W-:Y:S01]  /*157d0*/  LOP3.LUT P6, RZ, R9, 0x400, RZ, 0xc0, !PT ;  /* 0x0000040009ff7812 */ /* 0x000fe200078cc0ff */
[----:B------:R-:W-:Y:S01]  /*157e0*/  IMAD R137, R137, 0x4, R42 ;  /* 0x0000000489897824 */ /* 0x000fe200078e022a */
[C---:B------:R-:W-:Y:S02]  /*157f0*/  LOP3.LUT P3, RZ, R9.reuse, 0x40, RZ, 0xc0, !PT ;  /* 0x0000004009ff7812 */ /* 0x040fe4000786c0ff */
[----:B------:R-:W-:Y:S01]  /*15800*/  LOP3.LUT P5, RZ, R9, 0x80, RZ, 0xc0, !PT ;  /* 0x0000008009ff7812 */ /* 0x000fe200078ac0ff */
[----:B------:R-:W-:Y:S01]  /*15810*/  @!P0 IMAD.IADD R157, R26, 0x1, R161 ;  /* 0x000000011a9d8824 */ /* 0x000fe200078e02a1 */
[----:B------:R-:W-:Y:S01]  /*15820*/  P2R R156, PR, RZ, 0x8 ;  /* 0x00000008ff9c7803 */ /* 0x000fe20000000000 */
[----:B------:R-:W5:Y:S01]  /*15830*/  LDS R50, [R50+0x7500] ;  /* 0x0075000032327984 */ /* 0x000f620000000800 */
[----:B------:R-:W-:-:S02]  /*15840*/  P2R R151, PR, RZ, 0x20 ;  /* 0x00000020ff977803 */ /* 0x000fc40000000000 */
[C---:B------:R-:W-:Y:S01]  /*15850*/  LOP3.LUT P3, RZ, R9.reuse, 0x1000, RZ, 0xc0, !PT ;  /* 0x0000100009ff7812 */ /* 0x040fe2000786c0ff */
[----:B------:R0:W5:Y:S01]  /*15860*/  LDS R159, [R137+0x7500] ;  /* 0x00750000899f7984 */ /* 0x0001620000000800 */
[----:B------:R-:W-:Y:S01]  /*15870*/  LOP3.LUT P5, RZ, R9, 0x800, RZ, 0xc0, !PT ;  /* 0x0000080009ff7812 */ /* 0x000fe200078ac0ff */
[----:B---3--:R-:W-:Y:S01]  /*15880*/  @!P0 IMAD.WIDE.U32 R244, R157, 0x4, R244 ;  /* 0x000000049df48825 */ /* 0x008fe200078e00f4 */
[----:B------:R-:W-:Y:S02]  /*15890*/  SHF.R.U32.HI R185, RZ, UR5, R185 ;  /* 0x00000005ffb97c19 */ /* 0x000fe400080116b9 */
[----:B------:R-:W-:Y:S02]  /*158a0*/  @!P0 LOP3.LUT R163, R163, R162, RZ, 0x3c, !PT ;  /* 0x000000a2a3a38212 */ /* 0x000fe400078e3cff */
[----:B------:R-:W-:Y:S01]  /*158b0*/  SHF.R.U32.HI R188, RZ, UR5, R188 ;  /* 0x00000005ffbc7c19 */ /* 0x000fe200080116bc */
[----:B0-----:R-:W0:Y:S01]  /*158c0*/  @!P6 LDC.64 R136, c[0x0][0x388] ;  /* 0x0000e200ff88eb82 */ /* 0x001e220000000a00 */
[----:B------:R-:W-:Y:S01]  /*158d0*/  LOP3.LUT R185, R185, UR4, RZ, 0xc0, !PT ;  /* 0x00000004b9b97c12 */ /* 0x000fe2000f8ec0ff */
[----:B------:R3:W-:Y:S01]  /*158e0*/  @!P0 STG.E desc[UR10][R244.64], R163 ;  /* 0x000000a3f4008986 */ /* 0x0007e2000c10190a */
[----:B------:R-:W-:-:S02]  /*158f0*/  ISETP.NE.AND P6, PT, R140, RZ, PT ;  /* 0x000000ff8c00720c */ /* 0x000fc40003fc5270 */
[----:B------:R-:W-:Y:S01]  /*15900*/  LOP3.LUT R139, R188, UR4, RZ, 0xc0, !PT ;  /* 0x00000004bc8b7c12 */ /* 0x000fe2000f8ec0ff */
[--C-:B------:R-:W-:Y:S01]  /*15910*/  IMAD R148, R185, 0x4, R42.reuse ;  /* 0x00000004b9947824 */ /* 0x100fe200078e022a */
[----:B------:R-:W-:Y:S01]  /*15920*/  @!P1 LOP3.LUT R157, R166, R165, RZ, 0x3c, !PT ;  /* 0x000000a5a69d9212 */ /* 0x000fe200078e3cff */
[----:B------:R-:W5:Y:S02]  /*15930*/  @!P3 LDC.64 R134, c[0x0][0x388] ;  /* 0x0000e200ff86bb82 */ /* 0x000f640000000a00 */
[----:B------:R-:W-:Y:S02]  /*15940*/  IMAD R165, R139, 0x4, R42 ;  /* 0x000000048ba57824 */ /* 0x000fe400078e022a */
[----:B------:R-:W0:Y:S01]  /*15950*/  LDS R148, [R148+0x7500] ;  /* 0x0075000094947984 */ /* 0x000e220000000800 */
[----:B---3--:R-:W-:-:S03]  /*15960*/  @!P2 IMAD.IADD R163, R24, 0x1, R147 ;  /* 0x0000000118a3a824 */ /* 0x008fc600078e0293 */
[----:B------:R-:W3:Y:S01]  /*15970*/  @!P5 LDC.64 R138, c[0x0][0x388] ;  /* 0x0000e200ff8adb82 */ /* 0x000ee20000000a00 */
[----:B------:R-:W-:Y:S01]  /*15980*/  @!P1 STG.E desc[UR10][R128.64], R157 ;  /* 0x0000009d80009986 */ /* 0x000fe2000c10190a */
[----:B-1----:R-:W-:Y:S01]  /*15990*/  @!P2 IMAD.WIDE.U32 R130, R163, 0x4, R130 ;  /* 0x00000004a382a825 */ /* 0x002fe200078e0082 */
[----:B------:R-:W-:Y:S02]  /*159a0*/  @!P2 LOP3.LUT R173, R169, R168, RZ, 0x3c, !PT ;  /* 0x000000a8a9ada212 */ /* 0x000fe400078e3cff */
[----:B------:R-:W-:Y:S01]  /*159b0*/  SHF.R.U32.HI R191, RZ, UR5, R191 ;  /* 0x00000005ffbf7c19 */ /* 0x000fe200080116bf */
[----:B--2---:R-:W-:Y:S01]  /*159c0*/  @!P5 IMAD.IADD R163, R22, 0x1, R153 ;  /* 0x0000000116a3d824 */ /* 0x004fe200078e0299 */
[----:B------:R-:W-:Y:S01]  /*159d0*/  ISETP.NE.AND P5, PT, R151, RZ, PT ;  /* 0x000000ff9700720c */ /* 0x000fe20003fa5270 */
[----:B------:R-:W1:Y:S01]  /*159e0*/  @!P6 LDC.64 R144, c[0x0][0x388] ;  /* 0x0000e200ff90eb82 */ /* 0x000e620000000a00 */
[----:B------:R-:W-:Y:S01]  /*159f0*/  SHF.R.U32.HI R194, RZ, UR5, R194 ;  /* 0x00000005ffc27c19 */ /* 0x000fe200080116c2 */
[----:B------:R-:W2:Y:S01]  /*15a00*/  LDS R165, [R165+0x7500] ;  /* 0x00750000a5a57984 */ /* 0x000ea20000000800 */
[----:B------:R-:W-:-:S02]  /*15a10*/  LOP3.LUT P1, RZ, R9, 0x8, RZ, 0xc0, !PT ;  /* 0x0000000809ff7812 */ /* 0x000fc4000782c0ff */
[----:B------:R-:W-:Y:S02]  /*15a20*/  SHF.R.U32.HI R197, RZ, UR5, R197 ;  /* 0x00000005ffc57c19 */ /* 0x000fe400080116c5 */
[----:B------:R-:W-:Y:S01]  /*15a30*/  LOP3.LUT P4, RZ, R9, 0x100, RZ, 0xc0, !PT ;  /* 0x0000010009ff7812 */ /* 0x000fe2000788c0ff */
[----:B------:R4:W-:Y:S01]  /*15a40*/  @!P2 STG.E desc[UR10][R130.64], R173 ;  /* 0x000000ad8200a986 */ /* 0x0009e2000c10190a */
[----:B------:R-:W-:Y:S02]  /*15a50*/  LOP3.LUT R191, R191, UR4, RZ, 0xc0, !PT ;  /* 0x00000004bfbf7c12 */ /* 0x000fe4000f8ec0ff */
[----:B------:R-:W-:Y:S02]  /*15a60*/  LOP3.LUT R141, R194, UR4, RZ, 0xc0, !PT ;  /* 0x00000004c28d7c12 */ /* 0x000fe4000f8ec0ff */
[----:B------:R-:W-:Y:S02]  /*15a70*/  P2R R164, PR, RZ, 0x2 ;  /* 0x00000002ffa47803 */ /* 0x000fe40000000000 */
[----:B------:R-:W-:-:S02]  /*15a80*/  LOP3.LUT P1, RZ, R9, 0x400, RZ, 0xc0, !PT ;  /* 0x0000040009ff7812 */ /* 0x000fc4000782c0ff */
[----:B------:R-:W-:Y:S02]  /*15a90*/  LOP3.LUT R197, R197, UR4, RZ, 0xc0, !PT ;  /* 0x00000004c5c57c12 */ /* 0x000fe4000f8ec0ff */
[----:B------:R-:W-:Y:S02]  /*15aa0*/  SHF.R.U32.HI R200, RZ, UR5, R200 ;  /* 0x00000005ffc87c19 */ /* 0x000fe400080116c8 */
[----:B------:R-:W-:Y:S02]  /*15ab0*/  ISETP.NE.AND P2, PT, R150, RZ, PT ;  /* 0x000000ff9600720c */ /* 0x000fe40003f45270 */
[----:B------:R-:W2:Y:S01]  /*15ac0*/  @!P5 LDC.64 R150, c[0x0][0x388] ;  /* 0x0000e200ff96db82 */ /* 0x000ea20000000a00 */
[----:B----4-:R-:W-:Y:S01]  /*15ad0*/  P2R R130, PR, RZ, 0x20 ;  /* 0x00000020ff827803 */ /* 0x010fe20000000000 */
[--C-:B------:R-:W-:Y:S01]  /*15ae0*/  IMAD R154, R191, 0x4, R42.reuse ;  /* 0x00000004bf9a7824 */ /* 0x100fe200078e022a */
[----:B------:R-:W-:Y:S01]  /*15af0*/  LOP3.LUT P5, RZ, R9, 0x800, RZ, 0xc0, !PT ;  /* 0x0000080009ff7812 */ /* 0x000fe200078ac0ff */
[--C-:B------:R-:W-:Y:S01]  /*15b00*/  IMAD R167, R141, 0x4, R42.reuse ;  /* 0x000000048da77824 */ /* 0x100fe200078e022a */
[----:B------:R-:W-:Y:S01]  /*15b10*/  LOP3.LUT R179, R200, UR4, RZ, 0xc0, !PT ;  /* 0x00000004c8b37c12 */ /* 0x000fe2000f8ec0ff */
[----:B------:R-:W-:-:S02]  /*15b20*/  IMAD R160, R197, 0x4, R42 ;  /* 0x00000004c5a07824 */ /* 0x000fc400078e022a */
[----:B------:R-:W-:Y:S01]  /*15b30*/  @!P3 IMAD.IADD R169, R23, 0x1, R44 ;  /* 0x0000000117a9b824 */ /* 0x000fe200078e022c */
[----:B------:R-:W4:Y:S01]  /*15b40*/  LDS R154, [R154+0x7500] ;  /* 0x007500009a9a7984 */ /* 0x000f220000000800 */
[----:B------:R-:W-:Y:S01]  /*15b50*/  IMAD R166, R179, 0x4, R42 ;  /* 0x00000004b3a67824 */ /* 0x000fe200078e022a */
[----:B------:R-:W2:Y:S01]  /*15b60*/  @!P4 LDC.64 R140, c[0x0][0x388] ;  /* 0x0000e200ff8ccb82 */ /* 0x000ea20000000a00 */
[----:B------:R-:W-:Y:S01]  /*15b70*/  @!P3 LOP3.LUT R171, R172, R171, RZ, 0x3c, !PT ;  /* 0x000000abacabb212 */ /* 0x000fe200078e3cff */
[----:B------:R-:W4:Y:S01]  /*15b80*/  LDS R167, [R167+0x7500] ;  /* 0x00750000a7a77984 */ /* 0x000f220000000800 */
[----:B-----5:R-:W-:-:S03]  /*15b90*/  @!P3 IMAD.WIDE.U32 R134, R169, 0x4, R134 ;  /* 0x00000004a986b825 */ /* 0x020fc600078e0086 */
[----:B------:R-:W5:Y:S01]  /*15ba0*/  LDS R160, [R160+0x7500] ;  /* 0x00750000a0a07984 */ /* 0x000f620000000800 */
[----:B------:R-:W-:Y:S02]  /*15bb0*/  @!P1 IMAD.IADD R179, R21, 0x1, R50 ;  /* 0x0000000115b39824 */ /* 0x000fe400078e0232 */
[----:B------:R-:W-:Y:S01]  /*15bc0*/  @!P6 IMAD.IADD R131, R20, 0x1, R159 ;  /* 0x000000011483e824 */ /* 0x000fe200078e029f */
[----:B------:R-:W5:Y:S01]  /*15bd0*/  LDS R169, [R166+0x7500] ;  /* 0x00750000a6a97984 */ /* 0x000f620000000800 */
[----:B------:R-:W-:Y:S01]  /*15be0*/  @!P5 LOP3.LUT R175, R175, R174, RZ, 0x3c, !PT ;  /* 0x000000aeafafd212 */ /* 0x000fe200078e3cff */
[----:B---3--:R-:W-:Y:S01]  /*15bf0*/  @!P5 IMAD.WIDE.U32 R162, R163, 0x4, R138 ;  /* 0x00000004a3a2d825 */ /* 0x008fe200078e008a */
[----:B------:R-:W-:Y:S01]  /*15c00*/  @!P1 LOP3.LUT R177, R178, R177, RZ, 0x3c, !PT ;  /* 0x000000b1b2b19212 */ /* 0x000fe200078e3cff */
[----:B------:R3:W-:Y:S01]  /*15c10*/  @!P3 STG.E desc[UR10][R134.64], R171 ;  /* 0x000000ab8600b986 */ /* 0x0007e2000c10190a */
[----:B------:R-:W-:Y:S01]  /*15c20*/  ISETP.NE.AND P3, PT, R156, RZ, PT ;  /* 0x000000ff9c00720c */ /* 0x000fe20003f65270 */
[----:B0-----:R-:W-:Y:S01]  /*15c30*/  @!P1 IMAD.WIDE.U32 R136, R179, 0x4, R136 ;  /* 0x00000004b3889825 */ /* 0x001fe200078e0088 */
[----:B------:R-:W-:-:S02]  /*15c40*/  @!P6 LOP3.LUT R181, R181, R180, RZ, 0x3c, !PT ;  /* 0x000000b4b5b5e212 */ /* 0x000fc400078e3cff */
[----:B------:R-:W-:Y:S01]  /*15c50*/  LOP3.LUT P0, RZ, R9, 0x10, RZ, 0xc0, !PT ;  /* 0x0000001009ff7812 */ /* 0x000fe2000780c0ff */
[----:B-1----:R-:W-:Y:S01]  /*15c60*/  @!P6 IMAD.WIDE.U32 R144, R131, 0x4, R144 ;  /* 0x000000048390e825 */ /* 0x002fe200078e0090 */
[----:B------:R-:W-:Y:S01]  /*15c70*/  @!P5 STG.E desc[UR10][R162.64], R175 ;  /* 0x000000afa200d986 */ /* 0x000fe2000c10190a */
[----:B------:R-:W-:Y:S01]  /*15c80*/  ISETP.NE.AND P5, PT, R130, RZ, PT ;  /* 0x000000ff8200720c */ /* 0x000fe20003fa5270 */
[----:B------:R-:W0:Y:S02]  /*15c90*/  @!P2 LDC.64 R138, c[0x0][0x388] ;  /* 0x0000e200ff8aab82 */ /* 0x000e240000000a00 */
[----:B------:R1:W-:Y:S01]  /*15ca0*/  @!P1 STG.E desc[UR10][R136.64], R177 ;  /* 0x000000b188009986 */ /* 0x0003e2000c10190a */
[----:B------:R-:W-:-:S03]  /*15cb0*/  ISETP.NE.AND P1, PT, R164, RZ, PT ;  /* 0x000000ffa400720c */ /* 0x000fc60003f25270 */
[----:B------:R-:W-:Y:S01]  /*15cc0*/  @!P6 STG.E desc[UR10][R144.64], R181 ;  /* 0x000000b59000e986 */ /* 0x000fe2000c10190a */
[C---:B------:R-:W-:Y:S01]  /*15cd0*/  LOP3.LUT P6, RZ, R9.reuse, 0x4, RZ, 0xc0, !PT ;  /* 0x0000000409ff7812 */ /* 0x040fe200078cc0ff */
[----:B------:R-:W0:Y:S01]  /*15ce0*/  @!P3 LDC.64 R156, c[0x0][0x388] ;  /* 0x0000e200ff9cbb82 */ /* 0x000e220000000a00 */
[----:B------:R-:W-:Y:S02]  /*15cf0*/  SHF.R.U32.HI R203, RZ, UR5, R203 ;  /* 0x00000005ffcb7c19 */ /* 0x000fe400080116cb */
[----:B------:R-:W-:Y:S02]  /*15d00*/  SHF.R.U32.HI R206, RZ, UR5, R206 ;  /* 0x00000005ffce7c19 */ /* 0x000fe400080116ce */
[----:B---3--:R-:W-:Y:S02]  /*15d10*/  P2R R134, PR, RZ, 0x40 ;  /* 0x00000040ff867803 */ /* 0x008fe40000000000 */
[----:B------:R-:W-:Y:S01]  /*15d20*/  LOP3.LUT P6, RZ, R9, 0x80, RZ, 0xc0, !PT ;  /* 0x0000008009ff7812 */ /* 0x000fe200078cc0ff */
[----:B------:R-:W-:Y:S01]  /*15d30*/  @!P4 IMAD.IADD R173, R19, 0x1, R148 ;  /* 0x0000000113adc824 */ /* 0x000fe200078e0294 */
[----:B------:R-:W-:Y:S01]  /*15d40*/  LOP3.LUT R203, R203, UR4, RZ, 0xc0, !PT ;  /* 0x00000004cbcb7c12 */ /* 0x000fe2000f8ec0ff */
[----:B------:R-:W3:Y:S01]  /*15d50*/  @!P0 LDC.64 R128, c[0x0][0x388] ;  /* 0x0000e200ff808b82 */ /* 0x000ee20000000a00 */
[----:B------:R-:W-:-:S02]  /*15d60*/  SHF.R.U32.HI R209, RZ, UR5, R209 ;  /* 0x00000005ffd17c19 */ /* 0x000fc400080116d1 */
[----:B-1----:R-:W-:Y:S01]  /*15d70*/  LOP3.LUT R137, R206, UR4, RZ, 0xc0, !PT ;  /* 0x00000004ce897c12 */ /* 0x002fe2000f8ec0ff */
[----:B--2---:R-:W-:Y:S01]  /*15d80*/  @!P4 IMAD.WIDE.U32 R140, R173, 0x4, R140 ;  /* 0x00000004ad8cc825 */ /* 0x004fe200078e008c */
[----:B------:R-:W-:-:S03]  /*15d90*/  LOP3.LUT R209, R209, UR4, RZ, 0xc0, !PT ;  /* 0x00000004d1d17c12 */ /* 0x000fc6000f8ec0ff */
[--C-:B------:R-:W-:Y:S01]  /*15da0*/  IMAD R166, R203, 0x4, R42.reuse ;  /* 0x00000004cba67824 */ /* 0x100fe200078e022a */
[----:B------:R-:W1:Y:S01]  /*15db0*/  @!P1 LDC.64 R130, c[0x0][0x388] ;  /* 0x0000e200ff829b82 */ /* 0x000e620000000a00 */
[--C-:B------:R-:W-:Y:S02]  /*15dc0*/  IMAD R173, R137, 0x4, R42.reuse ;  /* 0x0000000489ad7824 */ /* 0x100fe400078e022a */
[----:B------:R-:W-:Y:S01]  /*15dd0*/  @!P5 IMAD.IADD R135, R18, 0x1, R165 ;  /* 0x000000011287d824 */ /* 0x000fe200078e02a5 */
[----:B------:R-:W-:Y:S01]  /*15de0*/  @!P4 LOP3.LUT R183, R184, R183, RZ, 0x3c, !PT ;  /* 0x000000b7b8b7c212 */ /* 0x000fe200078e3cff */
[----:B------:R-:W-:Y:S01]  /*15df0*/  IMAD R164, R209, 0x4, R42 ;  /* 0x00000004d1a47824 */ /* 0x000fe200078e022a */
[----:B------:R-:W2:Y:S01]  /*15e00*/  LDS R166, [R166+0x7500] ;  /* 0x00750000a6a67984 */ /* 0x000ea20000000800 */
[----:B------:R-:W-:Y:S01]  /*15e10*/  @!P6 LOP3.LUT R187, R187, R186, RZ, 0x3c, !PT ;  /* 0x000000babbbbe212 */ /* 0x000fe200078e3cff */
[----:B------:R-:W-:Y:S02]  /*15e20*/  @!P6 IMAD.WIDE.U32 R150, R135, 0x4, R150 ;  /* 0x000000048796e825 */ /* 0x000fe400078e0096 */
[----:B------:R-:W2:Y:S01]  /*15e30*/  LDS R173, [R173+0x7500] ;  /* 0x00750000adad7984 */ /* 0x000ea20000000800 */
[----:B------:R-:W-:-:S03]  /*15e40*/  SHF.R.U32.HI R213, RZ, UR5, R213 ;  /* 0x00000005ffd57c19 */ /* 0x000fc600080116d5 */
[----:B------:R-:W-:Y:S01]  /*15e50*/  @!P4 STG.E desc[UR10][R140.64], R183 ;  /* 0x000000b78c00c986 */ /* 0x000fe2000c10190a */
[----:B------:R-:W-:-:S03]  /*15e60*/  LOP3.LUT P4, RZ, R9, 0x2, RZ, 0xc0, !PT ;  /* 0x0000000209ff7812 */ /* 0x000fc6000788c0ff */
[----:B------:R-:W2:Y:S01]  /*15e70*/  LDS R164, [R164+0x7500] ;  /* 0x00750000a4a47984 */ /* 0x000ea20000000800 */
[----:B----4-:R-:W-:-:S03]  /*15e80*/  @!P3 IMAD.IADD R171, R17, 0x1, R154 ;  /* 0x0000000111abb824 */ /* 0x010fc600078e029a */
[----:B------:R-:W-:Y:S01]  /*15e90*/  @!P6 STG.E desc[UR10][R150.64], R187 ;  /* 0x000000bb9600e986 */ /* 0x000fe2000c10190a */
[----:B------:R-:W-:Y:S01]  /*15ea0*/  ISETP.NE.AND P6, PT, R134, RZ, PT ;  /* 0x000000ff8600720c */ /* 0x000fe20003fc5270 */
[----:B------:R-:W-:Y:S01]  /*15eb0*/  @!P2 IMAD.IADD R135, R16, 0x1, R167 ;  /* 0x000000011087a824 */ /* 0x000fe200078e02a7 */
[----:B------:R-:W-:Y:S01]  /*15ec0*/  LOP3.LUT R213, R213, UR4, RZ, 0xc0, !PT ;  /* 0x00000004d5d57c12 */ /* 0x000fe2000f8ec0ff */
[----:B-----5:R-:W-:Y:S01]  /*15ed0*/  @!P0 IMAD.IADD R163, R15, 0x1, R160 ;  /* 0x000000010fa38824 */ /* 0x020fe200078e02a0 */
[----:B------:R-:W-:Y:S01]  /*15ee0*/  LOP3.LUT P5, RZ, R9, 0x1, RZ, 0xc0, !PT ;  /* 0x0000000109ff7812 */ /* 0x000fe200078ac0ff */
[----:B0-----:R-:W-:Y:S01]  /*15ef0*/  @!P3 IMAD.WIDE.U32 R156, R171, 0x4, R156 ;  /* 0x00000004ab9cb825 */ /* 0x001fe200078e009c */
[----:B------:R-:W-:Y:S02]  /*15f00*/  @!P3 LOP3.LUT R189, R190, R189, RZ, 0x3c, !PT ;  /* 0x000000bdbebdb212 */ /* 0x000fe400078e3cff */
[----:B------:R-:W-:Y:S01]  /*15f10*/  @!P2 LOP3.LUT R193, R193, R192, RZ, 0x3c, !PT ;  /* 0x000000c0c1c1a212 */ /* 0x000fe200078e3cff */
[----:B------:R-:W-:Y:S01]  /*15f20*/  @!P2 IMAD.WIDE.U32 R138, R135, 0x4, R138 ;  /* 0x00000004878aa825 */ /* 0x000fe200078e008a */
[----:B------:R-:W-:-:S03]  /*15f30*/  @!P0 LOP3.LUT R195, R196, R195, RZ, 0x3c, !PT ;  /* 0x000000c3c4c38212 */ /* 0x000fc600078e3cff */
[----:B------:R-:W-:Y:S02]  /*15f40*/  @!P1 IMAD.IADD R135, R14, 0x1, R169 ;  /* 0x000000010e879824 */ /* 0x000fe400078e02a9 */
[----:B------:R-:W-:Y:S02]  /*15f50*/  IMAD R175, R213, 0x4, R42 ;  /* 0x00000004d5af7824 */ /* 0x000fe400078e022a */
[----:B---3--:R-:W-:Y:S01]  /*15f60*/  @!P0 IMAD.WIDE.U32 R128, R163, 0x4, R128 ;  /* 0x00000004a3808825 */ /* 0x008fe200078e0080 */
[----:B------:R-:W-:Y:S01]  /*15f70*/  @!P3 STG.E desc[UR10][R156.64], R189 ;  /* 0x000000bd9c00b986 */ /* 0x000fe2000c10190a */
[----:B------:R-:W-:Y:S01]  /*15f80*/  SHF.R.U32.HI R234, RZ, UR5, R234 ;  /* 0x00000005ffea7c19 */ /* 0x000fe200080116ea */
[----:B------:R-:W0:Y:S01]  /*15f90*/  @!P5 LDC.64 R136, c[0x0][0x388] ;  /* 0x0000e200ff88db82 */ /* 0x000e220000000a00 */
[----:B-1----:R-:W-:Y:S01]  /*15fa0*/  @!P1 IMAD.WIDE.U32 R130, R135, 0x4, R130 ;  /* 0x0000000487829825 */ /* 0x002fe200078e0082 */
[----:B------:R-:W-:Y:S04]  /*15fb0*/  @!P2 STG.E desc[UR10][R138.64], R193 ;  /* 0x000000c18a00a986 */ /* 0x000fe8000c10190a */
[----:B------:R1:W-:Y:S02]  /*15fc0*/  @!P0 STG.E desc[UR10][R128.64], R195 ;  /* 0x000000c380008986 */ /* 0x0003e4000c10190a */
[----:B------:R-:W3:Y:S02]  /*15fd0*/  @!P6 LDC.64 R134, c[0x0][0x388] ;  /* 0x0000e200ff86eb82 */ /* 0x000ee40000000a00 */
[----:B------:R-:W4:Y:S01]  /*15fe0*/  LDS R175, [R175+0x7500] ;  /* 0x00750000afaf7984 */ /* 0x000f220000000800 */
[----:B------:R-:W-:-:S05]  /*15ff0*/  SHF.R.U32.HI R235, RZ, UR5, R235 ;  /* 0x00000005ffeb7c19 */ /* 0x000fca00080116eb */
[----:B-1----:R-:W1:Y:S01]  /*16000*/  @!P4 LDC.64 R128, c[0x0][0x388] ;  /* 0x0000e200ff80cb82 */ /* 0x002e620000000a00 */
[----:B------:R-:W-:Y:S02]  /*16010*/  ISETP.NE.AND P0, PT, R212, RZ, PT ;  /* 0x000000ffd400720c */ /* 0x000fe40003f05270 */
[----:B------:R-:W-:Y:S02]  /*16020*/  LOP3.LUT R139, R234, UR4, RZ, 0xc0, !PT ;  /* 0x00000004ea8b7c12 */ /* 0x000fe4000f8ec0ff */
[----:B------:R-:W-:Y:S02]  /*16030*/  LOP3.LUT R235, R235, UR4, RZ, 0xc0, !PT ;  /* 0x00000004ebeb7c12 */ /* 0x000fe4000f8ec0ff */
[----:B------:R-:W-:Y:S02]  /*16040*/  SHF.R.U32.HI R237, RZ, UR5, R237 ;  /* 0x00000005ffed7c19 */ /* 0x000fe400080116ed */
[----:B------:R-:W-:Y:S01]  /*16050*/  SHF.R.U32.HI R236, RZ, UR5, R236 ;  /* 0x00000005ffec7c19 */ /* 0x000fe200080116ec */
[--C-:B------:R-:W-:Y:S01]  /*16060*/  IMAD R172, R139, 0x4, R42.reuse ;  /* 0x000000048bac7824 */ /* 0x100fe200078e022a */
[----:B------:R-:W-:Y:S01]  /*16070*/  LOP3.LUT R237, R237, UR4, RZ, 0xc0, !PT ;  /* 0x00000004eded7c12 */ /* 0x000fe2000f8ec0ff */
[----:B------:R-:W-:Y:S01]  /*16080*/  IMAD R168, R235, 0x4, R42 ;  /* 0x00000004eba87824 */ /* 0x000fe200078e022a */
[----:B------:R-:W-:-:S02]  /*16090*/  LOP3.LUT R139, R236, UR4, RZ, 0xc0, !PT ;  /* 0x00000004ec8b7c12 */ /* 0x000fc4000f8ec0ff */
[----:B------:R-:W-:Y:S02]  /*160a0*/  SHF.R.U32.HI R238, RZ, UR5, R238 ;  /* 0x00000005ffee7c19 */ /* 0x000fe400080116ee */
[----:B------:R-:W-:Y:S02]  /*160b0*/  SHF.R.U32.HI R239, RZ, UR5, R239 ;  /* 0x00000005ffef7c19 */ /* 0x000fe400080116ef */
[----:B------:R-:W-:Y:S01]  /*160c0*/  SHF.R.U32.HI R240, RZ, UR5, R240 ;  /* 0x00000005fff07c19 */ /* 0x000fe200080116f0 */
[--C-:B------:R-:W-:Y:S01]  /*160d0*/  IMAD R177, R237, 0x4, R42.reuse ;  /* 0x00000004edb17824 */ /* 0x100fe200078e022a */
[----:B------:R-:W-:Y:S01]  /*160e0*/  ISETP.NE.AND P2, PT, R219, RZ, PT ;  /* 0x000000ffdb00720c */ /* 0x000fe20003f45270 */
[----:B------:R-:W-:Y:S01]  /*160f0*/  IMAD R179, R139, 0x4, R42 ;  /* 0x000000048bb37824 */ /* 0x000fe200078e022a */
[----:B------:R-:W-:Y:S01]  /*16100*/  LOP3.LUT R141, R238, UR4, RZ, 0xc0, !PT ;  /* 0x00000004ee8d7c12 */ /* 0x000fe2000f8ec0ff */
[----:B------:R-:W5:Y:S01]  /*16110*/  LDS R168, [R168+0x7500] ;  /* 0x00750000a8a87984 */ /* 0x000f620000000800 */
[----:B------:R-:W-:Y:S01]  /*16120*/  LOP3.LUT R239, R239, UR4, RZ, 0xc0, !PT ;  /* 0x00000004efef7c12 */ /* 0x000fe2000f8ec0ff */
[----:B------:R-:W5:Y:S01]  /*16130*/  @!P0 LDC.64 R138, c[0x0][0x388] ;  /* 0x0000e200ff8a8b82 */ /* 0x000f620000000a00 */
[----:B------:R-:W-:Y:S01]  /*16140*/  LOP3.LUT R145, R240, UR4, RZ, 0xc0, !PT ;  /* 0x00000004f0917c12 */ /* 0x000fe2000f8ec0ff */
[----:B--2---:R-:W-:Y:S01]  /*16150*/  @!P6 IMAD.IADD R151, R13, 0x1, R166 ;  /* 0x000000010d97e824 */ /* 0x004fe200078e02a6 */
[----:B------:R-:W-:Y:S01]  /*16160*/  @!P1 LOP3.LUT R199, R199, R198, RZ, 0x3c, !PT ;  /* 0x000000c6c7c79212 */ /* 0x000fe200078e3cff */
[----:B------:R-:W-:Y:S01]  /*16170*/  @!P4 IMAD.IADD R157, R12, 0x1, R173 ;  /* 0x000000010c9dc824 */ /* 0x000fe200078e02ad */
[----:B------:R-:W2:Y:S01]  /*16180*/  LDS R172, [R172+0x7500] ;  /* 0x00750000acac7984 */ /* 0x000ea20000000800 */
[--C-:B------:R-:W-:Y:S01]  /*16190*/  IMAD R150, R141, 0x4, R42.reuse ;  /* 0x000000048d967824 */ /* 0x100fe200078e022a */
[----:B------:R-:W-:Y:S01]  /*161a0*/  @!P6 LOP3.LUT R201, R202, R201, RZ, 0x3c, !PT ;  /* 0x000000c9cac9e212 */ /* 0x000fe200078e3cff */
[--C-:B------:R-:W-:Y:S01]  /*161b0*/  IMAD R183, R239, 0x4, R42.reuse ;  /* 0x00000004efb77824 */ /* 0x100fe200078e022a */
[----:B------:R-:W2:Y:S01]  /*161c0*/  LDS R177, [R177+0x7500] ;  /* 0x00750000b1b17984 */ /* 0x000ea20000000800 */
[----:B------:R-:W-:Y:S01]  /*161d0*/  IMAD R181, R145, 0x4, R42 ;  /* 0x0000000491b57824 */ /* 0x000fe200078e022a */
[----:B------:R-:W-:Y:S01]  /*161e0*/  @!P4 LOP3.LUT R205, R205, R204, RZ, 0x3c, !PT ;  /* 0x000000cccdcdc212 */ /* 0x000fe200078e3cff */
[----:B---3--:R-:W-:Y:S01]  /*161f0*/  @!P6 IMAD.WIDE.U32 R134, R151, 0x4, R134 ;  /* 0x000000049786e825 */ /* 0x008fe200078e0086 */
[----:B------:R-:W3:Y:S01]  /*16200*/  LDS R179, [R179+0x7500] ;  /* 0x00750000b3b37984 */ /* 0x000ee20000000800 */
[----:B------:R-:W-:Y:S01]  /*16210*/  @!P5 LOP3.LUT R207, R208, R207, RZ, 0x3c, !PT ;  /* 0x000000cfd0cfd212 */ /* 0x000fe200078e3cff */
[----:B------:R-:W3:Y:S01]  /*16220*/  @!P2 LDC.64 R140, c[0x0][0x388] ;  /* 0x0000e200ff8cab82 */ /* 0x000ee20000000a00 */
[----:B------:R-:W-:Y:S01]  /*16230*/  @!P5 IMAD.IADD R151, R11, 0x1, R164 ;  /* 0x000000010b97d824 */ /* 0x000fe200078e02a4 */
[----:B------:R-:W-:Y:S01]  /*16240*/  @!P1 STG.E desc[UR10][R130.64], R199 ;  /* 0x000000c782009986 */ /* 0x000fe2000c10190a */
[----:B-1----:R-:W-:-:S03]  /*16250*/  @!P4 IMAD.WIDE.U32 R128, R157, 0x4, R128 ;  /* 0x000000049d80c825 */ /* 0x002fc600078e0080 */
[----:B------:R1:W3:Y:S01]  /*16260*/  LDS R42, [R150+0x7500] ;  /* 0x00750000962a7984 */ /* 0x0002e20000000800 */
[----:B0-----:R-:W-:Y:S01]  /*16270*/  @!P5 IMAD.WIDE.U32 R136, R151, 0x4, R136 ;  /* 0x000000049788d825 */ /* 0x001fe200078e0088 */
[----:B------:R-:W-:Y:S02]  /*16280*/  ISETP.NE.AND P1, PT, R216, RZ, PT ;  /* 0x000000ffd800720c */ /* 0x000fe40003f25270 */
[----:B------:R-:W0:Y:S01]  /*16290*/  LDS R183, [R183+0x7500] ;  /* 0x00750000b7b77984 */ /* 0x000e220000000800 */
[----:B------:R-:W-:-:S03]  /*162a0*/  P2R R174, PR, RZ, 0x4 ;  /* 0x00000004ffae7803 */ /* 0x000fc60000000000 */
[----:B------:R-:W-:Y:S01]  /*162b0*/  @!P6 STG.E desc[UR10][R134.64], R201 ;  /* 0x000000c98600e986 */ /* 0x000fe2000c10190a */
[----:B------:R-:W-:-:S03]  /*162c0*/  LOP3.LUT P2, RZ, R9, 0x80000000, RZ, 0xc0, !PT ;  /* 0x8000000009ff7812 */ /* 0x000fc6000784c0ff */
[----:B------:R-:W0:Y:S01]  /*162d0*/  LDS R181, [R181+0x7500] ;  /* 0x00750000b5b57984 */ /* 0x000e220000000800 */
[----:B------:R-:W-:Y:S01]  /*162e0*/  ISETP.NE.AND P3, PT, R222, RZ, PT ;  /* 0x000000ffde00720c */ /* 0x000fe20003f65270 */
[----:B----4-:R-:W-:Y:S01]  /*162f0*/  @!P0 IMAD.IADD R171, R10, 0x1, R175 ;  /* 0x000000010aab8824 */ /* 0x010fe200078e02af */
[----:B------:R-:W4:Y:S01]  /*16300*/  @!P1 LDC.64 R144, c[0x0][0x388] ;  /* 0x0000e200ff909b82 */ /* 0x000f220000000a00 */
[----:B------:R2:W-:Y:S01]  /*16310*/  @!P4 STG.E desc[UR10][R128.64], R205 ;  /* 0x000000cd8000c986 */ /* 0x0005e2000c10190a */
[----:B------:R-:W-:-:S03]  /*16320*/  ISETP.NE.AND P4, PT, R225, RZ, PT ;  /* 0x000000ffe100720c */ /* 0x000fc60003f85270 */
[----:B------:R4:W-:Y:S01]  /*16330*/  @!P5 STG.E desc[UR10][R136.64], R207 ;  /* 0x000000cf8800d986 */ /* 0x0009e2000c10190a */
[----:B------:R-:W-:Y:S02]  /*16340*/  ISETP.NE.AND P5, PT, R228, RZ, PT ;  /* 0x000000ffe400720c */ /* 0x000fe40003fa5270 */
[----:B------:R-:W-:Y:S01]  /*16350*/  ISETP.NE.AND P6, PT, R231, RZ, PT ;  /* 0x000000ffe700720c */ /* 0x000fe20003fc5270 */
[----:B-----5:R-:W-:Y:S02]  /*16360*/  @!P0 IMAD.WIDE.U32 R170, R171, 0x4, R138 ;  /* 0x00000004abaa8825 */ /* 0x020fe400078e008a */
[----:B------:R-:W5:Y:S01]  /*16370*/  @!P2 LDC.64 R138, c[0x0][0x388] ;  /* 0x0000e200ff8aab82 */ /* 0x000f620000000a00 */
[----:B------:R-:W-:-:S07]  /*16380*/  ISETP.NE.AND P2, PT, R174, RZ, PT ;  /* 0x000000ffae00720c */ /* 0x000fce0003f45270 */
[----:B-1----:R-:W1:Y:S01]  /*16390*/  @!P4 LDC.64 R150, c[0x0][0x388] ;  /* 0x0000e200ff96cb82 */ /* 0x002e620000000a00 */
[----:B------:R-:W-:-:S07]  /*163a0*/  @!P0 LOP3.LUT R211, R211, R210, RZ, 0x3c, !PT ;  /* 0x000000d2d3d38212 */ /* 0x000fce00078e3cff */
[----:B------:R-:W5:Y:S08]  /*163b0*/  @!P3 LDC.64 R130, c[0x0][0x388] ;  /* 0x0000e200ff82bb82 */ /* 0x000f700000000a00 */
[----:B------:R-:W5:Y:S01]  /*163c0*/  @!P5 LDC.64 R162, c[0x0][0x388] ;  /* 0x0000e200ffa2db82 */ /* 0x000f620000000a00 */
[----:B------:R-:W-:Y:S07]  /*163d0*/  @!P0 STG.E desc[UR10][R170.64], R211 ;  /* 0x000000d3aa008986 */ /* 0x000fee000c10190a */
[----:B------:R-:W5:Y:S01]  /*163e0*/  @!P6 LDC.64 R156, c[0x0][0x388] ;  /* 0x0000e200ff9ceb82 */ /* 0x000f620000000a00 */
[----:B--2---:R-:W-:-:S02]  /*163f0*/  P2R R128, PR, RZ, 0x1 ;  /* 0x00000001ff807803 */ /* 0x004fc40000000000 */
[----:B------:R-:W-:Y:S01]  /*16400*/  LOP3.LUT P0, RZ, R9, 0x80000000, RZ, 0xc0, !PT ;  /* 0x8000000009ff7812 */ /* 0x000fe2000780c0ff */
[----:B------:R-:W-:Y:S02]  /*16410*/  @!P2 IMAD.IADD R135, R7, 0x1, R168 ;  /* 0x000000010787a824 */ /* 0x000fe400078e02a8 */
[----:B------:R-:W-:Y:S02]  /*16420*/  @!P1 IMAD.IADD R185, R5, 0x1, R172 ;  /* 0x0000000105b99824 */ /* 0x000fe400078e02ac */
[----:B---3--:R-:W-:Y:S01]  /*16430*/  @!P2 IMAD.WIDE.U32 R140, R135, 0x4, R140 ;  /* 0x00000004878ca825 */ /* 0x008fe200078e008c */
[----:B------:R-:W2:Y:S03]  /*16440*/  SHFL.IDX PT, R187, R43, RZ, 0x1f ;  /* 0x00001fff2bbb7589 */ /* 0x000ea600000e0000 */
[----:B------:R-:W-:Y:S02]  /*16450*/  @!P4 IMAD.IADD R135, R8, 0x1, R177 ;  /* 0x000000010887c824 */ /* 0x000fe400078e02b1 */
[----:B------:R-:W-:Y:S01]  /*16460*/  @!P3 IMAD.IADD R129, R6, 0x1, R179 ;  /* 0x000000010681b824 */ /* 0x000fe200078e02b3 */
[----:B------:R-:W-:Y:S01]  /*16470*/  @!P1 LOP3.LUT R215, R215, R214, RZ, 0x3c, !PT ;  /* 0x000000d6d7d79212 */ /* 0x000fe200078e3cff */
[----:B----4-:R-:W-:Y:S01]  /*16480*/  @!P1 IMAD.WIDE.U32 R144, R185, 0x4, R144 ;  /* 0x00000004b9909825 */ /* 0x010fe200078e0090 */
[----:B------:R-:W-:-:S03]  /*16490*/  @!P2 LOP3.LUT R217, R218, R217, RZ, 0x3c, !PT ;  /* 0x000000d9dad9a212 */ /* 0x000fc600078e3cff */
[----:B------:R-:W-:Y:S02]  /*164a0*/  @!P5 IMAD.IADD R137, R3, 0x1, R42 ;  /* 0x000000010389d824 */ /* 0x000fe400078e022a */
[----:B-1----:R-:W-:Y:S01]  /*164b0*/  @!P4 IMAD.WIDE.U32 R150, R135, 0x4, R150 ;  /* 0x000000048796c825 */ /* 0x002fe200078e0096 */
[----:B------:R-:W-:-:S03]  /*164c0*/  @!P3 LOP3.LUT R221, R221, R220, RZ, 0x3c, !PT ;  /* 0x000000dcddddb212 */ /* 0x000fc600078e3cff */
[----:B0-----:R-:W-:Y:S01]  /*164d0*/  @!P6 IMAD.IADD R135, R4, 0x1, R183 ;  /* 0x000000010487e824 */ /* 0x001fe200078e02b7 */
[----:B------:R-:W-:Y:S01]  /*164e0*/  @!P4 LOP3.LUT R223, R224, R223, RZ, 0x3c, !PT ;  /* 0x000000dfe0dfc212 */ /* 0x000fe200078e3cff */
[----:B-----5:R-:W-:Y:S01]  /*164f0*/  @!P3 IMAD.WIDE.U32 R130, R129, 0x4, R130 ;  /* 0x000000048182b825 */ /* 0x020fe200078e0082 */
[----:B------:R-:W-:-:S03]  /*16500*/  @!P5 LOP3.LUT R227, R227, R226, RZ, 0x3c, !PT ;  /* 0x000000e2e3e3d212 */ /* 0x000fc600078e3cff */
[----:B------:R-:W-:Y:S01]  /*16510*/  @!P0 IMAD.IADD R185, R2, 0x1, R181 ;  /* 0x0000000102b98824 */ /* 0x000fe200078e02b5 */
[----:B------:R-:W-:Y:S01]  /*16520*/  @!P1 STG.E desc[UR10][R144.64], R215 ;  /* 0x000000d790009986 */ /* 0x000fe2000c10190a */
[----:B------:R-:W-:Y:S01]  /*16530*/  @!P5 IMAD.WIDE.U32 R162, R137, 0x4, R162 ;  /* 0x0000000489a2d825 */ /* 0x000fe200078e00a2 */
[----:B------:R-:W-:Y:S02]  /*16540*/  @!P6 LOP3.LUT R229, R230, R229, RZ, 0x3c, !PT ;  /* 0x000000e5e6e5e212 */ /* 0x000fe400078e3cff */
[----:B------:R-:W-:Y:S01]  /*16550*/  @!P2 STG.E desc[UR10][R140.64], R217 ;  /* 0x000000d98c00a986 */ /* 0x000fe2000c10190a */
[----:B------:R-:W-:Y:S01]  /*16560*/  @!P6 IMAD.WIDE.U32 R156, R135, 0x4, R156 ;  /* 0x00000004879ce825 */ /* 0x000fe200078e009c */
[----:B------:R-:W-:Y:S02]  /*16570*/  @!P0 LOP3.LUT R233, R233, R232, RZ, 0x3c, !PT ;  /* 0x000000e8e9e98212 */ /* 0x000fe400078e3cff */
[----:B------:R-:W-:Y:S01]  /*16580*/  @!P3 STG.E desc[UR10][R130.64], R221 ;  /* 0x000000dd8200b986 */ /* 0x000fe2000c10190a */
[----:B------:R-:W-:-:S03]  /*16590*/  @!P0 IMAD.WIDE.U32 R138, R185, 0x4, R138 ;  /* 0x00000004b98a8825 */ /* 0x000fc600078e008a */
[----:B------:R-:W-:Y:S04]  /*165a0*/  @!P4 STG.E desc[UR10][R150.64], R223 ;  /* 0x000000df9600c986 */ /* 0x000fe8000c10190a */
[----:B------:R-:W-:Y:S04]  /*165b0*/  @!P5 STG.E desc[UR10][R162.64], R227 ;  /* 0x000000e3a200d986 */ /* 0x000fe8000c10190a */
[----:B------:R-:W-:Y:S04]  /*165c0*/  @!P6 STG.E desc[UR10][R156.64], R229 ;  /* 0x000000e59c00e986 */ /* 0x000fe8000c10190a */
[----:B------:R-:W-:Y:S01]  /*165d0*/  @!P0 STG.E desc[UR10][R138.64], R233 ;  /* 0x000000e98a008986 */ /* 0x000fe2000c10190a */
[----:B------:R-:W-:Y:S01]  /*165e0*/  BAR.SYNC.DEFER_BLOCKING 0x0 ;  /* 0x0000000000007b1d */ /* 0x000fe20000010000 */
[----:B--2---:R-:W-:-:S13]  /*165f0*/  ISETP.GE.AND P0, PT, R125, R187, PT ;  /* 0x000000bb7d00720c */ /* 0x004fda0003f06270 */
        /* <DEDUP_REMOVED lines=76> */
[----:B------:R-:W5:Y:S04]  /*16ac0*/  @!P0 LDG.E R43, desc[UR10][R126.64+0x7200] ;  /* 0x0072000a7e2b8981 */ /* 0x000f68000c1e1900 */
        /* <DEDUP_REMOVED lines=40> */
[----:B------:R-:W-:Y:S04]  /*16d50*/  LDS R121, [R41+0x98] ;  /* 0x0000980029797984 */ /* 0x000fe80000000800 */
        /* <DEDUP_REMOVED lines=38> */
[----:B------:R-:W-:Y:S01]  /*16fc0*/  P2R R135, PR, RZ, 0x20 ;  /* 0x00000020ff877803 */ /* 0x000fe20000000000 */
[----:B------:R-:W-:Y:S08]  /*16fd0*/  BAR.SYNC.DEFER_BLOCKING 0x0 ;  /* 0x0000000000007b1d */ /* 0x000ff00000010000 */
[----:B------:R-:W-:Y:S06]  /*16fe0*/  BAR.SYNC.DEFER_BLOCKING 0x0 ;  /* 0x0000000000007b1d */ /* 0x000fec0000010000 */
[----:B0-----:R-:W-:Y:S04]  /*16ff0*/  STS [R56], R59 ;  /* 0x0000003b38007388 */ /* 0x001fe80000000800 */
[----:B-1----:R-:W-:Y:S04]  /*17000*/  STS [R66], R57 ;  /* 0x0000003942007388 */ /* 0x002fe80000000800 */
[----:B--2---:R-:W-:Y:S04]  /*17010*/  STS [R74], R55 ;  /* 0x000000374a007388 */ /* 0x004fe80000000800 */
[----:B---3--:R-:W-:Y:S04]  /*17020*/  STS [R82], R53 ;  /* 0x0000003552007388 */ /* 0x008fe80000000800 */
[----:B----4-:R-:W-:Y:S04]  /*17030*/  STS [R90], R51 ;  /* 0x000000335a007388 */ /* 0x010fe80000000800 */
[----:B-----5:R-:W-:Y:S04]  /*17040*/  STS [R98], R49 ;  /* 0x0000003162007388 */ /* 0x020fe80000000800 */
[----:B------:R-:W-:Y:S04]  /*17050*/  STS [R106], R47 ;  /* 0x0000002f6a007388 */ /* 0x000fe80000000800 */
[----:B------:R-:W-:Y:S04]  /*17060*/  STS [R114], R45 ;  /* 0x0000002d72007388 */ /* 0x000fe80000000800 */
[----:B------:R-:W-:Y:S04]  /*17070*/  STS [R122], R43 ;  /* 0x0000002b7a007388 */ /* 0x000fe80000000800 */
[----:B------:R0:W-:Y:S04]  /*17080*/  STS [R52], R61 ;  /* 0x0000003d34007388 */ /* 0x0001e80000000800 */
        /* <DEDUP_REMOVED lines=28> */
[----:B------:R1:W-:Y:S01]  /*17250*/  STS [R54], R121 ;  /* 0x0000007936007388 */ /* 0x0003e20000000800 */
[----:B------:R-:W-:Y:S01]  /*17260*/  BAR.SYNC.DEFER_BLOCKING 0x0 ;  /* 0x0000000000007b1d */ /* 0x000fe20000010000 */
[----:B------:R-:W-:-:S02]  /*17270*/  LOP3.LUT P5, RZ, R9, 0x40000000, RZ, 0xc0, !PT ;  /* 0x4000000009ff7812 */ /* 0x000fc400078ac0ff */
[----:B------:R-:W-:-:S11]  /*17280*/  P2R R131, PR, RZ, 0x10 ;  /* 0x00000010ff837803 */ /* 0x000fd60000000000 */
[----:B0-----:R-:W0:Y:S01]  /*17290*/  @!P5 LDC.64 R52, c[0x0][0x398] ;  /* 0x0000e600ff34db82 */ /* 0x001e220000000a00 */
[----:B------:R-:W2:Y:S01]  /*172a0*/  @!P5 LDS R43, [R0] ;  /* 0x00000000002bd984 */ /* 0x000ea20000000800 */
[----:B------:R-:W-:Y:S02]  /*172b0*/  P2R R130, PR, RZ, 0x8 ;  /* 0x00000008ff827803 */ /* 0x000fe40000000000 */
[C---:B------:R-:W-:Y:S02]  /*172c0*/  LOP3.LUT P4, RZ, R9.reuse, 0x20000000, RZ, 0xc0, !PT ;  /* 0x2000000009ff7812 */ /* 0x040fe4000788c0ff */
[C---:B------:R-:W-:Y:S02]  /*172d0*/  LOP3.LUT P3, RZ, R9.reuse, 0x10000000, RZ, 0xc0, !PT ;  /* 0x1000000009ff7812 */ /* 0x040fe4000786c0ff */
[----:B------:R-:W-:Y:S02]  /*172e0*/  P2R R134, PR, RZ, 0x4 ;  /* 0x00000004ff867803 */ /* 0x000fe40000000000 */
[----:B------:R-:W-:Y:S01]  /*172f0*/  LOP3.LUT P2, RZ, R9, 0x8000000, RZ, 0xc0, !PT ;  /* 0x0800000009ff7812 */ /* 0x000fe2000784c0ff */
[----:B------:R-:W-:-:S04]  /*17300*/  @!P5 IMAD.IADD R125, R241, 0x1, R125 ;  /* 0x00000001f17dd824 */ /* 0x000fc800078e027d */
[----:B0-----:R-:W-:Y:S02]  /*17310*/  @!P5 IMAD.WIDE.U32 R52, R125, 0x4, R52 ;  /* 0x000000047d34d825 */ /* 0x001fe400078e0034 */
[----:B------:R-:W0:Y:S01]  /*17320*/  @!P4 LDS R45, [R0+0x300] ;  /* 0x00030000002dc984 */ /* 0x000e220000000800 */
[----:B------:R-:W3:Y:S03]  /*17330*/  @!P4 LDC.64 R56, c[0x0][0x398] ;  /* 0x0000e600ff38cb82 */ /* 0x000ee60000000a00 */
[----:B------:R-:W4:Y:S05]  /*17340*/  @!P3 LDS R47, [R0+0x600] ;  /* 0x00060000002fb984 */ /* 0x000f2a0000000800 */
[----:B-1----:R-:W1:Y:S01]  /*17350*/  @!P3 LDC.64 R54, c[0x0][0x398] ;  /* 0x0000e600ff36bb82 */ /* 0x002e620000000a00 */
[----:B--2---:R2:W-:Y:S04]  /*17360*/  @!P5 STG.E desc[UR10][R52.64], R43 ;  /* 0x0000002b3400d986 */ /* 0x0045e8000c10190a */
[----:B------:R-:W5:Y:S03]  /*17370*/  @!P2 LDS R43, [R0+0x900] ;  /* 0x00090000002ba984 */ /* 0x000f660000000800 */
[----:B--2---:R-:W2:Y:S01]  /*17380*/  @!P2 LDC.64 R52, c[0x0][0x398] ;  /* 0x0000e600ff34ab82 */ /* 0x004ea20000000a00 */
[----:B------:R-:W-:-:S02]  /*17390*/  P2R R129, PR, RZ, 0x2 ;  /* 0x00000002ff817803 */ /* 0x000fc40000000000 */
[C---:B------:R-:W-:Y:S02]  /*173a0*/  LOP3.LUT P1, RZ, R9.reuse, 0x4000000, RZ, 0xc0, !PT ;  /* 0x0400000009ff7812 */ /* 0x040fe4000782c0ff */
[----:B------:R-:W-:Y:S01]  /*173b0*/  LOP3.LUT P0, RZ, R9, 0x2000000, RZ, 0xc0, !PT ;  /* 0x0200000009ff7812 */ /* 0x000fe2000780c0ff */
[----:B------:R-:W-:Y:S02]  /*173c0*/  @!P4 IMAD.IADD R41, R40, 0x1, R243 ;  /* 0x000000012829c824 */ /* 0x000fe400078e02f3 */
[----:B------:R-:W-:Y:S01]  /*173d0*/  @!P3 IMAD.IADD R39, R39, 0x1, R246 ;  /* 0x000000012727b824 */ /* 0x000fe200078e02f6 */
[----:B------:R-:W-:Y:S01]  /*173e0*/  LOP3.LUT P5, RZ, R9, 0x1000000, RZ, 0xc0, !PT ;  /* 0x0100000009ff7812 */ /* 0x000fe200078ac0ff */
[----:B---3--:R-:W-:-:S04]  /*173f0*/  @!P4 IMAD.WIDE.U32 R40, R41, 0x4, R56 ;  /* 0x000000042928c825 */ /* 0x008fc800078e0038 */
[----:B-1----:R-:W-:Y:S01]  /*17400*/  @!P3 IMAD.WIDE.U32 R54, R39, 0x4, R54 ;  /* 0x000000042736b825 */ /* 0x002fe200078e0036 */
[----:B0-----:R0:W-:Y:S03]  /*17410*/  @!P4 STG.E desc[UR10][R40.64], R45 ;  /* 0x0000002d2800c986 */ /* 0x0011e6000c10190a */
[----:B------:R-:W-:Y:S01]  /*17420*/  @!P2 IMAD.IADD R39, R38, 0x1, R247 ;  /* 0x000000012627a824 */ /* 0x000fe200078e02f7 */
[----:B----4-:R-:W-:Y:S04]  /*17430*/  @!P3 STG.E desc[UR10][R54.64], R47 ;  /* 0x0000002f3600b986 */ /* 0x010fe8000c10190a */
[----:B------:R-:W1:Y:S01]  /*17440*/  @!P1 LDS R45, [R0+0xc00] ;  /* 0x000c0000002d9984 */ /* 0x000e620000000800 */
[----:B--2---:R-:W-:-:S02]  /*17450*/  @!P2 IMAD.WIDE.U32 R38, R39, 0x4, R52 ;  /* 0x000000042726a825 */ /* 0x004fc400078e0034 */
[----:B------:R-:W2:Y:S01]  /*17460*/  @!P0 LDC.64 R52, c[0x0][0x398] ;  /* 0x0000e600ff348b82 */ /* 0x000ea20000000a00 */
[----:B------:R-:W3:Y:S04]  /*17470*/  @!P0 LDS R47, [R0+0xf00] ;  /* 0x000f0000002f8984 */ /* 0x000ee80000000800 */
[----:B-----5:R4:W-:Y:S03]  /*17480*/  @!P2 STG.E desc[UR10][R38.64], R43 ;  /* 0x0000002b2600a986 */ /* 0x0209e6000c10190a */
[----:B0-----:R-:W0:Y:S01]  /*17490*/  @!P1 LDC.64 R40, c[0x0][0x398] ;  /* 0x0000e600ff289b82 */ /* 0x001e220000000a00 */
[----:B------:R-:W5:Y:S07]  /*174a0*/  @!P5 LDS R43, [R0+0x1200] ;  /* 0x00120000002bd984 */ /* 0x000f6e0000000800 */
[----:B----4-:R-:W4:Y:S01]  /*174b0*/  @!P5 LDC.64 R38, c[0x0][0x398] ;  /* 0x0000e600ff26db82 */ /* 0x010f220000000a00 */
[----:B------:R-:W-:Y:S01]  /*174c0*/  @!P1 IMAD.IADD R37, R37, 0x1, R242 ;  /* 0x0000000125259824 */ /* 0x000fe200078e02f2 */
[----:B------:R-:W-:-:S02]  /*174d0*/  LOP3.LUT P4, RZ, R9, 0x800000, RZ, 0xc0, !PT ;  /* 0x0080000009ff7812 */ /* 0x000fc4000788c0ff */
[C---:B------:R-:W-:Y:S02]  /*174e0*/  LOP3.LUT P3, RZ, R9.reuse, 0x400000, RZ, 0xc0, !PT ;  /* 0x0040000009ff7812 */ /* 0x040fe4000786c0ff */
[----:B------:R-:W-:Y:S01]  /*174f0*/  LOP3.LUT P2, RZ, R9, 0x200000, RZ, 0xc0, !PT ;  /* 0x0020000009ff7812 */ /* 0x000fe2000784c0ff */
[----:B------:R-:W-:Y:S02]  /*17500*/  @!P5 IMAD.IADD R35, R35, 0x1, R46 ;  /* 0x000000012323d824 */ /* 0x000fe400078e022e */
[----:B0-----:R-:W-:-:S04]  /*17510*/  @!P1 IMAD.WIDE.U32 R40, R37, 0x4, R40 ;  /* 0x0000000425289825 */ /* 0x001fc800078e0028 */
[----:B------:R-:W-:-:S04]  /*17520*/  @!P0 IMAD.IADD R37, R36, 0x1, R87 ;  /* 0x0000000124258824 */ /* 0x000fc800078e0257 */
[----:B--2---:R-:W-:Y:S01]  /*17530*/  @!P0 IMAD.WIDE.U32 R36, R37, 0x4, R52 ;  /* 0x0000000425248825 */ /* 0x004fe200078e0034 */
[----:B-1----:R0:W-:Y:S03]  /*17540*/  @!P1 STG.E desc[UR10][R40.64], R45 ;  /* 0x0000002d28009986 */ /* 0x0021e6000c10190a */
[----:B----4-:R-:W-:Y:S01]  /*17550*/  @!P5 IMAD.WIDE.U32 R38, R35, 0x4, R38 ;  /* 0x000000042326d825 */ /* 0x010fe200078e0026 */
[----:B---3--:R1:W-:Y:S04]  /*17560*/  @!P0 STG.E desc[UR10][R36.64], R47 ;  /* 0x0000002f24008986 */ /* 0x0083e8000c10190a */
[----:B------:R-:W2:Y:S01]  /*17570*/  @!P4 LDS R45, [R0+0x1500] ;  /* 0x00150000002dc984 */ /* 0x000ea20000000800 */
[----:B0-----:R-:W0:Y:S03]  /*17580*/  @!P4 LDC.64 R40, c[0x0][0x398] ;  /* 0x0000e600ff28cb82 */ /* 0x001e260000000a00 */
[----:B-----5:R3:W-:Y:S01]  /*17590*/  @!P5 STG.E desc[UR10][R38.64], R43 ;  /* 0x0000002b2600d986 */ /* 0x0207e2000c10190a */
[----:B------:R-:W-:Y:S01]  /*175a0*/  LOP3.LUT P1, RZ, R9, 0x100000, RZ, 0xc0, !PT ;  /* 0x0010000009ff7812 */ /* 0x000fe2000782c0ff */
[----:B------:R-:W-:-:S02]  /*175b0*/  @!P4 IMAD.IADD R35, R34, 0x1, R85 ;  /* 0x000000012223c824 */ /* 0x000fc400078e0255 */
[----:B------:R-:W-:Y:S01]  /*175c0*/  @!P3 IMAD.IADD R33, R33, 0x1, R48 ;  /* 0x000000012121b824 */ /* 0x000fe200078e0230 */
[----:B------:R-:W-:Y:S01]  /*175d0*/  @!P2 LDS R43, [R0+0x1b00] ;  /* 0x001b0000002ba984 */ /* 0x000fe20000000800 */
[----:B-1----:R-:W1:Y:S08]  /*175e0*/  @!P3 LDC.64 R36, c[0x0][0x398] ;  /* 0x0000e600ff24bb82 */ /* 0x002e700000000a00 */
[----:B---3--:R-:W3:Y:S01]  /*175f0*/  @!P2 LDC.64 R38, c[0x0][0x398] ;  /* 0x0000e600ff26ab82 */ /* 0x008ee20000000a00 */
[----:B0-----:R-:W-:-:S02]  /*17600*/  @!P4 IMAD.WIDE.U32 R34, R35, 0x4, R40 ;  /* 0x000000042322c825 */ /* 0x001fc400078e0028 */
[----:B------:R-:W0:Y:S02]  /*17610*/  @!P3 LDS R41, [R0+0x1800] ;  /* 0x001800000029b984 */ /* 0x000e240000000800 */
[----:B-1----:R-:W-:-:S04]  /*17620*/  @!P3 IMAD.WIDE.U32 R36, R33, 0x4, R36 ;  /* 0x000000042124b825 */ /* 0x002fc800078e0024 */
[----:B------:R-:W-:-:S04]  /*17630*/  @!P2 IMAD.IADD R33, R32, 0x1, R143 ;  /* 0x000000012021a824 */ /* 0x000fc800078e028f */
[----:B---3--:R-:W-:Y:S02]  /*17640*/  @!P2 IMAD.WIDE.U32 R32, R33, 0x4, R38 ;  /* 0x000000042120a825 */ /* 0x008fe400078e0026 */
[----:B------:R-:W1:Y:S04]  /*17650*/  @!P1 LDS R39, [R0+0x1e00] ;  /* 0x001e000000279984 */ /* 0x000e680000000800 */
[----:B--2---:R2:W-:Y:S01]  /*17660*/  @!P4 STG.E desc[UR10][R34.64], R45 ;  /* 0x0000002d2200c986 */ /* 0x0045e2000c10190a */
[C---:B------:R-:W-:Y:S01]  /*17670*/  LOP3.LUT P0, RZ, R9.reuse, 0x80000, RZ, 0xc0, !PT ;  /* 0x0008000009ff7812 */ /* 0x040fe2000780c0ff */
[----:B--2---:R-:W2:Y:S01]  /*17680*/  @!P1 LDC.64 R34, c[0x0][0x398] ;  /* 0x0000e600ff229b82 */ /* 0x004ea20000000a00 */
[C---:B------:R-:W-:Y:S02]  /*17690*/  LOP3.LUT P5, RZ, R9.reuse, 0x40000, RZ, 0xc0, !PT ;  /* 0x0004000009ff7812 */ /* 0x040fe400078ac0ff */
[----:B------:R-:W-:Y:S01]  /*176a0*/  LOP3.LUT P4, RZ, R9, 0x20000, RZ, 0xc0, !PT ;  /* 0x0002000009ff7812 */ /* 0x000fe2000788c0ff */
[----:B------:R-:W-:Y:S01]  /*176b0*/  @!P1 IMAD.IADD R31, R31, 0x1, R146 ;  /* 0x000000011f1f9824 */ /* 0x000fe200078e0292 */
[----:B0-----:R0:W-:Y:S04]  /*176c0*/  @!P3 STG.E desc[UR10][R36.64], R41 ;  /* 0x000000292400b986 */ /* 0x0011e8000c10190a */
[----:B------:R3:W-:Y:S04]  /*176d0*/  @!P2 STG.E desc[UR10][R32.64], R43 ;  /* 0x0000002b2000a986 */ /* 0x0007e8000c10190a */
[----:B------:R-:W4:Y:S01]  /*176e0*/  @!P0 LDS R41, [R0+0x2100] ;  /* 0x0021000000298984 */ /* 0x000f220000000800 */
[----:B0-----:R-:W0:Y:S01]  /*176f0*/  @!P0 LDC.64 R36, c[0x0][0x398] ;  /* 0x0000e600ff248b82 */ /* 0x001e220000000a00 */
[----:B--2---:R-:W-:-:S07]  /*17700*/  @!P1 IMAD.WIDE.U32 R34, R31, 0x4, R34 ;  /* 0x000000041f229825 */ /* 0x004fce00078e0022 */
[----:B---3--:R-:W2:Y:S01]  /*17710*/  @!P5 LDC.64 R32, c[0x0][0x398] ;  /* 0x0000e600ff20db82 */ /* 0x008ea20000000a00 */
[----:B-1----:R1:W-:Y:S01]  /*17720*/  @!P1 STG.E desc[UR10][R34.64], R39 ;  /* 0x0000002722009986 */ /* 0x0023e2000c10190a */
[----:B------:R-:W-:Y:S01]  /*17730*/  LOP3.LUT P3, RZ, R9, 0x10000, RZ, 0xc0, !PT ;  /* 0x0001000009ff7812 */ /* 0x000fe2000786c0ff */
[----:B------:R-:W-:Y:S02]  /*17740*/  @!P0 IMAD.IADD R31, R30, 0x1, R149 ;  /* 0x000000011e1f8824 */ /* 0x000fe400078e0295 */
[----:B------:R-:W-:Y:S01]  /*17750*/  @!P5 IMAD.IADD R29, R29, 0x1, R152 ;  /* 0x000000011d1dd824 */ /* 0x000fe200078e0298 */
[----:B------:R-:W-:Y:S02]  /*17760*/  @!P4 LDS R39, [R0+0x2700] ;  /* 0x002700000027c984 */ /* 0x000fe40000000800 */
[----:B-1----:R-:W1:Y:S01]  /*17770*/  @!P4 LDC.64 R34, c[0x0][0x398] ;  /* 0x0000e600ff22cb82 */ /* 0x002e620000000a00 */
[----:B0-----:R-:W-:Y:S02]  /*17780*/  @!P0 IMAD.WIDE.U32 R30, R31, 0x4, R36 ;  /* 0x000000041f1e8825 */ /* 0x001fe400078e0024 */
[----:B------:R-:W0:Y:S02]  /*17790*/  @!P5 LDS R37, [R0+0x2400] ;  /* 0x002400000025d984 */ /* 0x000e240000000800 */
[----:B--2---:R-:W-:-:S04]  /*177a0*/  @!P5 IMAD.WIDE.U32 R32, R29, 0x4, R32 ;  /* 0x000000041d20d825 */ /* 0x004fc800078e0020 */
[----:B------:R-:W-:-:S04]  /*177b0*/  @!P4 IMAD.IADD R29, R28, 0x1, R155 ;  /* 0x000000011c1dc824 */ /* 0x000fc800078e029b */
[----:B-1----:R-:W-:Y:S02]  /*177c0*/  @!P4 IMAD.WIDE.U32 R28, R29, 0x4, R34 ;  /* 0x000000041d1cc825 */ /* 0x002fe400078e0022 */
[----:B------:R-:W1:Y:S04]  /*177d0*/  @!P3 LDS R35, [R0+0x2a00] ;  /* 0x002a00000023b984 */ /* 0x000e680000000800 */
[----:B----4-:R2:W-:Y:S01]  /*177e0*/  @!P0 STG.E desc[UR10][R30.64], R41 ;  /* 0x000000291e008986 */ /* 0x0105e2000c10190a */
        /* <DEDUP_REMOVED lines=20> */
[----:B------:R-:W-:Y:S01]  /*17930*/  @!P0 IMAD.IADD R25, R24, 0x1, R147 ;  /* 0x0000000118198824 */ /* 0x000fe200078e0293 */
[----:B----4-:R2:W-:Y:S03]  /*17940*/  @!P2 STG.E desc[UR10][R26.64], R37 ;  /* 0x000000251a00a986 */ /* 0x0105e6000c10190a */
[----:B-1----:R-:W-:Y:S01]  /*17950*/  @!P0 IMAD.WIDE.U32 R24, R25, 0x4, R30 ;  /* 0x0000000419188825 */ /* 0x002fe200078e001e */
[----:B--2---:R-:W1:Y:S01]  /*17960*/  @!P5 LDC.64 R26, c[0x0][0x398] ;  /* 0x0000e600ff1adb82 */ /* 0x004e620000000a00 */
[----:B------:R-:W2:Y:S01]  /*17970*/  @!P5 LDS R31, [R0+0x3600] ;  /* 0x00360000001fd984 */ /* 0x000ea20000000800 */
[C---:B------:R-:W-:Y:S02]  /*17980*/  LOP3.LUT P4, RZ, R9.reuse, 0x800, RZ, 0xc0, !PT ;  /* 0x0000080009ff7812 */ /* 0x040fe4000788c0ff */
[C---:B------:R-:W-:Y:S02]  /*17990*/  LOP3.LUT P3, RZ, R9.reuse, 0x400, RZ, 0xc0, !PT ;  /* 0x0000040009ff7812 */ /* 0x040fe4000786c0ff */
[----:B------:R-:W-:Y:S01]  /*179a0*/  LOP3.LUT P2, RZ, R9, 0x200, RZ, 0xc0, !PT ;  /* 0x0000020009ff7812 */ /* 0x000fe2000784c0ff */
[----:B------:R-:W-:Y:S01]  /*179b0*/  @!P5 IMAD.IADD R23, R23, 0x1, R44 ;  /* 0x000000011717d824 */ /* 0x000fe200078e022c */
[----:B0-----:R0:W-:Y:S04]  /*179c0*/  @!P1 STG.E desc[UR10][R28.64], R33 ;  /* 0x000000211c009986 */ /* 0x0011e8000c10190a */
[----:B------:R3:W-:Y:S01]  /*179d0*/  @!P0 STG.E desc[UR10][R24.64], R35 ;  /* 0x0000002318008986 */ /* 0x0007e2000c10190a */
[----:B-1----:R-:W-:-:S03]  /*179e0*/  @!P5 IMAD.WIDE.U32 R26, R23, 0x4, R26 ;  /* 0x00000004171ad825 */ /* 0x002fc600078e001a */
[----:B------:R-:W1:Y:S01]  /*179f0*/  @!P4 LDS R33, [R0+0x3900] ;  /* 0x003900000021c984 */ /* 0x000e620000000800 */
[----:B0-----:R-:W0:Y:S08]  /*17a00*/  @!P4 LDC.64 R28, c[0x0][0x398] ;  /* 0x0000e600ff1ccb82 */ /* 0x001e300000000a00 */
[----:B---3--:R-:W3:Y:S01]  /*17a10*/  @!P3 LDC.64 R24, c[0x0][0x398] ;  /* 0x0000e600ff18bb82 */ /* 0x008ee20000000a00 */
[----:B--2---:R2:W-:Y:S01]  /*17a20*/  @!P5 STG.E desc[UR10][R26.64], R31 ;  /* 0x0000001f1a00d986 */ /* 0x0045e2000c10190a */
[----:B------:R-:W-:Y:S01]  /*17a30*/  LOP3.LUT P1, RZ, R9, 0x100, RZ, 0xc0, !PT ;  /* 0x0000010009ff7812 */ /* 0x000fe2000782c0ff */
[----:B------:R-:W-:-:S02]  /*17a40*/  @!P4 IMAD.IADD R23, R22, 0x1, R153 ;  /* 0x000000011617c824 */ /* 0x000fc400078e0299 */
[----:B------:R-:W-:Y:S01]  /*17a50*/  @!P3 IMAD.IADD R21, R21, 0x1, R50 ;  /* 0x000000011515b824 */ /* 0x000fe200078e0232 */
[----:B------:R-:W-:Y:S02]  /*17a60*/  @!P2 LDS R31, [R0+0x3f00] ;  /* 0x003f0000001fa984 */ /* 0x000fe40000000800 */
[----:B--2---:R-:W2:Y:S01]  /*17a70*/  @!P2 LDC.64 R26, c[0x0][0x398] ;  /* 0x0000e600ff1aab82 */ /* 0x004ea20000000a00 */
[----:B0-----:R-:W-:Y:S02]  /*17a80*/  @!P4 IMAD.WIDE.U32 R22, R23, 0x4, R28 ;  /* 0x000000041716c825 */ /* 0x001fe400078e001c */
[----:B------:R-:W0:Y:S02]  /*17a90*/  @!P3 LDS R29, [R0+0x3c00] ;  /* 0x003c0000001db984 */ /* 0x000e240000000800 */
[----:B---3--:R-:W-:-:S04]  /*17aa0*/  @!P3 IMAD.WIDE.U32 R24, R21, 0x4, R24 ;  /* 0x000000041518b825 */ /* 0x008fc800078e0018 */
[----:B------:R-:W-:-:S04]  /*17ab0*/  @!P2 IMAD.IADD R21, R20, 0x1, R159 ;  /* 0x000000011415a824 */ /* 0x000fc800078e029f */
[----:B--2---:R-:W-:Y:S02]  /*17ac0*/  @!P2 IMAD.WIDE.U32 R20, R21, 0x4, R26 ;  /* 0x000000041514a825 */ /* 0x004fe400078e001a */
[----:B------:R-:W2:Y:S04]  /*17ad0*/  @!P1 LDS R27, [R0+0x4200] ;  /* 0x00420000001b9984 */ /* 0x000ea80000000800 */
[----:B-1----:R1:W-:Y:S01]  /*17ae0*/  @!P4 STG.E desc[UR10][R22.64], R33 ;  /* 0x000000211600c986 */ /* 0x0023e2000c10190a */
[----:B------:R-:W-:Y:S01]  /*17af0*/  P2R R136, PR, RZ, 0x40 ;  /* 0x00000040ff887803 */ /* 0x000fe20000000000 */
[----:B-1----:R-:W1:Y:S01]  /*17b00*/  @!P1 LDC.64 R22, c[0x0][0x398] ;  /* 0x0000e600ff169b82 */ /* 0x002e620000000a00 */
[C---:B------:R-:W-:Y:S02]  /*17b10*/  LOP3.LUT P0, RZ, R9.reuse, 0x80, RZ, 0xc0, !PT ;  /* 0x0000008009ff7812 */ /* 0x040fe4000780c0ff */
[----:B------:R-:W-:-:S02]  /*17b20*/  LOP3.LUT P6, RZ, R9, 0x40, RZ, 0xc0, !PT ;  /* 0x0000004009ff7812 */ /* 0x000fc400078cc0ff */
[----:B------:R-:W-:Y:S01]  /*17b30*/  LOP3.LUT P5, RZ, R9, 0x20, RZ, 0xc0, !PT ;  /* 0x0000002009ff7812 */ /* 0x000fe200078ac0ff */
[----:B------:R-:W-:Y:S01]  /*17b40*/  @!P1 IMAD.IADD R19, R19, 0x1, R148 ;  /* 0x0000000113139824 */ /* 0x000fe200078e0294 */
[----:B0-----:R0:W-:Y:S04]  /*17b50*/  @!P3 STG.E desc[UR10][R24.64], R29 ;  /* 0x0000001d1800b986 */ /* 0x0011e8000c10190a */
[----:B------:R3:W-:Y:S04]  /*17b60*/  @!P2 STG.E desc[UR10][R20.64], R31 ;  /* 0x0000001f1400a986 */ /* 0x0007e8000c10190a */
[----:B------:R-:W4:Y:S01]  /*17b70*/  @!P0 LDS R29, [R0+0x4500] ;  /* 0x00450000001d8984 */ /* 0x000f220000000800 */
[----:B0-----:R-:W0:Y:S01]  /*17b80*/  @!P0 LDC.64 R24, c[0x0][0x398] ;  /* 0x0000e600ff188b82 */ /* 0x001e220000000a00 */
[----:B-1----:R-:W-:-:S07]  /*17b90*/  @!P1 IMAD.WIDE.U32 R22, R19, 0x4, R22 ;  /* 0x0000000413169825 */ /* 0x002fce00078e0016 */
[----:B---3--:R-:W1:Y:S01]  /*17ba0*/  @!P6 LDC.64 R20, c[0x0][0x398] ;  /* 0x0000e600ff14eb82 */ /* 0x008e620000000a00 */
[----:B--2---:R2:W-:Y:S01]  /*17bb0*/  @!P1 STG.E desc[UR10][R22.64], R27 ;  /* 0x0000001b16009986 */ /* 0x0045e2000c10190a */
[----:B------:R-:W-:Y:S01]  /*17bc0*/  LOP3.LUT P4, RZ, R9, 0x10, RZ, 0xc0, !PT ;  /* 0x0000001009ff7812 */ /* 0x000fe2000788c0ff */
[----:B------:R-:W-:Y:S02]  /*17bd0*/  @!P0 IMAD.IADD R19, R18, 0x1, R165 ;  /* 0x0000000112138824 */ /* 0x000fe400078e02a5 */
[----:B------:R-:W-:Y:S01]  /*17be0*/  @!P6 IMAD.IADD R17, R17, 0x1, R154 ;  /* 0x000000011111e824 */ /* 0x000fe200078e029a */
[----:B------:R-:W-:Y:S02]  /*17bf0*/  @!P5 LDS R27, [R0+0x4b00] ;  /* 0x004b0000001bd984 */ /* 0x000fe40000000800 */
[----:B--2---:R-:W2:Y:S01]  /*17c00*/  @!P5 LDC.64 R22, c[0x0][0x398] ;  /* 0x0000e600ff16db82 */ /* 0x004ea20000000a00 */
[----:B0-----:R-:W-:Y:S02]  /*17c10*/  @!P0 IMAD.WIDE.U32 R18, R19, 0x4, R24 ;  /* 0x0000000413128825 */ /* 0x001fe400078e0018 */
[----:B------:R-:W0:Y:S02]  /*17c20*/  @!P6 LDS R25, [R0+0x4800] ;  /* 0x004800000019e984 */ /* 0x000e240000000800 */
[----:B-1----:R-:W-:-:S04]  /*17c30*/  @!P6 IMAD.WIDE.U32 R20, R17, 0x4, R20 ;  /* 0x000000041114e825 */ /* 0x002fc800078e0014 */
[----:B------:R-:W-:-:S04]  /*17c40*/  @!P5 IMAD.IADD R17, R16, 0x1, R167 ;  /* 0x000000011011d824 */ /* 0x000fc800078e02a7 */
[----:B--2---:R-:W-:Y:S02]  /*17c50*/  @!P5 IMAD.WIDE.U32 R16, R17, 0x4, R22 ;  /* 0x000000041110d825 */ /* 0x004fe400078e0016 */
[----:B------:R-:W1:Y:S04]  /*17c60*/  @!P4 LDS R23, [R0+0x4e00] ;  /* 0x004e00000017c984 */ /* 0x000e680000000800 */
[----:B----4-:R2:W-:Y:S02]  /*17c70*/  @!P0 STG.E desc[UR10][R18.64], R29 ;  /* 0x0000001d12008986 */ /* 0x0105e4000c10190a */
[----:B--2---:R-:W2:Y:S01]  /*17c80*/  @!P4 LDC.64 R18, c[0x0][0x398] ;  /* 0x0000e600ff12cb82 */ /* 0x004ea20000000a00 */
        /* <DEDUP_REMOVED lines=22> */
[----:B----4-:R2:W-:Y:S02]  /*17df0*/  @!P3 STG.E desc[UR10][R14.64], R25 ;  /* 0x000000190e00b986 */ /* 0x0105e4000c10190a */
[----:B--2---:R-:W2:Y:S01]  /*17e00*/  @!P0 LDC.64 R14, c[0x0][0x398] ;  /* 0x0000e600ff0e8b82 */ /* 0x004ea20000000a00 */
[----:B------:R-:W-:Y:S01]  /*17e10*/  @!P0 IMAD.IADD R11, R11, 0x1, R164 ;  /* 0x000000010b0b8824 */ /* 0x000fe200078e02a4 */
[----:B0-----:R0:W-:Y:S04]  /*17e20*/  @!P2 STG.E desc[UR10][R16.64], R21 ;  /* 0x000000151000a986 */ /* 0x0011e8000c10190a */
[----:B------:R3:W-:Y:S01]  /*17e30*/  @!P1 STG.E desc[UR10][R12.64], R23 ;  /* 0x000000170c009986 */ /* 0x0007e2000c10190a */
[----:B--2---:R-:W-:-:S05]  /*17e40*/  @!P0 IMAD.WIDE.U32 R14, R11, 0x4, R14 ;  /* 0x000000040b0e8825 */ /* 0x004fca00078e000e */
[----:B-1----:R1:W-:Y:S01]  /*17e50*/  @!P0 STG.E desc[UR10][R14.64], R19 ;  /* 0x000000130e008986 */ /* 0x0023e2000c10190a */
[----:B------:R-:W-:-:S13]  /*17e60*/  ISETP.NE.AND P0, PT, R128, RZ, PT ;  /* 0x000000ff8000720c */ /* 0x000fda0003f05270 */
[----:B------:R-:W2:Y:S01]  /*17e70*/  @!P0 LDS R21, [R0+0x5d00] ;  /* 0x005d000000158984 */ /* 0x000ea20000000800 */
[----:B0-----:R-:W0:Y:S01]  /*17e80*/  @!P0 LDC.64 R16, c[0x0][0x398] ;  /* 0x0000e600ff108b82 */ /* 0x001e220000000a00 */
[----:B------:R-:W-:Y:S02]  /*17e90*/  ISETP.NE.AND P1, PT, R129, RZ, PT ;  /* 0x000000ff8100720c */ /* 0x000fe40003f25270 */
[----:B------:R-:W-:Y:S02]  /*17ea0*/  ISETP.NE.AND P2, PT, R134, RZ, PT ;  /* 0x000000ff8600720c */ /* 0x000fe40003f45270 */
[----:B------:R-:W-:Y:S02]  /*17eb0*/  ISETP.NE.AND P3, PT, R130, RZ, PT ;  /* 0x000000ff8200720c */ /* 0x000fe40003f65270 */
[----:B------:R-:W-:Y:S02]  /*17ec0*/  ISETP.NE.AND P4, PT, R131, RZ, PT ;  /* 0x000000ff8300720c */ /* 0x000fe40003f85270 */
[----:B------:R-:W-:-:S02]  /*17ed0*/  ISETP.NE.AND P5, PT, R135, RZ, PT ;  /* 0x000000ff8700720c */ /* 0x000fc40003fa5270 */
[----:B------:R-:W-:-:S03]  /*17ee0*/  ISETP.NE.AND P6, PT, R136, RZ, PT ;  /* 0x000000ff8800720c */ /* 0x000fc60003fc5270 */
[----:B------:R-:W4:Y:S01]  /*17ef0*/  @!P1 LDS R25, [R0+0x6000] ;  /* 0x0060000000199984 */ /* 0x000f220000000800 */
[----:B------:R-:W-:Y:S01]  /*17f00*/  @!P0 IMAD.IADD R11, R10, 0x1, R175 ;  /* 0x000000010a0b8824 */ /* 0x000fe200078e02af */
[----:B---3--:R-:W3:Y:S02]  /*17f10*/  @!P1 LDC.64 R12, c[0x0][0x398] ;  /* 0x0000e600ff0c9b82 */ /* 0x008ee40000000a00 */
[----:B------:R-:W5:Y:S04]  /*17f20*/  @!P2 LDS R27, [R0+0x6300] ;  /* 0x00630000001ba984 */ /* 0x000f680000000800 */
[----:B------:R-:W5:Y:S02]  /*17f30*/  @!P3 LDS R29, [R0+0x6600] ;  /* 0x00660000001db984 */ /* 0x000f640000000800 */
[----:B-1----:R-:W1:Y:S02]  /*17f40*/  @!P2 LDC.64 R14, c[0x0][0x398] ;  /* 0x0000e600ff0eab82 */ /* 0x002e640000000a00 */
[----:B------:R-:W5:Y:S04]  /*17f50*/  @!P4 LDS R31, [R0+0x6900] ;  /* 0x00690000001fc984 */ /* 0x000f680000000800 */
[----:B------:R-:W5:Y:S02]  /*17f60*/  @!P5 LDS R33, [R0+0x6c00] ;  /* 0x006c00000021d984 */ /* 0x000f640000000800 */
[----:B------:R-:W5:Y:S02]  /*17f70*/  @!P4 LDC.64 R18, c[0x0][0x398] ;  /* 0x0000e600ff12cb82 */ /* 0x000f640000000a00 */
[----:B------:R-:W5:Y:S01]  /*17f80*/  @!P6 LDS R35, [R0+0x6f00] ;  /* 0x006f00000023e984 */ /* 0x000f620000000800 */
[----:B0-----:R-:W-:-:S05]  /*17f90*/  @!P0 IMAD.WIDE.U32 R10, R11, 0x4, R16 ;  /* 0x000000040b0a8825 */ /* 0x001fca00078e0010 */
[----:B------:R-:W0:Y:S01]  /*17fa0*/  @!P3 LDC.64 R16, c[0x0][0x398] ;  /* 0x0000e600ff10bb82 */ /* 0x000e220000000a00 */
[----:B--2---:R2:W-:Y:S07]  /*17fb0*/  @!P0 STG.E desc[UR10][R10.64], R21 ;  /* 0x000000150a008986 */ /* 0x0045ee000c10190a */
[----:B------:R-:W5:Y:S08]  /*17fc0*/  @!P6 LDC.64 R22, c[0x0][0x398] ;  /* 0x0000e600ff16eb82 */ /* 0x000f700000000a00 */
[----:B--2---:R-:W2:Y:S01]  /*17fd0*/  @!P5 LDC.64 R20, c[0x0][0x398] ;  /* 0x0000e600ff14db82 */ /* 0x004ea20000000a00 */
[----:B------:R-:W-:Y:S01]  /*17fe0*/  @!P1 IMAD.IADD R11, R5, 0x1, R172 ;  /* 0x00000001050b9824 */ /* 0x000fe200078e02ac */
[----:B------:R-:W-:Y:S01]  /*17ff0*/  LOP3.LUT P0, RZ, R9, 0x80000000, RZ, 0xc0, !PT ;  /* 0x8000000009ff7812 */ /* 0x000fe2000780c0ff */
[----:B------:R-:W-:-:S02]  /*18000*/  @!P2 IMAD.IADD R5, R7, 0x1, R168 ;  /* 0x000000010705a824 */ /* 0x000fc400078e02a8 */
[----:B------:R-:W-:Y:S02]  /*18010*/  @!P3 IMAD.IADD R7, R6, 0x1, R179 ;  /* 0x000000010607b824 */ /* 0x000fe400078e02b3 */
[----:B---3--:R-:W-:-:S04]  /*18020*/  @!P1 IMAD.WIDE.U32 R10, R11, 0x4, R12 ;  /* 0x000000040b0a9825 */ /* 0x008fc800078e000c */
[----:B------:R-:W-:Y:S02]  /*18030*/  @!P4 IMAD.IADD R9, R8, 0x1, R177 ;  /* 0x000000010809c824 */ /* 0x000fe400078e02b1 */
[----:B------:R-:W-:Y:S02]  /*18040*/  @!P5 IMAD.IADD R13, R3, 0x1, R42 ;  /* 0x00000001030dd824 */ /* 0x000fe400078e022a */
[----:B------:R-:W-:Y:S02]  /*18050*/  @!P6 IMAD.IADD R183, R4, 0x1, R183 ;  /* 0x0000000104b7e824 */ /* 0x000fe400078e02b7 */
[----:B-1----:R-:W-:Y:S01]  /*18060*/  @!P2 IMAD.WIDE.U32 R4, R5, 0x4, R14 ;  /* 0x000000040504a825 */ /* 0x002fe200078e000e */
[----:B----4-:R1:W-:Y:S03]  /*18070*/  @!P1 STG.E desc[UR10][R10.64], R25 ;  /* 0x000000190a009986 */ /* 0x0103e6000c10190a */
[----:B0-----:R-:W-:Y:S01]  /*18080*/  @!P3 IMAD.WIDE.U32 R6, R7, 0x4, R16 ;  /* 0x000000040706b825 */ /* 0x001fe200078e0010 */
[----:B-----5:R1:W-:Y:S03]  /*18090*/  @!P2 STG.E desc[UR10][R4.64], R27 ;  /* 0x0000001b0400a986 */ /* 0x0203e6000c10190a */
[----:B------:R-:W-:Y:S01]  /*180a0*/  @!P4 IMAD.WIDE.U32 R8, R9, 0x4, R18 ;  /* 0x000000040908c825 */ /* 0x000fe200078e0012 */
[----:B------:R1:W-:Y:S03]  /*180b0*/  @!P3 STG.E desc[UR10][R6.64], R29 ;  /* 0x0000001d0600b986 */ /* 0x0003e6000c10190a */
[----:B--2---:R-:W-:Y:S01]  /*180c0*/  @!P5 IMAD.WIDE.U32 R12, R13, 0x4, R20 ;  /* 0x000000040d0cd825 */ /* 0x004fe200078e0014 */
[----:B------:R1:W-:Y:S03]  /*180d0*/  @!P4 STG.E desc[UR10][R8.64], R31 ;  /* 0x0000001f0800c986 */ /* 0x0003e6000c10190a */
[----:B------:R-:W-:Y:S01]  /*180e0*/  @!P6 IMAD.WIDE.U32 R14, R183, 0x4, R22 ;  /* 0x00000004b70ee825 */ /* 0x000fe200078e0016 */
[----:B------:R1:W-:Y:S04]  /*180f0*/  @!P5 STG.E desc[UR10][R12.64], R33 ;  /* 0x000000210c00d986 */ /* 0x0003e8000c10190a */
[----:B------:R1:W-:Y:S01]  /*18100*/  @!P6 STG.E desc[UR10][R14.64], R35 ;  /* 0x000000230e00e986 */ /* 0x0003e2000c10190a */
[----:B------:R-:W-:Y:S05]  /*18110*/  @P0 EXIT ;  /* 0x000000000000094d */ /* 0x000fea0003800000 */
[----:B-1----:R-:W0:Y:S01]  /*18120*/  LDS R7, [R0+0x7200] ;  /* 0x0072000000077984 */ /* 0x002e220000000800 */
[----:B------:R-:W1:Y:S01]  /*18130*/  LDC.64 R4, c[0x0][0x398] ;  /* 0x0000e600ff047b82 */ /* 0x000e620000000a00 */
[----:B------:R-:W-:-:S04]  /*18140*/  IMAD.IADD R3, R2, 0x1, R181 ;  /* 0x0000000102037824 */ /* 0x000fc800078e02b5 */
[----:B-1----:R-:W-:-:S05]  /*18150*/  IMAD.WIDE.U32 R2, R3, 0x4, R4 ;  /* 0x0000000403027825 */ /* 0x002fca00078e0004 */
[----:B0-----:R-:W-:Y:S01]  /*18160*/  STG.E desc[UR10][R2.64], R7 ;  /* 0x0000000702007986 */ /* 0x001fe2000c10190a */
[----:B------:R-:W-:Y:S05]  /*18170*/  EXIT ;  /* 0x000000000000794d */ /* 0x000fea0003800000 */
.L_x_61:
[----:B------:R-:W-:Y:S01]  /*18180*/  ISETP.GE.AND P0, PT, R43, 0x1d40, PT ;  /* 0x00001d402b00780c */ /* 0x000fe20003f06270 */
[----:B------:R-:W-:Y:S02]  /*18190*/  IMAD.MOV.U32 R9, RZ, RZ, R3 ;  /* 0x000000ffff097224 */ /* 0x000fe400078e0003 */
[----:B--2---:R-:W-:-:S10]  /*181a0*/  IMAD.MOV.U32 R11, RZ, RZ, R43 ;  /* 0x000000ffff0b7224 */ /* 0x004fd400078e002b */
[----:B------:R-:W-:Y:S05]  /*181b0*/  @!P0 BRA `(.L_x_64) ;  /* 0x0000000400808947 */ /* 0x000fea0003800000 */
[----:B------:R-:W-:Y:S02]  /*181c0*/  IMAD.MOV.U32 R11, RZ, RZ, R43 ;  /* 0x000000ffff0b7224 */ /* 0x000fe400078e002b */
[----:B------:R-:W-:-:S07]  /*181d0*/  IMAD.MOV.U32 R9, RZ, RZ, R3 ;  /* 0x000000ffff097224 */ /* 0x000fce00078e0003 */
.L_x_65:
[----:B0-----:R-:W0:Y:S01]  /*181e0*/  LDC.64 R12, c[0x0][0x380] ;  /* 0x0000e000ff0c7b82 */ /* 0x001e220000000a00 */
[----:B-1----:R-:W-:-:S04]  /*181f0*/  IADD3 R0, P0, PT, R125, R9, RZ ;  /* 0x000000097d007210 */ /* 0x002fc80007f1e0ff */
[----:B------:R-:W-:Y:S01]  /*18200*/  LEA.HI.X.SX32 R5, R9, RZ, 0x1, P0 ;  /* 0x000000ff09057211 */ /* 0x000fe200000f0eff */
[C---:B------:R-:W-:Y:S02]  /*18210*/  IMAD.SHL.U32 R7, R0.reuse, 0x4, RZ ;  /* 0x0000000400077824 */ /* 0x040fe400078e00ff */
[----:B------:R-:W1:Y:S01]  /*18220*/  LDC.64 R92, c[0x0][0x388] ;  /* 0x0000e200ff5c7b82 */ /* 0x000e620000000a00 */
[----:B------:R-:W-:Y:S02]  /*18230*/  SHF.L.U64.HI R0, R0, 0x2, R5 ;  /* 0x0000000200007819 */ /* 0x000fe40000010205 */
[----:B0-----:R-:W-:-:S04]  /*18240*/  IADD3 R4, P0, P1, R7, 0x3900, R12 ;  /* 0x0000390007047810 */ /* 0x001fc8000791e00c */
[----:B------:R-:W-:-:S05]  /*18250*/  IADD3.X R5, PT, PT, R0, R13, RZ, P0, P1 ;  /* 0x0000000d00057210 */ /* 0x000fca00007e24ff */
[----:B------:R-:W2:Y:S04]  /*18260*/  LDG.E R13, desc[UR10][R4.64+-0x3900] ;  /* 0xffc7000a040d7981 */ /* 0x000ea8000c1e1900 */
[----:B------:R-:W4:Y:S04]  /*18270*/  LDG.E R15, desc[UR10][R4.64+-0x3600] ;  /* 0xffca000a040f7981 */ /* 0x000f28000c1e1900 */
[----:B------:R-:W5:Y:S04]  /*18280*/  LDG.E R17, desc[UR10][R4.64+-0x3300] ;  /* 0xffcd000a04117981 */ /* 0x000f68000c1e1900 */
[----:B------:R-:W5:Y:S04]  /*18290*/  LDG.E R19, desc[UR10][R4.64+-0x3000] ;  /* 0xffd0000a04137981 */ /* 0x000f68000c1e1900 */
[----:B------:R-:W5:Y:S04]  /*182a0*/  LDG.E R21, desc[UR10][R4.64+-0x2d00] ;  /* 0xffd3000a04157981 */ /* 0x000f68000c1e1900 */
[----:B---3--:R-:W3:Y:S04]  /*182b0*/  LDG.E R23, desc[UR10][R4.64+-0x2a00] ;  /* 0xffd6000a04177981 */ /* 0x008ee8000c1e1900 */
[----:B------:R-:W3:Y:S04]  /*182c0*/  LDG.E R25, desc[UR10][R4.64+-0x2700] ;  /* 0xffd9000a04197981 */ /* 0x000ee8000c1e1900 */
        /* <DEDUP_REMOVED lines=31> */
[----:B------:R-:W3:Y:S01]  /*184c0*/  LDG.E R91, desc[UR10][R4.64+0x3900] ;  /* 0x0039000a045b7981 */ /* 0x000ee2000c1e1900 */
        /* <DEDUP_REMOVED lines=8> */
[----:B----4-:R0:W-:Y:S04]  /*18550*/  STG.E desc[UR10][R6.64+-0x3600], R15 ;  /* 0xffca000f06007986 */ /* 0x0101e8000c10190a */
[----:B-----5:R0:W-:Y:S04]  /*18560*/  STG.E desc[UR10][R6.64+-0x3300], R17 ;  /* 0xffcd001106007986 */ /* 0x0201e8000c10190a */
[----:B------:R0:W-:Y:S04]  /*18570*/  STG.E desc[UR10][R6.64+-0x3000], R19 ;  /* 0xffd0001306007986 */ /* 0x0001e8000c10190a */
[----:B------:R0:W-:Y:S04]  /*18580*/  STG.E desc[UR10][R6.64+-0x2d00], R21 ;  /* 0xffd3001506007986 */ /* 0x0001e8000c10190a */
[----:B---3--:R0:W-:Y:S04]  /*18590*/  STG.E desc[UR10][R6.64+-0x2a00], R23 ;  /* 0xffd6001706007986 */ /* 0x0081e8000c10190a */
        /* <DEDUP_REMOVED lines=34> */
.L_x_64:
[----:B------:R-:W-:-:S13]  /*187c0*/  ISETP.GE.AND P0, PT, R9, R2, PT ;  /* 0x000000020900720c */ /* 0x000fda0003f06270 */
[----:B------:R-:W-:Y:S05]  /*187d0*/  @P0 BRA `(.L_x_66) ;  /* 0x0000001000940947 */ /* 0x000fea0003800000 */
[----:B------:R-:W0:Y:S01]  /*187e0*/  LDCU.64 UR4, c[0x0][0x380] ;  /* 0x00007000ff0477ac */ /* 0x000e220008000a00 */
[C---:B-1----:R-:W-:Y:S01]  /*187f0*/  IADD3 R0, P0, PT, R125.reuse, R9, RZ ;  /* 0x000000097d007210 */ /* 0x042fe20007f1e0ff */
[C---:B------:R-:W-:Y:S01]  /*18800*/  VIADD R8, R125.reuse, 0x180 ;  /* 0x000001807d087836 */ /* 0x040fe20000000000 */
[C---:B------:R-:W-:Y:S01]  /*18810*/  LOP3.LUT R24, R125.reuse, 0xc00, RZ, 0xfc, !PT ;  /* 0x00000c007d187812 */ /* 0x040fe200078efcff */
[----:B------:R-:W-:Y:S01]  /*18820*/  VIADD R10, R125, 0x240 ;  /* 0x000002407d0a7836 */ /* 0x000fe20000000000 */
[----:B------:R-:W-:Y:S01]  /*18830*/  LEA.HI.X.SX32 R5, R9, RZ, 0x1, P0 ;  /* 0x000000ff09057211 */ /* 0x000fe200000f0eff */
[----:B------:R-:W-:Y:S01]  /*18840*/  IMAD.SHL.U32 R4, R0, 0x4, RZ ;  /* 0x0000000400047824 */ /* 0x000fe200078e00ff */
        /* <DEDUP_REMOVED lines=8> */
[-C--:B------:R-:W-:Y:S01]  /*188d0*/  ISETP.GE.AND P6, PT, R0, R11.reuse, PT ;  /* 0x0000000b0000720c */ /* 0x080fe20003fc6270 */
[C---:B------:R-:W-:Y:S01]  /*188e0*/  VIADD R0, R125.reuse, 0x300 ;  /* 0x000003007d007836 */ /* 0x040fe20000000000 */
[-C--:B------:R-:W-:Y:S01]  /*188f0*/  ISETP.GE.AND P1, PT, R10, R11.reuse, PT ;  /* 0x0000000b0a00720c */ /* 0x080fe20003f26270 */
[C---:B------:R-:W-:Y:S01]  /*18900*/  VIADD R10, R125.reuse, 0x6c0 ;  /* 0x000006c07d0a7836 */ /* 0x040fe20000000000 */
[----:B0-----:R-:W-:Y:S01]  /*18910*/  IADD3 R6, P0, PT, R4, UR4, RZ ;  /* 0x0000000404067c10 */ /* 0x001fe2000ff1e0ff */
[C---:B------:R-:W-:Y:S01]  /*18920*/  VIADD R12, R125.reuse, 0x780 ;  /* 0x000007807d0c7836 */ /* 0x040fe20000000000 */
[-C--:B------:R-:W-:Y:S01]  /*18930*/  ISETP.GE.AND P3, PT, R0, R11.reuse, PT ;  /* 0x0000000b0000720c */ /* 0x080fe20003f66270 */
[----:B------:R-:W-:Y:S01]  /*18940*/  VIADD R0, R125, 0x540 ;  /* 0x000005407d007836 */ /* 0x000fe20000000000 */
[----:B------:R-:W-:Y:S01]  /*18950*/  IADD3.X R7, PT, PT, R5, UR5, RZ, P0, !PT ;  /* 0x0000000505077c10 */ /* 0x000fe200087fe4ff */
[----:B------:R-:W-:Y:S05]  /*18960*/  WARPSYNC.ALL ;  /* 0x0000000000007948 */ /* 0x000fea0003800000 */
[----:B------:R-:W0:Y:S01]  /*18970*/  LDCU.64 UR4, c[0x0][0x388] ;  /* 0x00007100ff0477ac */ /* 0x000e220008000a00 */
[C---:B------:R-:W-:Y:S01]  /*18980*/  VIADD R14, R125.reuse, 0x840 ;  /* 0x000008407d0e7836 */ /* 0x040fe20000000000 */
[----:B------:R-:W2:Y:S01]  /*18990*/  @!P6 LDG.E R13, desc[UR10][R6.64+0x300] ;  /* 0x0003000a060de981 */ /* 0x000ea2000c1e1900 */
[C---:B------:R-:W-:Y:S01]  /*189a0*/  VIADD R16, R125.reuse, 0x900 ;  /* 0x000009007d107836 */ /* 0x040fe20000000000 */
[----:B------:R-:W-:Y:S01]  /*189b0*/  P2R R74, PR, RZ, 0x40 ;  /* 0x00000040ff4a7803 */ /* 0x000fe20000000000 */
[C---:B------:R-:W-:Y:S01]  /*189c0*/  VIADD R18, R125.reuse, 0x9c0 ;  /* 0x000009c07d127836 */ /* 0x040fe20000000000 */
[----:B------:R-:W4:Y:S01]  /*189d0*/  @!P5 LDG.E R15, desc[UR10][R6.64+0x600] ;  /* 0x0006000a060fd981 */ /* 0x000f22000c1e1900 */
[C---:B---3--:R-:W-:Y:S01]  /*189e0*/  VIADD R20, R125.reuse, 0xa80 ;  /* 0x00000a807d147836 */ /* 0x048fe20000000000 */
[C---:B------:R-:W-:Y:S01]  /*189f0*/  LOP3.LUT R56, R125.reuse, 0x1800, RZ, 0xfc, !PT ;  /* 0x000018007d387812 */ /* 0x040fe200078efcff */
[C---:B------:R-:W-:Y:S01]  /*18a00*/  VIADD R22, R125.reuse, 0xb40 ;  /* 0x00000b407d167836 */ /* 0x040fe20000000000 */
[----:B------:R-:W3:Y:S01]  /*18a10*/  @!P4 LDG.E R17, desc[UR10][R6.64+0x900] ;  /* 0x0009000a0611c981 */ /* 0x000ee2000c1e1900 */
[C---:B------:R-:W-:Y:S01]  /*18a20*/  VIADD R26, R125.reuse, 0xcc0 ;  /* 0x00000cc07d1a7836 */ /* 0x040fe20000000000 */
[----:B------:R-:W-:Y:S01]  /*18a30*/  P2R R76, PR, RZ, 0x20 ;  /* 0x00000020ff4c7803 */ /* 0x000fe20000000000 */
[C---:B------:R-:W-:Y:S01]  /*18a40*/  VIADD R28, R125.reuse, 0xd80 ;  /* 0x00000d807d1c7836 */ /* 0x040fe20000000000 */
[----:B------:R-:W5:Y:S01]  /*18a50*/  @!P3 LDG.E R19, desc[UR10][R6.64+0xc00] ;  /* 0x000c000a0613b981 */ /* 0x000f62000c1e1900 */
[C---:B------:R-:W-:Y:S01]  /*18a60*/  VIADD R30, R125.reuse, 0xe40 ;  /* 0x00000e407d1e7836 */ /* 0x040fe20000000000 */
[----:B------:R-:W-:Y:S01]  /*18a70*/  P2R R78, PR, RZ, 0x10 ;  /* 0x00000010ff4e7803 */ /* 0x000fe20000000000 */
[C---:B------:R-:W-:Y:S01]  /*18a80*/  VIADD R32, R125.reuse, 0xf00 ;  /* 0x00000f007d207836 */ /* 0x040fe20000000000 */
[----:B0-----:R-:W-:Y:S01]  /*18a90*/  IADD3 R4, P0, PT, R4, UR4, RZ ;  /* 0x0000000404047c10 */ /* 0x001fe2000ff1e0ff */
[C---:B------:R-:W-:Y:S01]  /*18aa0*/  VIADD R34, R125.reuse, 0xfc0 ;  /* 0x00000fc07d227836 */ /* 0x040fe20000000000 */
[----:B------:R-:W5:Y:S01]  /*18ab0*/  @!P2 LDG.E R21, desc[UR10][R6.64+0xf00] ;  /* 0x000f000a0615a981 */ /* 0x000f62000c1e1900 */
[----:B------:R-:W-:Y:S01]  /*18ac0*/  VIADD R36, R125, 0x1080 ;  /* 0x000010807d247836 */ /* 0x000fe20000000000 */
[----:B------:R-:W-:Y:S01]  /*18ad0*/  IADD3.X R5, PT, PT, R5, UR5, RZ, P0, !PT ;  /* 0x0000000505057c10 */ /* 0x000fe200087fe4ff */
[C---:B------:R-:W-:Y:S01]  /*18ae0*/  VIADD R38, R125.reuse, 0x1140 ;  /* 0x000011407d267836 */ /* 0x040fe20000000000 */
[C---:B------:R-:W-:Y:S01]  /*18af0*/  ISETP.GE.AND P0, PT, R125.reuse, R11, PT ;  /* 0x0000000b7d00720c */ /* 0x040fe20003f06270 */
[C---:B------:R-:W-:Y:S01]  /*18b00*/  VIADD R40, R125.reuse, 0x1200 ;  /* 0x000012007d287836 */ /* 0x040fe20000000000 */
[----:B------:R-:W5:Y:S01]  /*18b10*/  @!P1 LDG.E R23, desc[UR10][R6.64+0x1200] ;  /* 0x0012000a06179981 */ /* 0x000f62000c1e1900 */
[C---:B------:R-:W-:Y:S01]  /*18b20*/  VIADD R42, R125.reuse, 0x12c0 ;  /* 0x000012c07d2a7836 */ /* 0x040fe20000000000 */
[----:B------:R-:W-:Y:S01]  /*18b30*/  P2R R72, PR, RZ, 0x1 ;  /* 0x00000001ff487803 */ /* 0x000fe20000000000 */
[C---:B------:R-:W-:Y:S01]  /*18b40*/  VIADD R44, R125.reuse, 0x1380 ;  /* 0x000013807d2c7836 */ /* 0x040fe20000000000 */
[----:B------:R-:W-:Y:S01]  /*18b50*/  P2R R80, PR, RZ, 0x8 ;  /* 0x00000008ff507803 */ /* 0x000fe20000000000 */
[C---:B------:R-:W-:Y:S01]  /*18b60*/  VIADD R46, R125.reuse, 0x1440 ;  /* 0x000014407d2e7836 */ /* 0x040fe20000000000 */
[----:B------:R-:W-:Y:S01]  /*18b70*/  P2R R82, PR, RZ, 0x4 ;  /* 0x00000004ff527803 */ /* 0x000fe20000000000 */
[C---:B------:R-:W-:Y:S01]  /*18b80*/  VIADD R48, R125.reuse, 0x1500 ;  /* 0x000015007d307836 */ /* 0x040fe20000000000 */
[----:B------:R-:W-:Y:S01]  /*18b90*/  P2R R84, PR, RZ, 0x2 ;  /* 0x00000002ff547803 */ /* 0x000fe20000000000 */
[----:B------:R-:W-:-:S02]  /*18ba0*/  VIADD R50, R125, 0x15c0 ;  /* 0x000015c07d327836 */ /* 0x000fc40000000000 */
[----:B------:R-:W2:Y:S01]  /*18bb0*/  @!P0 LDG.E R9, desc[UR10][R6.64] ;  /* 0x0000000a06098981 */ /* 0x000ea2000c1e1900 */
[----:B------:R-:W-:Y:S01]  /*18bc0*/  ISETP.GE.AND P0, PT, R0, R11, PT ;  /* 0x0000000b0000720c */ /* 0x000fe20003f06270 */
[C---:B------:R-:W-:Y:S02]  /*18bd0*/  VIADD R52, R125.reuse, 0x1680 ;  /* 0x000016807d347836 */ /* 0x040fe40000000000 */
[C---:B------:R-:W-:Y:S01]  /*18be0*/  VIADD R54, R125.reuse, 0x1740 ;  /* 0x000017407d367836 */ /* 0x040fe20000000000 */
[----:B------:R-:W-:Y:S01]  /*18bf0*/  P2R R0, PR, RZ, 0x1 ;  /* 0x00000001ff007803 */ /* 0x000fe20000000000 */
[C---:B------:R-:W-:Y:S02]  /*18c00*/  VIADD R68, R125.reuse, 0x1c80 ;  /* 0x00001c807d447836 */ /* 0x040fe40000000000 */
[C---:B------:R-:W-:Y:S02]  /*18c10*/  VIADD R58, R125.reuse, 0x18c0 ;  /* 0x000018c07d3a7836 */ /* 0x040fe40000000000 */
[----:B------:R-:W-:-:S02]  /*18c20*/  VIADD R60, R125, 0x1980 ;  /* 0x000019807d3c7836 */ /* 0x000fc40000000000 */
[C---:B------:R-:W-:Y:S02]  /*18c30*/  VIADD R62, R125.reuse, 0x1a40 ;  /* 0x00001a407d3e7836 */ /* 0x040fe40000000000 */
[----:B------:R-:W5:Y:S01]  /*18c40*/  @!P0 LDG.E R25, desc[UR10][R6.64+0x1500] ;  /* 0x0015000a06198981 */ /* 0x000f62000c1e1900 */
[----:B------:R-:W-:Y:S01]  /*18c50*/  ISETP.GE.AND P0, PT, R8, R11, PT ;  /* 0x0000000b0800720c */ /* 0x000fe20003f06270 */
[C---:B------:R-:W-:Y:S02]  /*18c60*/  VIADD R64, R125.reuse, 0x1b00 ;  /* 0x00001b007d407836 */ /* 0x040fe40000000000 */
[----:B------:R-:W-:Y:S01]  /*18c70*/  VIADD R66, R125, 0x1bc0 ;  /* 0x00001bc07d427836 */ /* 0x000fe20000000000 */
[----:B------:R-:W-:-:S09]  /*18c80*/  P2R R8, PR, RZ, 0x1 ;  /* 0x00000001ff087803 */ /* 0x000fd20000000000 */
[----:B------:R-:W5:Y:S01]  /*18c90*/  @!P0 LDG.E R27, desc[UR10][R6.64+0x1800] ;  /* 0x0018000a061b8981 */ /* 0x000f62000c1e1900 */
[----:B------:R-:W-:-:S04]  /*18ca0*/  ISETP.GE.AND P0, PT, R10, R11, PT ;  /* 0x0000000b0a00720c */ /* 0x000fc80003f06270 */
        /* <DEDUP_REMOVED lines=63> */
[----:B------:R-:W-:Y:S02]  /*190a0*/  P2R R91, PR, RZ, 0x1 ;  /* 0x00000001ff5b7803 */ /* 0x000fe40000000000 */
[----:B------:R-:W-:-:S07]  /*190b0*/  ISETP.GE.AND P6, PT, R68, R11, PT ;  /* 0x0000000b4400720c */ /* 0x000fce0003fc6270 */
[----:B------:R-:W5:Y:S01]  /*190c0*/  @!P0 LDG.E R73, desc[UR10][R6.64+0x5a00] ;  /* 0x005a000a06498981 */ /* 0x000f62000c1e1900 */
[-C--:B------:R-:W-:Y:S02]  /*190d0*/  ISETP.GE.AND P0, PT, R54, R11.reuse, PT ;  /* 0x0000000b3600720c */ /* 0x080fe40003f06270 */
[-C--:B------:R-:W-:Y:S02]  /*190e0*/  ISETP.GE.AND P1, PT, R58, R11.reuse, PT ;  /* 0x0000000b3a00720c */ /* 0x080fe40003f26270 */
[----:B------:R-:W-:Y:S02]  /*190f0*/  P2R R92, PR, RZ, 0x1 ;  /* 0x00000001ff5c7803 */ /* 0x000fe40000000000 */
[-C--:B------:R-:W-:Y:S02]  /*19100*/  ISETP.GE.AND P2, PT, R60, R11.reuse, PT ;  /* 0x0000000b3c00720c */ /* 0x080fe40003f46270 */
[-C--:B------:R-:W-:Y:S02]  /*19110*/  ISETP.GE.AND P3, PT, R62, R11.reuse, PT ;  /* 0x0000000b3e00720c */ /* 0x080fe40003f66270 */
[----:B------:R-:W-:-:S02]  /*19120*/  ISETP.GE.AND P4, PT, R64, R11, PT ;  /* 0x0000000b4000720c */ /* 0x000fc40003f86270 */
[-C--:B------:R-:W-:Y:S01]  /*19130*/  ISETP.GE.AND P5, PT, R66, R11.reuse, PT ;  /* 0x0000000b4200720c */ /* 0x080fe20003fa6270 */
[----:B------:R-:W5:Y:S01]  /*19140*/  @!P0 LDG.E R75, desc[UR10][R6.64+0x5d00] ;  /* 0x005d000a064b8981 */ /* 0x000f62000c1e1900 */
[----:B------:R-:W-:Y:S02]  /*19150*/  ISETP.GE.AND P0, PT, R56, R11, PT ;  /* 0x0000000b3800720c */ /* 0x000fe40003f06270 */
[----:B------:R-:W-:Y:S01]  /*19160*/  P2R R48, PR, RZ, 0x40 ;  /* 0x00000040ff307803 */ /* 0x000fe20000000000 */
[----:B------:R-:W5:Y:S01]  /*19170*/  @!P6 LDG.E R11, desc[UR10][R6.64+0x7200] ;  /* 0x0072000a060be981 */ /* 0x000f62000c1e1900 */
[----:B------:R-:W-:-:S03]  /*19180*/  ISETP.NE.AND P6, PT, R42, RZ, PT ;  /* 0x000000ff2a00720c */ /* 0x000fc60003fc5270 */
[----:B------:R-:W5:Y:S01]  /*19190*/  @!P1 LDG.E R79, desc[UR10][R6.64+0x6300] ;  /* 0x0063000a064f9981 */ /* 0x000f62000c1e1900 */
[----:B------:R-:W-:Y:S02]  /*191a0*/  P2R R46, PR, RZ, 0x40 ;  /* 0x00000040ff2e7803 */ /* 0x000fe40000000000 */
[----:B------:R-:W-:Y:S01]  /*191b0*/  ISETP.NE.AND P6, PT, R40, RZ, PT ;  /* 0x000000ff2800720c */ /* 0x000fe20003fc5270 */
[----:B------:R-:W5:Y:S03]  /*191c0*/  @!P2 LDG.E R81, desc[UR10][R6.64+0x6600] ;  /* 0x0066000a0651a981 */ /* 0x000f66000c1e1900 */
        /* <DEDUP_REMOVED lines=8> */
[----:B------:R0:W5:Y:S01]  /*19250*/  @!P5 LDG.E R87, desc[UR10][R6.64+0x6f00] ;  /* 0x006f000a0657d981 */ /* 0x000162000c1e1900 */
[----:B------:R-:W-:Y:S01]  /*19260*/  BAR.SYNC.DEFER_BLOCKING 0x0 ;  /* 0x0000000000007b1d */ /* 0x000fe20000010000 */
[----:B------:R-:W-:-:S04]  /*19270*/  ISETP.NE.AND P6, PT, R34, RZ, PT ;  /* 0x000000ff2200720c */ /* 0x000fc80003fc5270 */
[----:B------:R-:W-:Y:S02]  /*19280*/  P2R R38, PR, RZ, 0x40 ;  /* 0x00000040ff267803 */ /* 0x000fe40000000000 */
        /* <DEDUP_REMOVED lines=22> */
[----:B------:R-:W-:Y:S02]  /*193f0*/  ISETP.NE.AND P6, PT, R10, RZ, PT ;  /* 0x000000ff0a00720c */ /* 0x000fe40003fc5270 */
[----:B------:R-:W-:Y:S02]  /*19400*/  P2R R70, PR, RZ, 0x1 ;  /* 0x00000001ff467803 */ /* 0x000fe40000000000 */
[----:B------:R-:W-:Y:S02]  /*19410*/  P2R R14, PR, RZ, 0x40 ;  /* 0x00000040ff0e7803 */ /* 0x000fe40000000000 */
[----:B------:R-:W-:Y:S02]  /*19420*/  ISETP.NE.AND P0, PT, R72, RZ, PT ;  /* 0x000000ff4800720c */ /* 0x000fe40003f05270 */
[----:B------:R-:W-:-:S04]  /*19430*/  ISETP.NE.AND P6, PT, R8, RZ, PT ;  /* 0x000000ff0800720c */ /* 0x000fc80003fc5270 */
[----:B------:R-:W-:Y:S02]  /*19440*/  P2R R12, PR, RZ, 0x40 ;  /* 0x00000040ff0c7803 */ /* 0x000fe40000000000 */
[----:B------:R-:W-:-:S04]  /*19450*/  ISETP.NE.AND P6, PT, R0, RZ, PT ;  /* 0x000000ff0000720c */ /* 0x000fc80003fc5270 */
[----:B------:R-:W-:Y:S02]  /*19460*/  P2R R10, PR, RZ, 0x40 ;  /* 0x00000040ff0a7803 */ /* 0x000fe40000000000 */
[----:B------:R-:W-:Y:S01]  /*19470*/  ISETP.NE.AND P6, PT, R84, RZ, PT ;  /* 0x000000ff5400720c */ /* 0x000fe20003fc5270 */
[----:B--2---:R1:W-:Y:S03]  /*19480*/  @!P0 STG.E desc[UR10][R4.64], R9 ;  /* 0x0000000904008986 */ /* 0x0043e6000c10190a */
[----:B-1----:R-:W-:Y:S02]  /*19490*/  P2R R9, PR, RZ, 0x40 ;  /* 0x00000040ff097803 */ /* 0x002fe40000000000 */
[----:B------:R-:W-:-:S04]  /*194a0*/  ISETP.NE.AND P6, PT, R82, RZ, PT ;  /* 0x000000ff5200720c */ /* 0x000fc80003fc5270 */
[----:B------:R-:W-:Y:S02]  /*194b0*/  P2R R8, PR, RZ, 0x40 ;  /* 0x00000040ff087803 */ /* 0x000fe40000000000 */
[----:B------:R-:W-:-:S04]  /*194c0*/  ISETP.NE.AND P6, PT, R80, RZ, PT ;  /* 0x000000ff5000720c */ /* 0x000fc80003fc5270 */
[----:B0-----:R-:W-:Y:S02]  /*194d0*/  P2R R7, PR, RZ, 0x40 ;  /* 0x00000040ff077803 */ /* 0x001fe40000000000 */
[----:B------:R-:W-:-:S04]  /*194e0*/  ISETP.NE.AND P6, PT, R78, RZ, PT ;  /* 0x000000ff4e00720c */ /* 0x000fc80003fc5270 */
[----:B------:R-:W-:Y:S02]  /*194f0*/  P2R R6, PR, RZ, 0x40 ;  /* 0x00000040ff067803 */ /* 0x000fe40000000000 */
[----:B------:R-:W-:-:S04]  /*19500*/  ISETP.NE.AND P6, PT, R76, RZ, PT ;  /* 0x000000ff4c00720c */ /* 0x000fc80003fc5270 */
[----:B------:R-:W-:Y:S02]  /*19510*/  P2R R0, PR, RZ, 0x40 ;  /* 0x00000040ff007803 */ /* 0x000fe40000000000 */
[----:B------:R-:W-:-:S13]  /*19520*/  ISETP.NE.AND P6, PT, R74, RZ, PT ;  /* 0x000000ff4a00720c */ /* 0x000fda0003fc5270 */
[----:B------:R2:W-:Y:S01]  /*19530*/  @!P6 STG.E desc[UR10][R4.64+0x300], R13 ;  /* 0x0003000d0400e986 */ /* 0x0005e2000c10190a */
[----:B------:R-:W-:-:S13]  /*19540*/  ISETP.NE.AND P6, PT, R0, RZ, PT ;  /* 0x000000ff0000720c */ /* 0x000fda0003fc5270 */
[----:B----4-:R2:W-:Y:S01]  /*19550*/  @!P6 STG.E desc[UR10][R4.64+0x600], R15 ;  /* 0x0006000f0400e986 */ /* 0x0105e2000c10190a */
[----:B------:R-:W-:-:S13]  /*19560*/  ISETP.NE.AND P6, PT, R6, RZ, PT ;  /* 0x000000ff0600720c */ /* 0x000fda0003fc5270 */
[----:B---3--:R2:W-:Y:S01]  /*19570*/  @!P6 STG.E desc[UR10][R4.64+0x900], R17 ;  /* 0x000900110400e986 */ /* 0x0085e2000c10190a */
[----:B------:R-:W-:-:S13]  /*19580*/  ISETP.NE.AND P6, PT, R7, RZ, PT ;  /* 0x000000ff0700720c */ /* 0x000fda0003fc5270 */
[----:B-----5:R2:W-:Y:S01]  /*19590*/  @!P6 STG.E desc[UR10][R4.64+0xc00], R19 ;  /* 0x000c00130400e986 */ /* 0x0205e2000c10190a */
[----:B------:R-:W-:-:S13]  /*195a0*/  ISETP.NE.AND P6, PT, R8, RZ, PT ;  /* 0x000000ff0800720c */ /* 0x000fda0003fc5270 */
[----:B------:R2:W-:Y:S01]  /*195b0*/  @!P6 STG.E desc[UR10][R4.64+0xf00], R21 ;  /* 0x000f00150400e986 */ /* 0x0005e2000c10190a */
        /* <DEDUP_REMOVED lines=36> */
[----:B------:R-:W-:Y:S02]  /*19800*/  ISETP.NE.AND P6, PT, R44, RZ, PT ;  /* 0x000000ff2c00720c */ /* 0x000fe40003fc5270 */
[----:B------:R-:W-:Y:S02]  /*19810*/  P2R R58, PR, RZ, 0x2 ;  /* 0x00000002ff3a7803 */ /* 0x000fe40000000000 */
[----:B------:R-:W-:Y:S02]  /*19820*/  P2R R56, PR, RZ, 0x4 ;  /* 0x00000004ff387803 */ /* 0x000fe40000000000 */
[----:B------:R-:W-:Y:S02]  /*19830*/  P2R R54, PR, RZ, 0x8 ;  /* 0x00000008ff367803 */ /* 0x000fe40000000000 */
[----:B------:R-:W-:Y:S02]  /*19840*/  P2R R52, PR, RZ, 0x10 ;  /* 0x00000010ff347803 */ /* 0x000fe40000000000 */
[----:B------:R-:W-:-:S02]  /*19850*/  P2R R50, PR, RZ, 0x20 ;  /* 0x00000020ff327803 */ /* 0x000fc40000000000 */
[----:B------:R-:W-:Y:S01]  /*19860*/  ISETP.NE.AND P5, PT, R86, RZ, PT ;  /* 0x000000ff5600720c */ /* 0x000fe20003fa5270 */
[----:B------:R2:W-:Y:S01]  /*19870*/  @!P6 STG.E desc[UR10][R4.64+0x4800], R61 ;  /* 0x0048003d0400e986 */ /* 0x0005e2000c10190a */
[----:B------:R-:W-:Y:S02]  /*19880*/  ISETP.NE.AND P4, PT, R88, RZ, PT ;  /* 0x000000ff5800720c */ /* 0x000fe40003f85270 */
[----:B------:R-:W-:Y:S02]  /*19890*/  ISETP.NE.AND P3, PT, R89, RZ, PT ;  /* 0x000000ff5900720c */ /* 0x000fe40003f65270 */
[----:B------:R-:W-:Y:S02]  /*198a0*/  ISETP.NE.AND P2, PT, R90, RZ, PT ;  /* 0x000000ff5a00720c */ /* 0x000fe40003f45270 */
[----:B------:R-:W-:Y:S02]  /*198b0*/  ISETP.NE.AND P1, PT, R91, RZ, PT ;  /* 0x000000ff5b00720c */ /* 0x000fe40003f25270 */
[----:B------:R-:W-:-:S02]  /*198c0*/  ISETP.NE.AND P0, PT, R92, RZ, PT ;  /* 0x000000ff5c00720c */ /* 0x000fc40003f05270 */
[----:B------:R-:W-:Y:S01]  /*198d0*/  ISETP.NE.AND P6, PT, R46, RZ, PT ;  /* 0x000000ff2e00720c */ /* 0x000fe20003fc5270 */
[----:B------:R2:W-:Y:S01]  /*198e0*/  @!P5 STG.E desc[UR10][R4.64+0x4e00], R65 ;  /* 0x004e00410400d986 */ /* 0x0005e2000c10190a */
[----:B------:R-:W-:-:S03]  /*198f0*/  ISETP.NE.AND P5, PT, R50, RZ, PT ;  /* 0x000000ff3200720c */ /* 0x000fc60003fa5270 */
        /* <DEDUP_REMOVED lines=19> */
.L_x_66:
[----:B------:R-:W-:-:S13]  /*19a30*/  ISETP.GE.AND P0, PT, R43, 0x1d40, PT ;  /* 0x00001d402b00780c */ /* 0x000fda0003f06270 */
[----:B------:R-:W-:Y:S05]  /*19a40*/  @!P0 BRA `(.L_x_67) ;  /* 0x0000000400788947 */ /* 0x000fea0003800000 */
.L_x_68:
[----:B0-----:R-:W4:Y:S01]  /*19a50*/  LDC.64 R8, c[0x0][0x390] ;  /* 0x0000e400ff087b82 */ /* 0x001f220000000a00 */
[----:B-1----:R-:W-:-:S04]  /*19a60*/  IADD3 R0, P0, PT, R125, R3, RZ ;  /* 0x000000037d007210 */ /* 0x002fc80007f1e0ff */
[----:B--2---:R-:W-:Y:S01]  /*19a70*/  LEA.HI.X.SX32 R5, R3, RZ, 0x1, P0 ;  /* 0x000000ff03057211 */ /* 0x004fe200000f0eff */
[C---:B0-----:R-:W-:Y:S02]  /*19a80*/  IMAD.SHL.U32 R7, R0.reuse, 0x4, RZ ;  /* 0x0000000400077824 */ /* 0x041fe400078e00ff */
[----:B------:R-:W0:Y:S01]  /*19a90*/  LDC.64 R88, c[0x0][0x398] ;  /* 0x0000e600ff587b82 */ /* 0x000e220000000a00 */
[----:B------:R-:W-:Y:S02]  /*19aa0*/  SHF.L.U64.HI R0, R0, 0x2, R5 ;  /* 0x0000000200007819 */ /* 0x000fe40000010205 */
[----:B----4-:R-:W-:-:S04]  /*19ab0*/  IADD3 R4, P0, P1, R7, 0x3900, R8 ;  /* 0x0000390007047810 */ /* 0x010fc8000791e008 */
[----:B------:R-:W-:-:S05]  /*19ac0*/  IADD3.X R5, PT, PT, R0, R9, RZ, P0, P1 ;  /* 0x0000000900057210 */ /* 0x000fca00007e24ff */
[----:B------:R-:W2:Y:S04]  /*19ad0*/  LDG.E R9, desc[UR10][R4.64+-0x3900] ;  /* 0xffc7000a04097981 */ /* 0x000ea8000c1e1900 */
[----:B------:R-:W4:Y:S04]  /*19ae0*/  LDG.E R11, desc[UR10][R4.64+-0x3600] ;  /* 0xffca000a040b7981 */ /* 0x000f28000c1e1900 */
[----:B------:R-:W5:Y:S04]  /*19af0*/  LDG.E R13, desc[UR10][R4.64+-0x3300] ;  /* 0xffcd000a040d7981 */ /* 0x000f68000c1e1900 */
[----:B------:R-:W5:Y:S04]  /*19b00*/  LDG.E R15, desc[UR10][R4.64+-0x3000] ;  /* 0xffd0000a040f7981 */ /* 0x000f68000c1e1900 */
        /* <DEDUP_REMOVED lines=37> */
[----:B0-----:R-:W-:Y:S01]  /*19d60*/  IADD3 R6, P0, P1, R7, 0x3900, R88 ;  /* 0x0000390007067810 */ /* 0x001fe2000791e058 */
        /* <DEDUP_REMOVED lines=44> */
.L_x_67:
[----:B------:R-:W-:-:S13]  /*1a030*/  ISETP.GE.AND P0, PT, R3, R2, PT ;  /* 0x000000020300720c */ /* 0x000fda0003f06270 */
[----:B------:R-:W-:Y:S05]  /*1a040*/  @P0 EXIT ;  /* 0x000000000000094d */ /* 0x000fea0003800000 */
[----:B------:R-:W2:Y:S01]  /*1a050*/  LDCU.64 UR4, c[0x0][0x390] ;  /* 0x00007200ff0477ac */ /* 0x000ea20008000a00 */
[C---:B-1----:R-:W-:Y:S01]  /*1a060*/  IADD3 R0, P0, PT, R125.reuse, R3, RZ ;  /* 0x000000037d007210 */ /* 0x042fe20007f1e0ff */
[C---:B0-----:R-:W-:Y:S01]  /*1a070*/  VIADD R6, R125.reuse, 0x180 ;  /* 0x000001807d067836 */ /* 0x041fe20000000000 */
        /* <DEDUP_REMOVED lines=16> */
[----:B--2---:R-:W-:Y:S01]  /*1a180*/  IADD3 R4, P0, PT, R2, UR4, RZ ;  /* 0x0000000402047c10 */ /* 0x004fe2000ff1e0ff */
        /* <DEDUP_REMOVED lines=12> */
[C---:B------:R-:W-:Y:S01]  /*1a250*/  VIADD R18, R125.reuse, 0xa80 ;  /* 0x00000a807d127836 */ /* 0x040fe20000000000 */
[C---:B------:R-:W-:Y:S01]  /*1a260*/  LOP3.LUT R54, R125.reuse, 0x1800, RZ, 0xfc, !PT ;  /* 0x000018007d367812 */ /* 0x040fe200078efcff */
[C---:B---3--:R-:W-:Y:S01]  /*1a270*/  VIADD R20, R125.reuse, 0xb40 ;  /* 0x00000b407d147836 */ /* 0x048fe20000000000 */
[----:B------:R-:W3:Y:S01]  /*1a280*/  @!P4 LDG.E R13, desc[UR10][R4.64+0x900] ;  /* 0x0009000a040dc981 */ /* 0x000ee2000c1e1900 */
[C---:B------:R-:W-:Y:S01]  /*1a290*/  VIADD R24, R125.reuse, 0xcc0 ;  /* 0x00000cc07d187836 */ /* 0x040fe20000000000 */
[----:B------:R-:W-:Y:S01]  /*1a2a0*/  P2R R72, PR, RZ, 0x20 ;  /* 0x00000020ff487803 */ /* 0x000fe20000000000 */
[C---:B------:R-:W-:Y:S01]  /*1a2b0*/  VIADD R26, R125.reuse, 0xd80 ;  /* 0x00000d807d1a7836 */ /* 0x040fe20000000000 */
[----:B------:R-:W3:Y:S01]  /*1a2c0*/  @!P3 LDG.E R15, desc[UR10][R4.64+0xc00] ;  /* 0x000c000a040fb981 */ /* 0x000ee2000c1e1900 */
[C---:B------:R-:W-:Y:S01]  /*1a2d0*/  VIADD R28, R125.reuse, 0xe40 ;  /* 0x00000e407d1c7836 */ /* 0x040fe20000000000 */
[----:B------:R-:W-:Y:S01]  /*1a2e0*/  P2R R74, PR, RZ, 0x10 ;  /* 0x00000010ff4a7803 */ /* 0x000fe20000000000 */
[C---:B------:R-:W-:Y:S01]  /*1a2f0*/  VIADD R30, R125.reuse, 0xf00 ;  /* 0x00000f007d1e7836 */ /* 0x040fe20000000000 */
[----:B0-----:R-:W-:Y:S01]  /*1a300*/  IADD3 R2, P0, PT, R2, UR4, RZ ;  /* 0x0000000402027c10 */ /* 0x001fe2000ff1e0ff */
[C---:B------:R-:W-:Y:S01]  /*1a310*/  VIADD R32, R125.reuse, 0xfc0 ;  /* 0x00000fc07d207836 */ /* 0x040fe20000000000 */
[----:B------:R-:W3:Y:S01]  /*1a320*/  @!P2 LDG.E R17, desc[UR10][R4.64+0xf00] ;  /* 0x000f000a0411a981 */ /* 0x000ee2000c1e1900 */
[----:B------:R-:W-:Y:S01]  /*1a330*/  VIADD R34, R125, 0x1080 ;  /* 0x000010807d227836 */ /* 0x000fe20000000000 */
[----:B------:R-:W-:Y:S01]  /*1a340*/  IADD3.X R3, PT, PT, R3, UR5, RZ, P0, !PT ;  /* 0x0000000503037c10 */ /* 0x000fe200087fe4ff */
[C---:B------:R-:W-:Y:S01]  /*1a350*/  VIADD R36, R125.reuse, 0x1140 ;  /* 0x000011407d247836 */ /* 0x040fe20000000000 */
[C---:B------:R-:W-:Y:S01]  /*1a360*/  ISETP.GE.AND P0, PT, R125.reuse, R43, PT ;  /* 0x0000002b7d00720c */ /* 0x040fe20003f06270 */
[C---:B------:R-:W-:Y:S01]  /*1a370*/  VIADD R38, R125.reuse, 0x1200 ;  /* 0x000012007d267836 */ /* 0x040fe20000000000 */
[----:B------:R-:W3:Y:S01]  /*1a380*/  @!P1 LDG.E R19, desc[UR10][R4.64+0x1200] ;  /* 0x0012000a04139981 */ /* 0x000ee2000c1e1900 */
        /* <DEDUP_REMOVED lines=18> */
[----:B------:R-:W3:Y:S01]  /*1a4b0*/  @!P0 LDG.E R21, desc[UR10][R4.64+0x1500] ;  /* 0x0015000a04158981 */ /* 0x000ee2000c1e1900 */
[----:B------:R-:W-:Y:S01]  /*1a4c0*/  ISETP.GE.AND P0, PT, R6, R43, PT ;  /* 0x0000002b0600720c */ /* 0x000fe20003f06270 */
[C---:B------:R-:W-:Y:S02]  /*1a4d0*/  VIADD R62, R125.reuse, 0x1b00 ;  /* 0x00001b007d3e7836 */ /* 0x040fe40000000000 */
[----:B------:R-:W-:Y:S01]  /*1a4e0*/  VIADD R124, R125, 0x1bc0 ;  /* 0x00001bc07d7c7836 */ /* 0x000fe20000000000 */
[----:B------:R-:W-:-:S09]  /*1a4f0*/  P2R R6, PR, RZ, 0x1 ;  /* 0x00000001ff067803 */ /* 0x000fd20000000000 */
[----:B------:R-:W3:Y:S01]  /*1a500*/  @!P0 LDG.E R23, desc[UR10][R4.64+0x1800] ;  /* 0x0018000a04178981 */ /* 0x000ee2000c1e1900 */
[----:B------:R-:W-:-:S04]  /*1a510*/  ISETP.GE.AND P0, PT, R8, R43, PT ;  /* 0x0000002b0800720c */ /* 0x000fc80003f06270 */
        /* <DEDUP_REMOVED lines=63> */
[----:B------:R-:W-:Y:S02]  /*1a910*/  P2R R87, PR, RZ, 0x1 ;  /* 0x00000001ff577803 */ /* 0x000fe40000000000 */
[----:B------:R-:W-:-:S07]  /*1a920*/  ISETP.GE.AND P6, PT, R64, R43, PT ;  /* 0x0000002b4000720c */ /* 0x000fce0003fc6270 */
[----:B------:R-:W3:Y:S01]  /*1a930*/  @!P0 LDG.E R69, desc[UR10][R4.64+0x5a00] ;  /* 0x005a000a04458981 */ /* 0x000ee2000c1e1900 */
[-C--:B------:R-:W-:Y:S02]  /*1a940*/  ISETP.GE.AND P0, PT, R52, R43.reuse, PT ;  /* 0x0000002b3400720c */ /* 0x080fe40003f06270 */
[-C--:B------:R-:W-:Y:S02]  /*1a950*/  ISETP.GE.AND P1, PT, R56, R43.reuse, PT ;  /* 0x0000002b3800720c */ /* 0x080fe40003f26270 */
[----:B------:R-:W-:Y:S02]  /*1a960*/  P2R R88, PR, RZ, 0x1 ;  /* 0x00000001ff587803 */ /* 0x000fe40000000000 */
[-C--:B------:R-:W-:Y:S02]  /*1a970*/  ISETP.GE.AND P2, PT, R58, R43.reuse, PT ;  /* 0x0000002b3a00720c */ /* 0x080fe40003f46270 */
[-C--:B------:R-:W-:Y:S02]  /*1a980*/  ISETP.GE.AND P3, PT, R60, R43.reuse, PT ;  /* 0x0000002b3c00720c */ /* 0x080fe40003f66270 */
[----:B------:R-:W-:-:S02]  /*1a990*/  ISETP.GE.AND P4, PT, R62, R43, PT ;  /* 0x0000002b3e00720c */ /* 0x000fc40003f86270 */
[-C--:B------:R-:W-:Y:S01]  /*1a9a0*/  ISETP.GE.AND P5, PT, R124, R43.reuse, PT ;  /* 0x0000002b7c00720c */ /* 0x080fe20003fa6270 */
[----:B------:R-:W3:Y:S01]  /*1a9b0*/  @!P0 LDG.E R71, desc[UR10][R4.64+0x5d00] ;  /* 0x005d000a04478981 */ /* 0x000ee2000c1e1900 */
[----:B------:R-:W-:Y:S02]  /*1a9c0*/  ISETP.GE.AND P0, PT, R54, R43, PT ;  /* 0x0000002b3600720c */ /* 0x000fe40003f06270 */
[----:B------:R-:W-:Y:S01]  /*1a9d0*/  P2R R46, PR, RZ, 0x40 ;  /* 0x00000040ff2e7803 */ /* 0x000fe20000000000 */
[----:B------:R-:W5:Y:S01]  /*1a9e0*/  @!P6 LDG.E R43, desc[UR10][R4.64+0x7200] ;  /* 0x0072000a042be981 */ /* 0x000f62000c1e1900 */
[----:B------:R-:W-:-:S03]  /*1a9f0*/  ISETP.NE.AND P6, PT, R40, RZ, PT ;  /* 0x000000ff2800720c */ /* 0x000fc60003fc5270 */
[----:B------:R-:W3:Y:S01]  /*1aa00*/  @!P1 LDG.E R75, desc[UR10][R4.64+0x6300] ;  /* 0x0063000a044b9981 */ /* 0x000ee2000c1e1900 */
[----:B------:R-:W-:Y:S02]  /*1aa10*/  P2R R44, PR, RZ, 0x40 ;  /* 0x00000040ff2c7803 */ /* 0x000fe40000000000 */
[----:B------:R-:W-:Y:S01]  /*1aa20*/  ISETP.NE.AND P6, PT, R38, RZ, PT ;  /* 0x000000ff2600720c */ /* 0x000fe20003fc5270 */
[----:B------:R-:W3:Y:S03]  /*1aa30*/  @!P2 LDG.E R77, desc[UR10][R4.64+0x6600] ;  /* 0x0066000a044da981 */ /* 0x000ee6000c1e1900 */
[----:B------:R-:W-:Y:S01]  /*1aa40*/  P2R R42, PR, RZ, 0x40 ;  /* 0x00000040ff2a7803 */ /* 0x000fe20000000000 */
[----:B------:R-:W3:Y:S01]  /*1aa50*/  @!P0 LDG.E R73, desc[UR10][R4.64+0x6000] ;  /* 0x0060000a04498981 */ /* 0x000ee2000c1e1900 */
[----:B------:R-:W-:-:S03]  /*1aa60*/  ISETP.NE.AND P6, PT, R36, RZ, PT ;  /* 0x000000ff2400720c */ /* 0x000fc60003fc5270 */
[----:B------:R-:W3:Y:S01]  /*1aa70*/  @!P3 LDG.E R79, desc[UR10][R4.64+0x6900] ;  /* 0x0069000a044fb981 */ /* 0x000ee2000c1e1900 */
[----:B------:R-:W-:Y:S02]  /*1aa80*/  P2R R40, PR, RZ, 0x40 ;  /* 0x00000040ff287803 */ /* 0x000fe40000000000 */
[----:B------:R-:W-:Y:S01]  /*1aa90*/  ISETP.NE.AND P6, PT, R34, RZ, PT ;  /* 0x000000ff2200720c */ /* 0x000fe20003fc5270 */
[----:B------:R-:W3:Y:S03]  /*1aaa0*/  @!P4 LDG.E R81, desc[UR10][R4.64+0x6c00] ;  /* 0x006c000a0451c981 */ /* 0x000ee6000c1e1900 */
[----:B------:R-:W-:Y:S01]  /*1aab0*/  P2R R38, PR, RZ, 0x40 ;  /* 0x00000040ff267803 */ /* 0x000fe20000000000 */
[----:B------:R0:W3:Y:S01]  /*1aac0*/  @!P5 LDG.E R83, desc[UR10][R4.64+0x6f00] ;  /* 0x006f000a0453d981 */ /* 0x0000e2000c1e1900 */
        /* <DEDUP_REMOVED lines=127> */
.L_x_60:
[----:B---3--:R-:W-:Y:S02]  /*1b2c0*/  IMAD.MOV.U32 R20, RZ, RZ, R13 ;  /* 0x000000ffff147224 */ /* 0x008fe400078e000d */
[----:B------:R-:W-:Y:S02]  /*1b2d0*/  IMAD.MOV.U32 R21, RZ, RZ, 0x1 ;  /* 0x00000001ff157424 */ /* 0x000fe400078e00ff */
[----:B------:R-:W-:Y:S02]  /*1b2e0*/  IMAD.MOV.U32 R22, RZ, RZ, RZ ;  /* 0x000000ffff167224 */ /* 0x000fe400078e00ff */
[----:B------:R-:W-:-:S07]  /*1b2f0*/  IMAD.MOV.U32 R19, RZ, RZ, -0x1 ;  /* 0xffffffffff137424 */ /* 0x000fce00078e00ff */
[----:B-1----:R-:W-:Y:S05]  /*1b300*/  WARPSYNC.COLLECTIVE R19, `(.L_x_69) ;  /* 0x0000000013087348 */ /* 0x002fea0003c00000 */
[----:B------:R0:W2:Y:S02]  /*1b310*/  SHFL.UP P0, R18, R20, R21, R22 ;  /* 0x0400001514127389 */ /* 0x0000a40000000016 */
[----:B012---:R-:W-:Y:S05]  /*1b320*/  ENDCOLLECTIVE ;  /* 0x000000000000791b */ /* 0x007fea0003800000 */
.L_x_69:
[----:B------:R-:W-:Y:S02]  /*1b330*/  IMAD.MOV.U32 R21, RZ, RZ, 0x2 ;  /* 0x00000002ff157424 */ /* 0x000fe400078e00ff */
[----:B------:R-:W-:-:S04]  /*1b340*/  IMAD.MOV.U32 R14, RZ, RZ, R18 ;  /* 0x000000ffff0e7224 */ /* 0x000fc800078e0012 */
[----:B------:R-:W-:-:S04]  /*1b350*/  @P0 IMAD.IADD R14, R13, 0x1, R14 ;  /* 0x000000010d0e0824 */ /* 0x000fc800078e020e */
[----:B------:R-:W-:-:S07]  /*1b360*/  IMAD.MOV.U32 R20, RZ, RZ, R14 ;  /* 0x000000ffff147224 */ /* 0x000fce00078e000e */
[----:B------:R-:W-:Y:S05]  /*1b370*/  WARPSYNC.COLLECTIVE R19, `(.L_x_70) ;  /* 0x0000000013087348 */ /* 0x000fea0003c00000 */
[----:B------:R0:W1:Y:S02]  /*1b380*/  SHFL.UP P0, R18, R20, R21, R22 ;  /* 0x0400001514127389 */ /* 0x0000640000000016 */
[----:B01----:R-:W-:Y:S05]  /*1b390*/  ENDCOLLECTIVE ;  /* 0x000000000000791b */ /* 0x003fea0003800000 */
.L_x_70:
[----:B------:R-:W-:Y:S02]  /*1b3a0*/  IMAD.MOV.U32 R21, RZ, RZ, 0x4 ;  /* 0x00000004ff157424 */ /* 0x000fe400078e00ff */
[----:B------:R-:W-:-:S04]  /*1b3b0*/  IMAD.MOV.U32 R15, RZ, RZ, R18 ;  /* 0x000000ffff0f7224 */ /* 0x000fc800078e0012 */
[----:B------:R-:W-:-:S04]  /*1b3c0*/  @P0 IMAD.IADD R15, R14, 0x1, R15 ;  /* 0x000000010e0f0824 */ /* 0x000fc800078e020f */
[----:B------:R-:W-:-:S07]  /*1b3d0*/  IMAD.MOV.U32 R20, RZ, RZ, R15 ;  /* 0x000000ffff147224 */ /* 0x000fce00078e000f */
[----:B------:R-:W-:Y:S05]  /*1b3e0*/  WARPSYNC.COLLECTIVE R19, `(.L_x_71) ;  /* 0x0000000013087348 */ /* 0x000fea0003c00000 */
[----:B------:R0:W1:Y:S02]  /*1b3f0*/  SHFL.UP P0, R18, R20, R21, R22 ;  /* 0x0400001514127389 */ /* 0x0000640000000016 */
[----:B01----:R-:W-:Y:S05]  /*1b400*/  ENDCOLLECTIVE ;  /* 0x000000000000791b */ /* 0x003fea0003800000 */
.L_x_71:
[----:B------:R-:W-:Y:S02]  /*1b410*/  IMAD.MOV.U32 R21, RZ, RZ, 0x8 ;  /* 0x00000008ff157424 */ /* 0x000fe400078e00ff */
[----:B------:R-:W-:-:S04]  /*1b420*/  IMAD.MOV.U32 R16, RZ, RZ, R18 ;  /* 0x000000ffff107224 */ /* 0x000fc800078e0012 */
[----:B------:R-:W-:-:S04]  /*1b430*/  @P0 IMAD.IADD R16, R15, 0x1, R16 ;  /* 0x000000010f100824 */ /* 0x000fc800078e0210 */
[----:B------:R-:W-:-:S07]  /*1b440*/  IMAD.MOV.U32 R20, RZ, RZ, R16 ;  /* 0x000000ffff147224 */ /* 0x000fce00078e0010 */
[----:B------:R-:W-:Y:S05]  /*1b450*/  WARPSYNC.COLLECTIVE R19, `(.L_x_72) ;  /* 0x0000000013087348 */ /* 0x000fea0003c00000 */
[----:B------:R0:W1:Y:S02]  /*1b460*/  SHFL.UP P0, R18, R20, R21, R22 ;  /* 0x0400001514127389 */ /* 0x0000640000000016 */
[----:B01----:R-:W-:Y:S05]  /*1b470*/  ENDCOLLECTIVE ;  /* 0x000000000000791b */ /* 0x003fea0003800000 */
.L_x_72:
[----:B------:R-:W-:Y:S02]  /*1b480*/  IMAD.MOV.U32 R21, RZ, RZ, 0x10 ;  /* 0x00000010ff157424 */ /* 0x000fe400078e00ff */
[----:B------:R-:W-:-:S04]  /*1b490*/  IMAD.MOV.U32 R17, RZ, RZ, R18 ;  /* 0x000000ffff117224 */ /* 0x000fc800078e0012 */
[----:B------:R-:W-:-:S04]  /*1b4a0*/  @P0 IMAD.IADD R17, R16, 0x1, R17 ;  /* 0x0000000110110824 */ /* 0x000fc800078e0211 */
[----:B------:R-:W-:-:S07]  /*1b4b0*/  IMAD.MOV.U32 R20, RZ, RZ, R17 ;  /* 0x000000ffff147224 */ /* 0x000fce00078e0011 */
[----:B------:R-:W-:Y:S05]  /*1b4c0*/  WARPSYNC.COLLECTIVE R19, `(.L_x_73) ;  /* 0x0000000013087348 */ /* 0x000fea0003c00000 */
[----:B------:R0:W1:Y:S02]  /*1b4d0*/  SHFL.UP P0, R18, R20, R21, R22 ;  /* 0x0400001514127389 */ /* 0x0000640000000016 */
[----:B01----:R-:W-:Y:S05]  /*1b4e0*/  ENDCOLLECTIVE ;  /* 0x000000000000791b */ /* 0x003fea0003800000 */
.L_x_73:
[----:B------:R-:W-:Y:S05]  /*1b4f0*/  BRA `(.L_x_74) ;  /* 0xfffffeb800b47947 */ /* 0x000fea000383ffff */
.L_x_75:
        /* <DEDUP_REMOVED lines=16> */
.L_x_79:


//--------------------- .text._ZN3cub18CUB_300001_SM_10006detail11EmptyKernelIvEEvv --------------------------
	.section	.text._ZN3cub18CUB_300001_SM_10006detail11EmptyKernelIvEEvv,"ax",@progbits
	.align	128
        .global         _ZN3cub18CUB_300001_SM_10006detail11EmptyKernelIvEEvv
        .type           _ZN3cub18CUB_300001_SM_10006detail11EmptyKernelIvEEvv,@function
        .size           _ZN3cub18CUB_300001_SM_10006detail11EmptyKernelIvEEvv,(.L_x_80 - _ZN3cub18CUB_300001_SM_10006detail11EmptyKernelIvEEvv)
        .other          _ZN3cub18CUB_300001_SM_10006detail11EmptyKernelIvEEvv,@"STO_CUDA_ENTRY STV_DEFAULT"
_ZN3cub18CUB_300001_SM_10006detail11EmptyKernelIvEEvv:
.text._ZN3cub18CUB_300001_SM_10006detail11EmptyKernelIvEEvv:
[----:B------:R-:W-:Y:S01]  /*0000*/  LDC R1, c[0x0][0x37c] ;  /* 0x0000df00ff017b82 */ /* 0x000fe20000000800 */
[----:B------:R-:W-:Y:S05]  /*0010*/  EXIT ;  /* 0x000000000000794d */ /* 0x000fea0003800000 */
.L_x_76:
        /* <DEDUP_REMOVED lines=14> */
.L_x_80:


//--------------------- .text._Z12init_indicesPii --------------------------
	.section	.text._Z12init_indicesPii,"ax",@progbits
	.align	128
        .global         _Z12init_indicesPii
        .type           _Z12init_indicesPii,@function
        .size           _Z12init_indicesPii,(.L_x_81 - _Z12init_indicesPii)
        .other          _Z12init_indicesPii,@"STO_CUDA_ENTRY STV_DEFAULT"
_Z12init_indicesPii:
.text._Z12init_indicesPii:
[----:B------:R-:W-:Y:S01]  /*0000*/  LDC R1, c[0x0][0x37c] ;  /* 0x0000df00ff017b82 */ /* 0x000fe20000000800 */
[----:B------:R-:W0:Y:S07]  /*0010*/  S2R R0, SR_TID.X ;  /* 0x0000000000007919 */ /* 0x000e2e0000002100 */
[----:B------:R-:W0:Y:S01]  /*0020*/  S2UR UR4, SR_CTAID.X ;  /* 0x00000000000479c3 */ /* 0x000e220000002500 */
[----:B------:R-:W1:Y:S07]  /*0030*/  LDCU UR5, c[0x0][0x388] ;  /* 0x00007100ff0577ac */ /* 0x000e6e0008000800 */
[----:B------:R-:W0:Y:S02]  /*0040*/  LDC R5, c[0x0][0x360] ;  /* 0x0000d800ff057b82 */ /* 0x000e240000000800 */
[----:B0-----:R-:W-:-:S05]  /*0050*/  IMAD R5, R5, UR4, R0 ;  /* 0x0000000405057c24 */ /* 0x001fca000f8e0200 */
[----:B-1----:R-:W-:-:S13]  /*0060*/  ISETP.GE.AND P0, PT, R5, UR5, PT ;  /* 0x0000000505007c0c */ /* 0x002fda000bf06270 */
[----:B------:R-:W-:Y:S05]  /*0070*/  @P0 EXIT ;  /* 0x000000000000094d */ /* 0x000fea0003800000 */
[----:B------:R-:W0:Y:S01]  /*0080*/  LDC.64 R2, c[0x0][0x380] ;  /* 0x0000e000ff027b82 */ /* 0x000e220000000a00 */
[----:B------:R-:W1:Y:S01]  /*0090*/  LDCU.64 UR4, c[0x0][0x358] ;  /* 0x00006b00ff0477ac */ /* 0x000e620008000a00 */
[----:B0-----:R-:W-:-:S05]  /*00a0*/  IMAD.WIDE R2, R5, 0x4, R2 ;  /* 0x0000000405027825 */ /* 0x001fca00078e0202 */
[----:B-1----:R-:W-:Y:S01]  /*00b0*/  STG.E desc[UR4][R2.64], R5 ;  /* 0x0000000502007986 */ /* 0x002fe2000c101904 */
[----:B------:R-:W-:Y:S05]  /*00c0*/  EXIT ;  /* 0x000000000000794d */ /* 0x000fea0003800000 */
.L_x_77:
        /* <DEDUP_REMOVED lines=11> */
.L_x_81:


//--------------------- .nv.shared._ZN3cub18CUB_300001_SM_10006detail10radix_sort30DeviceSegmentedRadixSortKernelINS1_5radix10policy_hubIfiiE10Policy1000ELb1ELNS0_9SortOrderE1EfiPiS9_iNS1_21identity_decomposer_tEEEvPKT2_PSB_PKT3_PSF_T4_T5_iiiT7_ --------------------------
	.section	.nv.shared._ZN3cub18CUB_300001_SM_10006detail10radix_sort30DeviceSegmentedRadixSortKernelINS1_5radix10policy_hubIfiiE10Policy1000ELb1ELNS0_9SortOrderE1EfiPiS9_iNS1_21identity_decomposer_tEEEvPKT2_PSB_PKT3_PSF_T4_T5_iiiT7_,"aw",@nobits
	.sectionflags	@""
	.align	16
.nv.shared._ZN3cub18CUB_300001_SM_10006detail10radix_sort30DeviceSegmentedRadixSortKernelINS1_5radix10policy_hubIfiiE10Policy1000ELb1ELNS0_9SortOrderE1EfiPiS9_iNS1_21identity_decomposer_tEEEvPKT2_PSB_PKT3_PSF_T4_T5_iiiT7_:
	.zero		27200


//--------------------- .nv.shared.reserved.0     --------------------------
	.section	.nv.shared.reserved.0,"aw",@nobits
	.weak		__nv_reservedSMEM_offset_0_alias
	.size		__nv_reservedSMEM_offset_0_alias, 0, 64
	.other		__nv_reservedSMEM_offset_0_alias,@"STO_CUDA_RESERVED_SHARED STV_DEFAULT"
__nv_reservedSMEM_offset_0_alias:
	.zero		0
	.zero		64


//--------------------- .nv.global                --------------------------
	.section	.nv.global,"aw",@nobits
.nv.global:
	.type		_ZN34_INTERNAL_0048f113_4_k_cu_06f5d5286thrust24THRUST_300001_SM_1000_NS12placeholders2_5E,@object
	.size		_ZN34_INTERNAL_0048f113_4_k_cu_06f5d5286thrust24THRUST_300001_SM_1000_NS12placeholders2_5E,(_ZN34_INTERNAL_0048f113_4_k_cu_06f5d5284cuda3std3__45__cpo6cbeginE - _ZN34_INTERNAL_0048f113_4_k_cu_06f5d5286thrust24THRUST_300001_SM_1000_NS12placeholders2_5E)
_ZN34_INTERNAL_0048f113_4_k_cu_06f5d5286thrust24THRUST_300001_SM_1000_NS12placeholders2_5E:
	.zero		1
	.type		_ZN34_INTERNAL_0048f113_4_k_cu_06f5d5284cuda3std3__45__cpo6cbeginE,@object
	.size		_ZN34_INTERNAL_0048f113_4_k_cu_06f5d5284cuda3std3__45__cpo6cbeginE,(_ZN34_INTERNAL_0048f113_4_k_cu_06f5d5284cuda3std6ranges3__45__cpo6cbeginE - _ZN34_INTERNAL_0048f113_4_k_cu_06f5d5284cuda3std3__45__cpo6cbeginE)
_ZN34_INTERNAL_0048f113_4_k_cu_06f5d5284cuda3std3__45__cpo6cbeginE:
	.zero		1
	.type		_ZN34_INTERNAL_0048f113_4_k_cu_06f5d5284cuda3std6ranges3__45__cpo6cbeginE,@object
	.size		_ZN34_INTERNAL_0048f113_4_k_cu_06f5d5284cuda3std6ranges3__45__cpo6cbeginE,(_ZN34_INTERNAL_0048f113_4_k_cu_06f5d5284cuda3std3__48in_placeE - _ZN34_INTERNAL_0048f113_4_k_cu_06f5d5284cuda3std6ranges3__45__cpo6cbeginE)
_ZN34_INTERNAL_0048f113_4_k_cu_06f5d5284cuda3std6ranges3__45__cpo6cbeginE:
	.zero		1
	.type		_ZN34_INTERNAL_0048f113_4_k_cu_06f5d5284cuda3std3__48in_placeE,@object
	.size		_ZN34_INTERNAL_0048f113_4_k_cu_06f5d5284cuda3std3__48in_placeE,(_ZN34_INTERNAL_0048f113_4_k_cu_06f5d5284cuda3std6ranges3__45__cpo4sizeE - _ZN34_INTERNAL_0048f113_4_k_cu_06f5d5284cuda3std3__48in_placeE)
_ZN34_INTERNAL_0048f113_4_k_cu_06f5d5284cuda3std3__48in_placeE:
	.zero		1
	.type		_ZN34_INTERNAL_0048f113_4_k_cu_06f5d5284cuda3std6ranges3__45__cpo4sizeE,@object
	.size		_ZN34_INTERNAL_0048f113_4_k_cu_06f5d5284cuda3std6ranges3__45__cpo4sizeE,(_ZN34_INTERNAL_0048f113_4_k_cu_06f5d5286thrust24THRUST_300001_SM_1000_NS12placeholders2_9E - _ZN34_INTERNAL_0048f113_4_k_cu_06f5d5284cuda3std6ranges3__45__cpo4sizeE)
_ZN34_INTERNAL_0048f113_4_k_cu_06f5d5284cuda3std6ranges3__45__cpo4sizeE:
	.zero		1
	.type		_ZN34_INTERNAL_0048f113_4_k_cu_06f5d5286thrust24THRUST_300001_SM_1000_NS12placeholders2_9E,@object
	.size		_ZN34_INTERNAL_0048f113_4_k_cu_06f5d5286thrust24THRUST_300001_SM_1000_NS12placeholders2_9E,(_ZN34_INTERNAL_0048f113_4_k_cu_06f5d5284cuda3std3__45__cpo7crbeginE - _ZN34_INTERNAL_0048f113_4_k_cu_06f5d5286thrust24THRUST_300001_SM_1000_NS12placeholders2_9E)
_ZN34_INTERNAL_0048f113_4_k_cu_06f5d5286thrust24THRUST_300001_SM_1000_NS12placeholders2_9E:
	.zero		1
	.type		_ZN34_INTERNAL_0048f113_4_k_cu_06f5d5284cuda3std3__45__cpo7crbeginE,@object
	.size		_ZN34_INTERNAL_0048f113_4_k_cu_06f5d5284cuda3std3__45__cpo7crbeginE,(_ZN34_INTERNAL_0048f113_4_k_cu_06f5d5284cuda3std6ranges3__45__cpo4nextE - _ZN34_INTERNAL_0048f113_4_k_cu_06f5d5284cuda3std3__45__cpo7crbeginE)
_ZN34_INTERNAL_0048f113_4_k_cu_06f5d5284cuda3std3__45__cpo7crbeginE:
	.zero		1
	.type		_ZN34_INTERNAL_0048f113_4_k_cu_06f5d5284cuda3std6ranges3__45__cpo4nextE,@object
	.size		_ZN34_INTERNAL_0048f113_4_k_cu_06f5d5284cuda3std6ranges3__45__cpo4nextE,(_ZN34_INTERNAL_0048f113_4_k_cu_06f5d5284cuda3std6ranges3__45__cpo4swapE - _ZN34_INTERNAL_0048f113_4_k_cu_06f5d5284cuda3std6ranges3__45__cpo4nextE)
_ZN34_INTERNAL_0048f113_4_k_cu_06f5d5284cuda3std6ranges3__45__cpo4nextE:
	.zero		1
	.type		_ZN34_INTERNAL_0048f113_4_k_cu_06f5d5284cuda3std6ranges3__45__cpo4swapE,@object
	.size		_ZN34_INTERNAL_0048f113_4_k_cu_06f5d5284cuda3std6ranges3__45__cpo4swapE,(_ZN34_INTERNAL_0048f113_4_k_cu_06f5d5286thrust24THRUST_300001_SM_1000_NS12placeholders2_1E - _ZN34_INTERNAL_0048f113_4_k_cu_06f5d5284cuda3std6ranges3__45__cpo4swapE)
_ZN34_INTERNAL_0048f113_4_k_cu_06f5d5284cuda3std6ranges3__45__cpo4swapE:
	.zero		1
	.type		_ZN34_INTERNAL_0048f113_4_k_cu_06f5d5286thrust24THRUST_300001_SM_1000_NS12placeholders2_1E,@object
	.size		_ZN34_INTERNAL_0048f113_4_k_cu_06f5d5286thrust24THRUST_300001_SM_1000_NS12placeholders2_1E,(_ZN34_INTERNAL_0048f113_4_k_cu_06f5d5286thrust24THRUST_300001_SM_1000_NS12placeholders2_3E - _ZN34_INTERNAL_0048f113_4_k_cu_06f5d5286thrust24THRUST_300001_SM_1000_NS12placeholders2_1E)
_ZN34_INTERNAL_0048f113_4_k_cu_06f5d5286thrust24THRUST_300001_SM_1000_NS12placeholders2_1E:
	.zero		1
	.type		_ZN34_INTERNAL_0048f113_4_k_cu_06f5d5286thrust24THRUST_300001_SM_1000_NS12placeholders2_3E,@object
	.size		_ZN34_INTERNAL_0048f113_4_k_cu_06f5d5286thrust24THRUST_300001_SM_1000_NS12placeholders2_3E,(_ZN34_INTERNAL_0048f113_4_k_cu_06f5d5284cuda3std3__45__cpo5beginE - _ZN34_INTERNAL_0048f113_4_k_cu_06f5d5286thrust24THRUST_300001_SM_1000_NS12placeholders2_3E)
_ZN34_INTERNAL_0048f113_4_k_cu_06f5d5286thrust24THRUST_300001_SM_1000_NS12placeholders2_3E:
	.zero		1
	.type		_ZN34_INTERNAL_0048f113_4_k_cu_06f5d5284cuda3std3__45__cpo5beginE,@object
	.size		_ZN34_INTERNAL_0048f113_4_k_cu_06f5d5284cuda3std3__45__cpo5beginE,(_ZN34_INTERNAL_0048f113_4_k_cu_06f5d5284cuda3std6ranges3__45__cpo5beginE - _ZN34_INTERNAL_0048f113_4_k_cu_06f5d5284cuda3std3__45__cpo5beginE)
_ZN34_INTERNAL_0048f113_4_k_cu_06f5d5284cuda3std3__45__cpo5beginE:
	.zero		1
	.type		_ZN34_INTERNAL_0048f113_4_k_cu_06f5d5284cuda3std6ranges3__45__cpo5beginE,@object
	.size		_ZN34_INTERNAL_0048f113_4_k_cu_06f5d5284cuda3std6ranges3__45__cpo5beginE,(_ZN34_INTERNAL_0048f113_4_k_cu_06f5d5284cuda3std3__436_GLOBAL__N__0048f113_4_k_cu_06f5d5286ignoreE - _ZN34_INTERNAL_0048f113_4_k_cu_06f5d5284cuda3std6ranges3__45__cpo5beginE)
_ZN34_INTERNAL_0048f113_4_k_cu_06f5d5284cuda3std6ranges3__45__cpo5beginE:
	.zero		1
	.type		_ZN34_INTERNAL_0048f113_4_k_cu_06f5d5284cuda3std3__436_GLOBAL__N__0048f113_4_k_cu_06f5d5286ignoreE,@object
	.size		_ZN34_INTERNAL_0048f113_4_k_cu_06f5d5284cuda3std3__436_GLOBAL__N__0048f113_4_k_cu_06f5d5286ignoreE,(_ZN34_INTERNAL_0048f113_4_k_cu_06f5d5284cuda3std6ranges3__45__cpo4dataE - _ZN34_INTERNAL_0048f113_4_k_cu_06f5d5284cuda3std3__436_GLOBAL__N__0048f113_4_k_cu_06f5d5286ignoreE)
_ZN34_INTERNAL_0048f113_4_k_cu_06f5d5284cuda3std3__436_GLOBAL__N__0048f113_4_k_cu_06f5d5286ignoreE:
	.zero		1
	.type		_ZN34_INTERNAL_0048f113_4_k_cu_06f5d5284cuda3std6ranges3__45__cpo4dataE,@object
	.size		_ZN34_INTERNAL_0048f113_4_k_cu_06f5d5284cuda3std6ranges3__45__cpo4dataE,(_ZN34_INTERNAL_0048f113_4_k_cu_06f5d5286thrust24THRUST_300001_SM_1000_NS12placeholders2_7E - _ZN34_INTERNAL_0048f113_4_k_cu_06f5d5284cuda3std6ranges3__45__cpo4dataE)
_ZN34_INTERNAL_0048f113_4_k_cu_06f5d5284cuda3std6ranges3__45__cpo4dataE:
	.zero		1
	.type		_ZN34_INTERNAL_0048f113_4_k_cu_06f5d5286thrust24THRUST_300001_SM_1000_NS12placeholders2_7E,@object
	.size		_ZN34_INTERNAL_0048f113_4_k_cu_06f5d5286thrust24THRUST_300001_SM_1000_NS12placeholders2_7E,(_ZN34_INTERNAL_0048f113_4_k_cu_06f5d5284cuda3std3__45__cpo6rbeginE - _ZN34_INTERNAL_0048f113_4_k_cu_06f5d5286thrust24THRUST_300001_SM_1000_NS12placeholders2_7E)
_ZN34_INTERNAL_0048f113_4_k_cu_06f5d5286thrust24THRUST_300001_SM_1000_NS12placeholders2_7E:
	.zero		1
	.type		_ZN34_INTERNAL_0048f113_4_k_cu_06f5d5284cuda3std3__45__cpo6rbeginE,@object
	.size		_ZN34_INTERNAL_0048f113_4_k_cu_06f5d5284cuda3std3__45__cpo6rbeginE,(_ZN34_INTERNAL_0048f113_4_k_cu_06f5d5284cuda3std6ranges3__45__cpo7advanceE - _ZN34_INTERNAL_0048f113_4_k_cu_06f5d5284cuda3std3__45__cpo6rbeginE)
_ZN34_INTERNAL_0048f113_4_k_cu_06f5d5284cuda3std3__45__cpo6rbeginE:
	.zero		1
	.type		_ZN34_INTERNAL_0048f113_4_k_cu_06f5d5284cuda3std6ranges3__45__cpo7advanceE,@object
	.size		_ZN34_INTERNAL_0048f113_4_k_cu_06f5d5284cuda3std6ranges3__45__cpo7advanceE,(_ZN34_INTERNAL_0048f113_4_k_cu_06f5d5284cuda3std3__47nulloptE - _ZN34_INTERNAL_0048f113_4_k_cu_06f5d5284cuda3std6ranges3__45__cpo7advanceE)
_ZN34_INTERNAL_0048f113_4_k_cu_06f5d5284cuda3std6ranges3__45__cpo7advanceE:
	.zero		1
	.type		_ZN34_INTERNAL_0048f113_4_k_cu_06f5d5284cuda3std3__47nulloptE,@object
	.size		_ZN34_INTERNAL_0048f113_4_k_cu_06f5d5284cuda3std3__47nulloptE,(_ZN34_INTERNAL_0048f113_4_k_cu_06f5d5284cuda3std6ranges3__45__cpo8distanceE - _ZN34_INTERNAL_0048f113_4_k_cu_06f5d5284cuda3std3__47nulloptE)
_ZN34_INTERNAL_0048f113_4_k_cu_06f5d5284cuda3std3__47nulloptE:
	.zero		1
	.type		_ZN34_INTERNAL_0048f113_4_k_cu_06f5d5284cuda3std6ranges3__45__cpo8distanceE,@object
	.size		_ZN34_INTERNAL_0048f113_4_k_cu_06f5d5284cuda3std6ranges3__45__cpo8distanceE,(_ZN34_INTERNAL_0048f113_4_k_cu_06f5d5286thrust24THRUST_300001_SM_1000_NS12placeholders2_6E - _ZN34_INTERNAL_0048f113_4_k_cu_06f5d5284cuda3std6ranges3__45__cpo8distanceE)
_ZN34_INTERNAL_0048f113_4_k_cu_06f5d5284cuda3std6ranges3__45__cpo8distanceE:
	.zero		1
	.type		_ZN34_INTERNAL_0048f113_4_k_cu_06f5d5286thrust24THRUST_300001_SM_1000_NS12placeholders2_6E,@object
	.size		_ZN34_INTERNAL_0048f113_4_k_cu_06f5d5286thrust24THRUST_300001_SM_1000_NS12placeholders2_6E,(_ZN34_INTERNAL_0048f113_4_k_cu_06f5d5284cuda3std3__45__cpo4cendE - _ZN34_INTERNAL_0048f113_4_k_cu_06f5d5286thrust24THRUST_300001_SM_1000_NS12placeholders2_6E)
_ZN34_INTERNAL_0048f113_4_k_cu_06f5d5286thrust24THRUST_300001_SM_1000_NS12placeholders2_6E:
	.zero		1
	.type		_ZN34_INTERNAL_0048f113_4_k_cu_06f5d5284cuda3std3__45__cpo4cendE,@object
	.size		_ZN34_INTERNAL_0048f113_4_k_cu_06f5d5284cuda3std3__45__cpo4cendE,(_ZN34_INTERNAL_0048f113_4_k_cu_06f5d5284cuda3std6ranges3__45__cpo4cendE - _ZN34_INTERNAL_0048f113_4_k_cu_06f5d5284cuda3std3__45__cpo4cendE)
_ZN34_INTERNAL_0048f113_4_k_cu_06f5d5284cuda3std3__45__cpo4cendE:
	.zero		1
	.type		_ZN34_INTERNAL_0048f113_4_k_cu_06f5d5284cuda3std6ranges3__45__cpo4cendE,@object
	.size		_ZN34_INTERNAL_0048f113_4_k_cu_06f5d5284cuda3std6ranges3__45__cpo4cendE,(_ZN34_INTERNAL_0048f113_4_k_cu_06f5d5284cuda3std3__420unreachable_sentinelE - _ZN34_INTERNAL_0048f113_4_k_cu_06f5d5284cuda3std6ranges3__45__cpo4cendE)
_ZN34_INTERNAL_0048f113_4_k_cu_06f5d5284cuda3std6ranges3__45__cpo4cendE:
	.zero		1
	.type		_ZN34_INTERNAL_0048f113_4_k_cu_06f5d5284cuda3std3__420unreachable_sentinelE,@object
	.size		_ZN34_INTERNAL_0048f113_4_k_cu_06f5d5284cuda3std3__420unreachable_sentinelE,(_ZN34_INTERNAL_0048f113_4_k_cu_06f5d5284cuda3std6ranges3__45__cpo5ssizeE - _ZN34_INTERNAL_0048f113_4_k_cu_06f5d5284cuda3std3__420unreachable_sentinelE)
_ZN34_INTERNAL_0048f113_4_k_cu_06f5d5284cuda3std3__420unreachable_sentinelE:
	.zero		1
	.type		_ZN34_INTERNAL_0048f113_4_k_cu_06f5d5284cuda3std6ranges3__45__cpo5ssizeE,@object
	.size		_ZN34_INTERNAL_0048f113_4_k_cu_06f5d5284cuda3std6ranges3__45__cpo5ssizeE,(_ZN34_INTERNAL_0048f113_4_k_cu_06f5d5286thrust24THRUST_300001_SM_1000_NS12placeholders3_10E - _ZN34_INTERNAL_0048f113_4_k_cu_06f5d5284cuda3std6ranges3__45__cpo5ssizeE)
_ZN34_INTERNAL_0048f113_4_k_cu_06f5d5284cuda3std6ranges3__45__cpo5ssizeE:
	.zero		1
	.type		_ZN34_INTERNAL_0048f113_4_k_cu_06f5d5286thrust24THRUST_300001_SM_1000_NS12placeholders3_10E,@object
	.size		_ZN34_INTERNAL_0048f113_4_k_cu_06f5d5286thrust24THRUST_300001_SM_1000_NS12placeholders3_10E,(_ZN34_INTERNAL_0048f113_4_k_cu_06f5d5284cuda3std3__45__cpo5crendE - _ZN34_INTERNAL_0048f113_4_k_cu_06f5d5286thrust24THRUST_300001_SM_1000_NS12placeholders3_10E)
_ZN34_INTERNAL_0048f113_4_k_cu_06f5d5286thrust24THRUST_300001_SM_1000_NS12placeholders3_10E:
	.zero		1
	.type		_ZN34_INTERNAL_0048f113_4_k_cu_06f5d5284cuda3std3__45__cpo5crendE,@object
	.size		_ZN34_INTERNAL_0048f113_4_k_cu_06f5d5284cuda3std3__45__cpo5crendE,(_ZN34_INTERNAL_0048f113_4_k_cu_06f5d5284cuda3std6ranges3__45__cpo4prevE - _ZN34_INTERNAL_0048f113_4_k_cu_06f5d5284cuda3std3__45__cpo5crendE)
_ZN34_INTERNAL_0048f113_4_k_cu_06f5d5284cuda3std3__45__cpo5crendE:
	.zero		1
	.type		_ZN34_INTERNAL_0048f113_4_k_cu_06f5d5284cuda3std6ranges3__45__cpo4prevE,@object
	.size		_ZN34_INTERNAL_0048f113_4_k_cu_06f5d5284cuda3std6ranges3__45__cpo4prevE,(_ZN34_INTERNAL_0048f113_4_k_cu_06f5d5284cuda3std6ranges3__45__cpo9iter_moveE - _ZN34_INTERNAL_0048f113_4_k_cu_06f5d5284cuda3std6ranges3__45__cpo4prevE)
_ZN34_INTERNAL_0048f113_4_k_cu_06f5d5284cuda3std6ranges3__45__cpo4prevE:
	.zero		1
	.type		_ZN34_INTERNAL_0048f113_4_k_cu_06f5d5284cuda3std6ranges3__45__cpo9iter_moveE,@object
	.size		_ZN34_INTERNAL_0048f113_4_k_cu_06f5d5284cuda3std6ranges3__45__cpo9iter_moveE,(_ZN34_INTERNAL_0048f113_4_k_cu_06f5d5286thrust24THRUST_300001_SM_1000_NS12placeholders2_2E - _ZN34_INTERNAL_0048f113_4_k_cu_06f5d5284cuda3std6ranges3__45__cpo9iter_moveE)
_ZN34_INTERNAL_0048f113_4_k_cu_06f5d5284cuda3std6ranges3__45__cpo9iter_moveE:
	.zero		1
	.type		_ZN34_INTERNAL_0048f113_4_k_cu_06f5d5286thrust24THRUST_300001_SM_1000_NS12placeholders2_2E,@object
	.size		_ZN34_INTERNAL_0048f113_4_k_cu_06f5d5286thrust24THRUST_300001_SM_1000_NS12placeholders2_2E,(_ZN34_INTERNAL_0048f113_4_k_cu_06f5d5286thrust24THRUST_300001_SM_1000_NS12placeholders2_4E - _ZN34_INTERNAL_0048f113_4_k_cu_06f5d5286thrust24THRUST_300001_SM_1000_NS12placeholders2_2E)
_ZN34_INTERNAL_0048f113_4_k_cu_06f5d5286thrust24THRUST_300001_SM_1000_NS12placeholders2_2E:
	.zero		1
	.type		_ZN34_INTERNAL_0048f113_4_k_cu_06f5d5286thrust24THRUST_300001_SM_1000_NS12placeholders2_4E,@object
	.size		_ZN34_INTERNAL_0048f113_4_k_cu_06f5d5286thrust24THRUST_300001_SM_1000_NS12placeholders2_4E,(_ZN34_INTERNAL_0048f113_4_k_cu_06f5d5284cuda3std3__45__cpo3endE - _ZN34_INTERNAL_0048f113_4_k_cu_06f5d5286thrust24THRUST_300001_SM_1000_NS12placeholders2_4E)
_ZN34_INTERNAL_0048f113_4_k_cu_06f5d5286thrust24THRUST_300001_SM_1000_NS12placeholders2_4E:
	.zero		1
	.type		_ZN34_INTERNAL_0048f113_4_k_cu_06f5d5284cuda3std3__45__cpo3endE,@object
	.size		_ZN34_INTERNAL_0048f113_4_k_cu_06f5d5284cuda3std3__45__cpo3endE,(_ZN34_INTERNAL_0048f113_4_k_cu_06f5d5284cuda3std6ranges3__45__cpo3endE - _ZN34_INTERNAL_0048f113_4_k_cu_06f5d5284cuda3std3__45__cpo3endE)
_ZN34_INTERNAL_0048f113_4_k_cu_06f5d5284cuda3std3__45__cpo3endE:
	.zero		1
	.type		_ZN34_INTERNAL_0048f113_4_k_cu_06f5d5284cuda3std6ranges3__45__cpo3endE,@object
	.size		_ZN34_INTERNAL_0048f113_4_k_cu_06f5d5284cuda3std6ranges3__45__cpo3endE,(_ZN34_INTERNAL_0048f113_4_k_cu_06f5d5284cuda3std3__419piecewise_constructE - _ZN34_INTERNAL_0048f113_4_k_cu_06f5d5284cuda3std6ranges3__45__cpo3endE)
_ZN34_INTERNAL_0048f113_4_k_cu_06f5d5284cuda3std6ranges3__45__cpo3endE:
	.zero		1
	.type		_ZN34_INTERNAL_0048f113_4_k_cu_06f5d5284cuda3std3__419piecewise_constructE,@object
	.size		_ZN34_INTERNAL_0048f113_4_k_cu_06f5d5284cuda3std3__419piecewise_constructE,(_ZN34_INTERNAL_0048f113_4_k_cu_06f5d5284cuda3std6ranges3__45__cpo5cdataE - _ZN34_INTERNAL_0048f113_4_k_cu_06f5d5284cuda3std3__419piecewise_constructE)
_ZN34_INTERNAL_0048f113_4_k_cu_06f5d5284cuda3std3__419piecewise_constructE:
	.zero		1
	.type		_ZN34_INTERNAL_0048f113_4_k_cu_06f5d5284cuda3std6ranges3__45__cpo5cdataE,@object
	.size		_ZN34_INTERNAL_0048f113_4_k_cu_06f5d5284cuda3std6ranges3__45__cpo5cdataE,(_ZN34_INTERNAL_0048f113_4_k_cu_06f5d5286thrust24THRUST_300001_SM_1000_NS12placeholders2_8E - _ZN34_INTERNAL_0048f113_4_k_cu_06f5d5284cuda3std6ranges3__45__cpo5cdataE)
_ZN34_INTERNAL_0048f113_4_k_cu_06f5d5284cuda3std6ranges3__45__cpo5cdataE:
	.zero		1
	.type		_ZN34_INTERNAL_0048f113_4_k_cu_06f5d5286thrust24THRUST_300001_SM_1000_NS12placeholders2_8E,@object
	.size		_ZN34_INTERNAL_0048f113_4_k_cu_06f5d5286thrust24THRUST_300001_SM_1000_NS12placeholders2_8E,(_ZN34_INTERNAL_0048f113_4_k_cu_06f5d5284cuda3std3__45__cpo4rendE - _ZN34_INTERNAL_0048f113_4_k_cu_06f5d5286thrust24THRUST_300001_SM_1000_NS12placeholders2_8E)
_ZN34_INTERNAL_0048f113_4_k_cu_06f5d5286thrust24THRUST_300001_SM_1000_NS12placeholders2_8E:
	.zero		1
	.type		_ZN34_INTERNAL_0048f113_4_k_cu_06f5d5284cuda3std3__45__cpo4rendE,@object
	.size		_ZN34_INTERNAL_0048f113_4_k_cu_06f5d5284cuda3std3__45__cpo4rendE,(_ZN34_INTERNAL_0048f113_4_k_cu_06f5d5284cuda3std6ranges3__45__cpo9iter_swapE - _ZN34_INTERNAL_0048f113_4_k_cu_06f5d5284cuda3std3__45__cpo4rendE)
_ZN34_INTERNAL_0048f113_4_k_cu_06f5d5284cuda3std3__45__cpo4rendE:
	.zero		1
	.type		_ZN34_INTERNAL_0048f113_4_k_cu_06f5d5284cuda3std6ranges3__45__cpo9iter_swapE,@object
	.size		_ZN34_INTERNAL_0048f113_4_k_cu_06f5d5284cuda3std6ranges3__45__cpo9iter_swapE,(_ZN34_INTERNAL_0048f113_4_k_cu_06f5d5284cuda3std3__48unexpectE - _ZN34_INTERNAL_0048f113_4_k_cu_06f5d5284cuda3std6ranges3__45__cpo9iter_swapE)
_ZN34_INTERNAL_0048f113_4_k_cu_06f5d5284cuda3std6ranges3__45__cpo9iter_swapE:
	.zero		1
	.type		_ZN34_INTERNAL_0048f113_4_k_cu_06f5d5284cuda3std3__48unexpectE,@object
	.size		_ZN34_INTERNAL_0048f113_4_k_cu_06f5d5284cuda3std3__48unexpectE,(_ZN34_INTERNAL_0048f113_4_k_cu_06f5d5286thrust24THRUST_300001_SM_1000_NS6system6detail10sequential3seqE - _ZN34_INTERNAL_0048f113_4_k_cu_06f5d5284cuda3std3__48unexpectE)
_ZN34_INTERNAL_0048f113_4_k_cu_06f5d5284cuda3std3__48unexpectE:
	.zero		1
	.type		_ZN34_INTERNAL_0048f113_4_k_cu_06f5d5286thrust24THRUST_300001_SM_1000_NS6system6detail10sequential3seqE,@object
	.size		_ZN34_INTERNAL_0048f113_4_k_cu_06f5d5286thrust24THRUST_300001_SM_1000_NS6system6detail10sequential3seqE,(.L_29 - _ZN34_INTERNAL_0048f113_4_k_cu_06f5d5286thrust24THRUST_300001_SM_1000_NS6system6detail10sequential3seqE)
_ZN34_INTERNAL_0048f113_4_k_cu_06f5d5286thrust24THRUST_300001_SM_1000_NS6system6detail10sequential3seqE:
	.zero		1
.L_29:


//--------------------- .nv.shared._ZN3cub18CUB_300001_SM_10006detail10radix_sort30DeviceSegmentedRadixSortKernelINS1_5radix10policy_hubIfiiE10Policy1000ELb0ELNS0_9SortOrderE1EfiPiS9_iNS1_21identity_decomposer_tEEEvPKT2_PSB_PKT3_PSF_T4_T5_iiiT7_ --------------------------
	.section	.nv.shared._ZN3cub18CUB_300001_SM_10006detail10radix_sort30DeviceSegmentedRadixSortKernelINS1_5radix10policy_hubIfiiE10Policy1000ELb0ELNS0_9SortOrderE1EfiPiS9_iNS1_21identity_decomposer_tEEEvPKT2_PSB_PKT3_PSF_T4_T5_iiiT7_,"aw",@nobits
	.sectionflags	@""
	.align	16
.nv.shared._ZN3cub18CUB_300001_SM_10006detail10radix_sort30DeviceSegmentedRadixSortKernelINS1_5radix10policy_hubIfiiE10Policy1000ELb0ELNS0_9SortOrderE1EfiPiS9_iNS1_21identity_decomposer_tEEEvPKT2_PSB_PKT3_PSF_T4_T5_iiiT7_:
	.zero		31232


//--------------------- .nv.constant0._ZN3cub18CUB_300001_SM_10006detail10radix_sort30DeviceSegmentedRadixSortKernelINS1_5radix10policy_hubIfiiE10Policy1000ELb1ELNS0_9SortOrderE1EfiPiS9_iNS1_21identity_decomposer_tEEEvPKT2_PSB_PKT3_PSF_T4_T5_iiiT7_ --------------------------
	.section	.nv.constant0._ZN3cub18CUB_300001_SM_10006detail10radix_sort30DeviceSegmentedRadixSortKernelINS1_5radix10policy_hubIfiiE10Policy1000ELb1ELNS0_9SortOrderE1EfiPiS9_iNS1_21identity_decomposer_tEEEvPKT2_PSB_PKT3_PSF_T4_T5_iiiT7_,"a",@progbits
	.sectionflags	@""
	.align	4
.nv.constant0._ZN3cub18CUB_300001_SM_10006detail10radix_sort30DeviceSegmentedRadixSortKernelINS1_5radix10policy_hubIfiiE10Policy1000ELb1ELNS0_9SortOrderE1EfiPiS9_iNS1_21identity_decomposer_tEEEvPKT2_PSB_PKT3_PSF_T4_T5_iiiT7_:
	.zero		957


//--------------------- .nv.constant0._ZN3cub18CUB_300001_SM_10006detail10radix_sort30DeviceSegmentedRadixSortKernelINS1_5radix10policy_hubIfiiE10Policy1000ELb0ELNS0_9SortOrderE1EfiPiS9_iNS1_21identity_decomposer_tEEEvPKT2_PSB_PKT3_PSF_T4_T5_iiiT7_ --------------------------
	.section	.nv.constant0._ZN3cub18CUB_300001_SM_10006detail10radix_sort30DeviceSegmentedRadixSortKernelINS1_5radix10policy_hubIfiiE10Policy1000ELb0ELNS0_9SortOrderE1EfiPiS9_iNS1_21identity_decomposer_tEEEvPKT2_PSB_PKT3_PSF_T4_T5_iiiT7_,"a",@progbits
	.sectionflags	@""
	.align	4
.nv.constant0._ZN3cub18CUB_300001_SM_10006detail10radix_sort30DeviceSegmentedRadixSortKernelINS1_5radix10policy_hubIfiiE10Policy1000ELb0ELNS0_9SortOrderE1EfiPiS9_iNS1_21identity_decomposer_tEEEvPKT2_PSB_PKT3_PSF_T4_T5_iiiT7_:
	.zero		957


//--------------------- .nv.constant0._ZN3cub18CUB_300001_SM_10006detail11EmptyKernelIvEEvv --------------------------
	.section	.nv.constant0._ZN3cub18CUB_300001_SM_10006detail11EmptyKernelIvEEvv,"a",@progbits
	.sectionflags	@""
	.align	4
.nv.constant0._ZN3cub18CUB_300001_SM_10006detail11EmptyKernelIvEEvv:
	.zero		896


//--------------------- .nv.constant0._Z12init_indicesPii --------------------------
	.section	.nv.constant0._Z12init_indicesPii,"a",@progbits
	.sectionflags	@""
	.align	4
.nv.constant0._Z12init_indicesPii:
	.zero		908


//--------------------- SYMBOLS --------------------------

	.type		.nv.reservedSmem.offset0,@object
	.size		.nv.reservedSmem.offset0,0x4
	.type		.nv.reservedSmem.cap,@object
	.size		.nv.reservedSmem.cap,0x4
